//
// Generated by NVIDIA NVVM Compiler
//
// Compiler Build ID: CL-36424714
// Cuda compilation tools, release 13.0, V13.0.88
// Based on NVVM 20.0.0
//

.version 9.0
.target sm_100
.address_size 64

	// .globl	_ZN3cub18CUB_300001_SM_10006detail11EmptyKernelIvEEvv
// _ZZN3cub18CUB_300001_SM_10006detail6select23DeviceSelectSweepKernelINS2_10policy_hubIN4cuda3std3__45tupleIJsjjEEENS0_8NullTypeEiLb0ELNS0_10SelectImplE1EE10Policy1000EN6thrust24THRUST_300001_SM_1000_NS12zip_iteratorINS8_IJNSF_6detail15normal_iteratorINSF_10device_ptrIsEEEENSI_INSJ_IjEEEESN_EEEEEPSA_SP_PlNS0_13ScanTileStateIiLb1EEENS7_10__not_fn_tI10RemovePredEESA_iNS2_19streaming_context_tIlLb1EEELSB_1EEEvT0_T1_T2_T3_T4_T5_T6_T7_iT8_NS1_7vsmem_tEE19static_temp_storage has been demoted
// _ZZN3cub18CUB_300001_SM_10006detail6reduce28DeviceReduceSingleTileKernelINS2_10policy_hubIN4cuda3std3__45tupleIJblEEEjN6thrust24THRUST_300001_SM_1000_NS8cuda_cub9__find_if7functorIS9_EEE10Policy1000ENSB_12zip_iteratorINS8_IJNSD_26transform_input_iterator_tIbNSC_6detail35transform_pair_of_input_iterators_tIbNSB_18transform_iteratorI6mul_opNSB_17counting_iteratorIiNSB_11use_defaultESP_SP_EESP_SP_EENSB_6detail15normal_iteratorINSB_10device_ptrIjEEEENS7_8equal_toIjEEEENS7_10__not_fn_tINS7_10__identityEEEEENSO_IlSP_SP_SP_EEEEEEEPS9_jSF_S9_S9_S11_EEvT0_T1_T2_T3_T4_T6_E12temp_storage has been demoted
// _ZZN3cub18CUB_300001_SM_10006detail6reduce18DeviceReduceKernelINS2_10policy_hubIN4cuda3std3__45tupleIJblEEEjN6thrust24THRUST_300001_SM_1000_NS8cuda_cub9__find_if7functorIS9_EEE10Policy1000ENSB_12zip_iteratorINS8_IJNSD_26transform_input_iterator_tIbNSC_6detail35transform_pair_of_input_iterators_tIbNSB_18transform_iteratorI6mul_opNSB_17counting_iteratorIiNSB_11use_defaultESP_SP_EESP_SP_EENSB_6detail15normal_iteratorINSB_10device_ptrIjEEEENS7_8equal_toIjEEEENS7_10__not_fn_tINS7_10__identityEEEEENSO_IlSP_SP_SP_EEEEEEEjSF_S9_S11_EEvT0_PT3_T1_NS0_13GridEvenShareIS1A_EET2_T4_E12temp_storage has been demoted
// _ZZN3cub18CUB_300001_SM_10006detail6reduce28DeviceReduceSingleTileKernelINS2_10policy_hubIN4cuda3std3__45tupleIJblEEEjN6thrust24THRUST_300001_SM_1000_NS8cuda_cub9__find_if7functorIS9_EEE10Policy1000EPS9_SI_iSF_S9_S9_NS7_10__identityEEEvT0_T1_T2_T3_T4_T6_E12temp_storage has been demoted
// _ZZN3cub18CUB_300001_SM_10006detail6reduce28DeviceReduceSingleTileKernelINS2_10policy_hubIN4cuda3std3__45tupleIJblEEEyN6thrust24THRUST_300001_SM_1000_NS8cuda_cub9__find_if7functorIS9_EEE10Policy1000ENSB_12zip_iteratorINS8_IJNSD_26transform_input_iterator_tIbNSC_6detail35transform_pair_of_input_iterators_tIbNSB_18transform_iteratorI6mul_opNSB_17counting_iteratorIiNSB_11use_defaultESP_SP_EESP_SP_EENSB_6detail15normal_iteratorINSB_10device_ptrIjEEEENS7_8equal_toIjEEEENS7_10__not_fn_tINS7_10__identityEEEEENSO_IlSP_SP_SP_EEEEEEEPS9_ySF_S9_S9_S11_EEvT0_T1_T2_T3_T4_T6_E12temp_storage has been demoted
// _ZZN3cub18CUB_300001_SM_10006detail6reduce18DeviceReduceKernelINS2_10policy_hubIN4cuda3std3__45tupleIJblEEEyN6thrust24THRUST_300001_SM_1000_NS8cuda_cub9__find_if7functorIS9_EEE10Policy1000ENSB_12zip_iteratorINS8_IJNSD_26transform_input_iterator_tIbNSC_6detail35transform_pair_of_input_iterators_tIbNSB_18transform_iteratorI6mul_opNSB_17counting_iteratorIiNSB_11use_defaultESP_SP_EESP_SP_EENSB_6detail15normal_iteratorINSB_10device_ptrIjEEEENS7_8equal_toIjEEEENS7_10__not_fn_tINS7_10__identityEEEEENSO_IlSP_SP_SP_EEEEEEEySF_S9_S11_EEvT0_PT3_T1_NS0_13GridEvenShareIS1A_EET2_T4_E12temp_storage has been demoted
// _ZZN3cub18CUB_300001_SM_10006detail6reduce28DeviceReduceSingleTileKernelINS2_10policy_hubIN4cuda3std3__45tupleIJblEEEyN6thrust24THRUST_300001_SM_1000_NS8cuda_cub9__find_if7functorIS9_EEE10Policy1000EPS9_SI_iSF_S9_S9_NS7_10__identityEEEvT0_T1_T2_T3_T4_T6_E12temp_storage has been demoted
.global .align 1 .b8 _ZN34_INTERNAL_e9a77be6_4_k_cu_95392cc64cuda3std3__45__cpo5beginE[1];
.global .align 1 .b8 _ZN34_INTERNAL_e9a77be6_4_k_cu_95392cc64cuda3std3__45__cpo3endE[1];
.global .align 1 .b8 _ZN34_INTERNAL_e9a77be6_4_k_cu_95392cc64cuda3std3__45__cpo6cbeginE[1];
.global .align 1 .b8 _ZN34_INTERNAL_e9a77be6_4_k_cu_95392cc64cuda3std3__45__cpo4cendE[1];
.global .align 1 .b8 _ZN34_INTERNAL_e9a77be6_4_k_cu_95392cc64cuda3std3__45__cpo6rbeginE[1];
.global .align 1 .b8 _ZN34_INTERNAL_e9a77be6_4_k_cu_95392cc64cuda3std3__45__cpo4rendE[1];
.global .align 1 .b8 _ZN34_INTERNAL_e9a77be6_4_k_cu_95392cc64cuda3std3__45__cpo7crbeginE[1];
.global .align 1 .b8 _ZN34_INTERNAL_e9a77be6_4_k_cu_95392cc64cuda3std3__45__cpo5crendE[1];
.global .align 1 .b8 _ZN34_INTERNAL_e9a77be6_4_k_cu_95392cc64cuda3std3__436_GLOBAL__N__e9a77be6_4_k_cu_95392cc66ignoreE[1];
.global .align 1 .b8 _ZN34_INTERNAL_e9a77be6_4_k_cu_95392cc64cuda3std3__419piecewise_constructE[1];
.global .align 1 .b8 _ZN34_INTERNAL_e9a77be6_4_k_cu_95392cc64cuda3std3__48in_placeE[1];
.global .align 1 .b8 _ZN34_INTERNAL_e9a77be6_4_k_cu_95392cc64cuda3std3__420unreachable_sentinelE[1];
.global .align 1 .b8 _ZN34_INTERNAL_e9a77be6_4_k_cu_95392cc64cuda3std3__47nulloptE[1];
.global .align 1 .b8 _ZN34_INTERNAL_e9a77be6_4_k_cu_95392cc64cuda3std3__48unexpectE[1];
.global .align 1 .b8 _ZN34_INTERNAL_e9a77be6_4_k_cu_95392cc64cuda3std6ranges3__45__cpo4swapE[1];
.global .align 1 .b8 _ZN34_INTERNAL_e9a77be6_4_k_cu_95392cc64cuda3std6ranges3__45__cpo9iter_moveE[1];
.global .align 1 .b8 _ZN34_INTERNAL_e9a77be6_4_k_cu_95392cc64cuda3std6ranges3__45__cpo5beginE[1];
.global .align 1 .b8 _ZN34_INTERNAL_e9a77be6_4_k_cu_95392cc64cuda3std6ranges3__45__cpo3endE[1];
.global .align 1 .b8 _ZN34_INTERNAL_e9a77be6_4_k_cu_95392cc64cuda3std6ranges3__45__cpo6cbeginE[1];
.global .align 1 .b8 _ZN34_INTERNAL_e9a77be6_4_k_cu_95392cc64cuda3std6ranges3__45__cpo4cendE[1];
.global .align 1 .b8 _ZN34_INTERNAL_e9a77be6_4_k_cu_95392cc64cuda3std6ranges3__45__cpo7advanceE[1];
.global .align 1 .b8 _ZN34_INTERNAL_e9a77be6_4_k_cu_95392cc64cuda3std6ranges3__45__cpo9iter_swapE[1];
.global .align 1 .b8 _ZN34_INTERNAL_e9a77be6_4_k_cu_95392cc64cuda3std6ranges3__45__cpo4nextE[1];
.global .align 1 .b8 _ZN34_INTERNAL_e9a77be6_4_k_cu_95392cc64cuda3std6ranges3__45__cpo4prevE[1];
.global .align 1 .b8 _ZN34_INTERNAL_e9a77be6_4_k_cu_95392cc64cuda3std6ranges3__45__cpo4dataE[1];
.global .align 1 .b8 _ZN34_INTERNAL_e9a77be6_4_k_cu_95392cc64cuda3std6ranges3__45__cpo5cdataE[1];
.global .align 1 .b8 _ZN34_INTERNAL_e9a77be6_4_k_cu_95392cc64cuda3std6ranges3__45__cpo4sizeE[1];
.global .align 1 .b8 _ZN34_INTERNAL_e9a77be6_4_k_cu_95392cc64cuda3std6ranges3__45__cpo5ssizeE[1];
.global .align 1 .b8 _ZN34_INTERNAL_e9a77be6_4_k_cu_95392cc64cuda3std6ranges3__45__cpo8distanceE[1];
.global .align 1 .b8 _ZN34_INTERNAL_e9a77be6_4_k_cu_95392cc66thrust24THRUST_300001_SM_1000_NS8cuda_cub3parE[1];
.global .align 1 .b8 _ZN34_INTERNAL_e9a77be6_4_k_cu_95392cc66thrust24THRUST_300001_SM_1000_NS8cuda_cub10par_nosyncE[1];
.global .align 1 .b8 _ZN34_INTERNAL_e9a77be6_4_k_cu_95392cc66thrust24THRUST_300001_SM_1000_NS6system6detail10sequential3seqE[1];
.global .align 1 .b8 _ZN34_INTERNAL_e9a77be6_4_k_cu_95392cc66thrust24THRUST_300001_SM_1000_NS12placeholders2_1E[1];
.global .align 1 .b8 _ZN34_INTERNAL_e9a77be6_4_k_cu_95392cc66thrust24THRUST_300001_SM_1000_NS12placeholders2_2E[1];
.global .align 1 .b8 _ZN34_INTERNAL_e9a77be6_4_k_cu_95392cc66thrust24THRUST_300001_SM_1000_NS12placeholders2_3E[1];
.global .align 1 .b8 _ZN34_INTERNAL_e9a77be6_4_k_cu_95392cc66thrust24THRUST_300001_SM_1000_NS12placeholders2_4E[1];
.global .align 1 .b8 _ZN34_INTERNAL_e9a77be6_4_k_cu_95392cc66thrust24THRUST_300001_SM_1000_NS12placeholders2_5E[1];
.global .align 1 .b8 _ZN34_INTERNAL_e9a77be6_4_k_cu_95392cc66thrust24THRUST_300001_SM_1000_NS12placeholders2_6E[1];
.global .align 1 .b8 _ZN34_INTERNAL_e9a77be6_4_k_cu_95392cc66thrust24THRUST_300001_SM_1000_NS12placeholders2_7E[1];
.global .align 1 .b8 _ZN34_INTERNAL_e9a77be6_4_k_cu_95392cc66thrust24THRUST_300001_SM_1000_NS12placeholders2_8E[1];
.global .align 1 .b8 _ZN34_INTERNAL_e9a77be6_4_k_cu_95392cc66thrust24THRUST_300001_SM_1000_NS12placeholders2_9E[1];
.global .align 1 .b8 _ZN34_INTERNAL_e9a77be6_4_k_cu_95392cc66thrust24THRUST_300001_SM_1000_NS12placeholders3_10E[1];
.global .align 1 .b8 _ZN34_INTERNAL_e9a77be6_4_k_cu_95392cc66thrust24THRUST_300001_SM_1000_NS3seqE[1];

.visible .entry _ZN3cub18CUB_300001_SM_10006detail11EmptyKernelIvEEvv()
{


	ret;

}
	// .globl	_ZN3cub18CUB_300001_SM_10006detail6reduce28DeviceReduceSingleTileKernelINS2_10policy_hubIN4cuda3std3__45tupleIJblEEEjN6thrust24THRUST_300001_SM_1000_NS8cuda_cub9__find_if7functorIS9_EEE10Policy1000ENSB_12zip_iteratorINS8_IJNSD_26transform_input_iterator_tIbNSC_6detail35transform_pair_of_input_iterators_tIbNSB_18transform_iteratorI6mul_opNSB_17counting_iteratorIiNSB_11use_defaultESP_SP_EESP_SP_EENSB_6detail15normal_iteratorINSB_10device_ptrIjEEEENS7_8equal_toIjEEEENS7_10__not_fn_tINS7_10__identityEEEEENSO_IlSP_SP_SP_EEEEEEEPS9_jSF_S9_S9_S11_EEvT0_T1_T2_T3_T4_T6_
.visible .entry _ZN3cub18CUB_300001_SM_10006detail6reduce28DeviceReduceSingleTileKernelINS2_10policy_hubIN4cuda3std3__45tupleIJblEEEjN6thrust24THRUST_300001_SM_1000_NS8cuda_cub9__find_if7functorIS9_EEE10Policy1000ENSB_12zip_iteratorINS8_IJNSD_26transform_input_iterator_tIbNSC_6detail35transform_pair_of_input_iterators_tIbNSB_18transform_iteratorI6mul_opNSB_17counting_iteratorIiNSB_11use_defaultESP_SP_EESP_SP_EENSB_6detail15normal_iteratorINSB_10device_ptrIjEEEENS7_8equal_toIjEEEENS7_10__not_fn_tINS7_10__identityEEEEENSO_IlSP_SP_SP_EEEEEEEPS9_jSF_S9_S9_S11_EEvT0_T1_T2_T3_T4_T6_(
	.param .align 8 .b8 _ZN3cub18CUB_300001_SM_10006detail6reduce28DeviceReduceSingleTileKernelINS2_10policy_hubIN4cuda3std3__45tupleIJblEEEjN6thrust24THRUST_300001_SM_1000_NS8cuda_cub9__find_if7functorIS9_EEE10Policy1000ENSB_12zip_iteratorINS8_IJNSD_26transform_input_iterator_tIbNSC_6detail35transform_pair_of_input_iterators_tIbNSB_18transform_iteratorI6mul_opNSB_17counting_iteratorIiNSB_11use_defaultESP_SP_EESP_SP_EENSB_6detail15normal_iteratorINSB_10device_ptrIjEEEENS7_8equal_toIjEEEENS7_10__not_fn_tINS7_10__identityEEEEENSO_IlSP_SP_SP_EEEEEEEPS9_jSF_S9_S9_S11_EEvT0_T1_T2_T3_T4_T6__param_0[40],
	.param .u64 .ptr .align 1 _ZN3cub18CUB_300001_SM_10006detail6reduce28DeviceReduceSingleTileKernelINS2_10policy_hubIN4cuda3std3__45tupleIJblEEEjN6thrust24THRUST_300001_SM_1000_NS8cuda_cub9__find_if7functorIS9_EEE10Policy1000ENSB_12zip_iteratorINS8_IJNSD_26transform_input_iterator_tIbNSC_6detail35transform_pair_of_input_iterators_tIbNSB_18transform_iteratorI6mul_opNSB_17counting_iteratorIiNSB_11use_defaultESP_SP_EESP_SP_EENSB_6detail15normal_iteratorINSB_10device_ptrIjEEEENS7_8equal_toIjEEEENS7_10__not_fn_tINS7_10__identityEEEEENSO_IlSP_SP_SP_EEEEEEEPS9_jSF_S9_S9_S11_EEvT0_T1_T2_T3_T4_T6__param_1,
	.param .u32 _ZN3cub18CUB_300001_SM_10006detail6reduce28DeviceReduceSingleTileKernelINS2_10policy_hubIN4cuda3std3__45tupleIJblEEEjN6thrust24THRUST_300001_SM_1000_NS8cuda_cub9__find_if7functorIS9_EEE10Policy1000ENSB_12zip_iteratorINS8_IJNSD_26transform_input_iterator_tIbNSC_6detail35transform_pair_of_input_iterators_tIbNSB_18transform_iteratorI6mul_opNSB_17counting_iteratorIiNSB_11use_defaultESP_SP_EESP_SP_EENSB_6detail15normal_iteratorINSB_10device_ptrIjEEEENS7_8equal_toIjEEEENS7_10__not_fn_tINS7_10__identityEEEEENSO_IlSP_SP_SP_EEEEEEEPS9_jSF_S9_S9_S11_EEvT0_T1_T2_T3_T4_T6__param_2,
	.param .align 1 .b8 _ZN3cub18CUB_300001_SM_10006detail6reduce28DeviceReduceSingleTileKernelINS2_10policy_hubIN4cuda3std3__45tupleIJblEEEjN6thrust24THRUST_300001_SM_1000_NS8cuda_cub9__find_if7functorIS9_EEE10Policy1000ENSB_12zip_iteratorINS8_IJNSD_26transform_input_iterator_tIbNSC_6detail35transform_pair_of_input_iterators_tIbNSB_18transform_iteratorI6mul_opNSB_17counting_iteratorIiNSB_11use_defaultESP_SP_EESP_SP_EENSB_6detail15normal_iteratorINSB_10device_ptrIjEEEENS7_8equal_toIjEEEENS7_10__not_fn_tINS7_10__identityEEEEENSO_IlSP_SP_SP_EEEEEEEPS9_jSF_S9_S9_S11_EEvT0_T1_T2_T3_T4_T6__param_3[1],
	.param .align 8 .b8 _ZN3cub18CUB_300001_SM_10006detail6reduce28DeviceReduceSingleTileKernelINS2_10policy_hubIN4cuda3std3__45tupleIJblEEEjN6thrust24THRUST_300001_SM_1000_NS8cuda_cub9__find_if7functorIS9_EEE10Policy1000ENSB_12zip_iteratorINS8_IJNSD_26transform_input_iterator_tIbNSC_6detail35transform_pair_of_input_iterators_tIbNSB_18transform_iteratorI6mul_opNSB_17counting_iteratorIiNSB_11use_defaultESP_SP_EESP_SP_EENSB_6detail15normal_iteratorINSB_10device_ptrIjEEEENS7_8equal_toIjEEEENS7_10__not_fn_tINS7_10__identityEEEEENSO_IlSP_SP_SP_EEEEEEEPS9_jSF_S9_S9_S11_EEvT0_T1_T2_T3_T4_T6__param_4[16],
	.param .align 1 .b8 _ZN3cub18CUB_300001_SM_10006detail6reduce28DeviceReduceSingleTileKernelINS2_10policy_hubIN4cuda3std3__45tupleIJblEEEjN6thrust24THRUST_300001_SM_1000_NS8cuda_cub9__find_if7functorIS9_EEE10Policy1000ENSB_12zip_iteratorINS8_IJNSD_26transform_input_iterator_tIbNSC_6detail35transform_pair_of_input_iterators_tIbNSB_18transform_iteratorI6mul_opNSB_17counting_iteratorIiNSB_11use_defaultESP_SP_EESP_SP_EENSB_6detail15normal_iteratorINSB_10device_ptrIjEEEENS7_8equal_toIjEEEENS7_10__not_fn_tINS7_10__identityEEEEENSO_IlSP_SP_SP_EEEEEEEPS9_jSF_S9_S9_S11_EEvT0_T1_T2_T3_T4_T6__param_5[1]
)
.maxntid 256
.minnctapersm 1
{
	.reg .pred 	%p<329>;
	.reg .b16 	%rs<427>;
	.reg .b32 	%r<560>;
	.reg .b64 	%rd<449>;
	// demoted variable
	.shared .align 8 .b8 _ZZN3cub18CUB_300001_SM_10006detail6reduce28DeviceReduceSingleTileKernelINS2_10policy_hubIN4cuda3std3__45tupleIJblEEEjN6thrust24THRUST_300001_SM_1000_NS8cuda_cub9__find_if7functorIS9_EEE10Policy1000ENSB_12zip_iteratorINS8_IJNSD_26transform_input_iterator_tIbNSC_6detail35transform_pair_of_input_iterators_tIbNSB_18transform_iteratorI6mul_opNSB_17counting_iteratorIiNSB_11use_defaultESP_SP_EESP_SP_EENSB_6detail15normal_iteratorINSB_10device_ptrIjEEEENS7_8equal_toIjEEEENS7_10__not_fn_tINS7_10__identityEEEEENSO_IlSP_SP_SP_EEEEEEEPS9_jSF_S9_S9_S11_EEvT0_T1_T2_T3_T4_T6_E12temp_storage[152];
	ld.param.u64 	%rd114, [_ZN3cub18CUB_300001_SM_10006detail6reduce28DeviceReduceSingleTileKernelINS2_10policy_hubIN4cuda3std3__45tupleIJblEEEjN6thrust24THRUST_300001_SM_1000_NS8cuda_cub9__find_if7functorIS9_EEE10Policy1000ENSB_12zip_iteratorINS8_IJNSD_26transform_input_iterator_tIbNSC_6detail35transform_pair_of_input_iterators_tIbNSB_18transform_iteratorI6mul_opNSB_17counting_iteratorIiNSB_11use_defaultESP_SP_EESP_SP_EENSB_6detail15normal_iteratorINSB_10device_ptrIjEEEENS7_8equal_toIjEEEENS7_10__not_fn_tINS7_10__identityEEEEENSO_IlSP_SP_SP_EEEEEEEPS9_jSF_S9_S9_S11_EEvT0_T1_T2_T3_T4_T6__param_4+8];
	ld.param.u64 	%rd113, [_ZN3cub18CUB_300001_SM_10006detail6reduce28DeviceReduceSingleTileKernelINS2_10policy_hubIN4cuda3std3__45tupleIJblEEEjN6thrust24THRUST_300001_SM_1000_NS8cuda_cub9__find_if7functorIS9_EEE10Policy1000ENSB_12zip_iteratorINS8_IJNSD_26transform_input_iterator_tIbNSC_6detail35transform_pair_of_input_iterators_tIbNSB_18transform_iteratorI6mul_opNSB_17counting_iteratorIiNSB_11use_defaultESP_SP_EESP_SP_EENSB_6detail15normal_iteratorINSB_10device_ptrIjEEEENS7_8equal_toIjEEEENS7_10__not_fn_tINS7_10__identityEEEEENSO_IlSP_SP_SP_EEEEEEEPS9_jSF_S9_S9_S11_EEvT0_T1_T2_T3_T4_T6__param_0+32];
	ld.param.u64 	%rd112, [_ZN3cub18CUB_300001_SM_10006detail6reduce28DeviceReduceSingleTileKernelINS2_10policy_hubIN4cuda3std3__45tupleIJblEEEjN6thrust24THRUST_300001_SM_1000_NS8cuda_cub9__find_if7functorIS9_EEE10Policy1000ENSB_12zip_iteratorINS8_IJNSD_26transform_input_iterator_tIbNSC_6detail35transform_pair_of_input_iterators_tIbNSB_18transform_iteratorI6mul_opNSB_17counting_iteratorIiNSB_11use_defaultESP_SP_EESP_SP_EENSB_6detail15normal_iteratorINSB_10device_ptrIjEEEENS7_8equal_toIjEEEENS7_10__not_fn_tINS7_10__identityEEEEENSO_IlSP_SP_SP_EEEEEEEPS9_jSF_S9_S9_S11_EEvT0_T1_T2_T3_T4_T6__param_0+8];
	ld.param.u32 	%r52, [_ZN3cub18CUB_300001_SM_10006detail6reduce28DeviceReduceSingleTileKernelINS2_10policy_hubIN4cuda3std3__45tupleIJblEEEjN6thrust24THRUST_300001_SM_1000_NS8cuda_cub9__find_if7functorIS9_EEE10Policy1000ENSB_12zip_iteratorINS8_IJNSD_26transform_input_iterator_tIbNSC_6detail35transform_pair_of_input_iterators_tIbNSB_18transform_iteratorI6mul_opNSB_17counting_iteratorIiNSB_11use_defaultESP_SP_EESP_SP_EENSB_6detail15normal_iteratorINSB_10device_ptrIjEEEENS7_8equal_toIjEEEENS7_10__not_fn_tINS7_10__identityEEEEENSO_IlSP_SP_SP_EEEEEEEPS9_jSF_S9_S9_S11_EEvT0_T1_T2_T3_T4_T6__param_0];
	ld.param.u64 	%rd115, [_ZN3cub18CUB_300001_SM_10006detail6reduce28DeviceReduceSingleTileKernelINS2_10policy_hubIN4cuda3std3__45tupleIJblEEEjN6thrust24THRUST_300001_SM_1000_NS8cuda_cub9__find_if7functorIS9_EEE10Policy1000ENSB_12zip_iteratorINS8_IJNSD_26transform_input_iterator_tIbNSC_6detail35transform_pair_of_input_iterators_tIbNSB_18transform_iteratorI6mul_opNSB_17counting_iteratorIiNSB_11use_defaultESP_SP_EESP_SP_EENSB_6detail15normal_iteratorINSB_10device_ptrIjEEEENS7_8equal_toIjEEEENS7_10__not_fn_tINS7_10__identityEEEEENSO_IlSP_SP_SP_EEEEEEEPS9_jSF_S9_S9_S11_EEvT0_T1_T2_T3_T4_T6__param_1];
	ld.param.u32 	%r53, [_ZN3cub18CUB_300001_SM_10006detail6reduce28DeviceReduceSingleTileKernelINS2_10policy_hubIN4cuda3std3__45tupleIJblEEEjN6thrust24THRUST_300001_SM_1000_NS8cuda_cub9__find_if7functorIS9_EEE10Policy1000ENSB_12zip_iteratorINS8_IJNSD_26transform_input_iterator_tIbNSC_6detail35transform_pair_of_input_iterators_tIbNSB_18transform_iteratorI6mul_opNSB_17counting_iteratorIiNSB_11use_defaultESP_SP_EESP_SP_EENSB_6detail15normal_iteratorINSB_10device_ptrIjEEEENS7_8equal_toIjEEEENS7_10__not_fn_tINS7_10__identityEEEEENSO_IlSP_SP_SP_EEEEEEEPS9_jSF_S9_S9_S11_EEvT0_T1_T2_T3_T4_T6__param_2];
	ld.param.u8 	%rs112, [_ZN3cub18CUB_300001_SM_10006detail6reduce28DeviceReduceSingleTileKernelINS2_10policy_hubIN4cuda3std3__45tupleIJblEEEjN6thrust24THRUST_300001_SM_1000_NS8cuda_cub9__find_if7functorIS9_EEE10Policy1000ENSB_12zip_iteratorINS8_IJNSD_26transform_input_iterator_tIbNSC_6detail35transform_pair_of_input_iterators_tIbNSB_18transform_iteratorI6mul_opNSB_17counting_iteratorIiNSB_11use_defaultESP_SP_EESP_SP_EENSB_6detail15normal_iteratorINSB_10device_ptrIjEEEENS7_8equal_toIjEEEENS7_10__not_fn_tINS7_10__identityEEEEENSO_IlSP_SP_SP_EEEEEEEPS9_jSF_S9_S9_S11_EEvT0_T1_T2_T3_T4_T6__param_4];
	cvta.to.global.u64 	%rd1, %rd115;
	setp.ne.s32 	%p1, %r53, 0;
	@%p1 bra 	$L__BB1_3;
	mov.u32 	%r543, %tid.x;
	setp.ne.s32 	%p328, %r543, 0;
	@%p328 bra 	$L__BB1_123;
	st.global.u8 	[%rd1], %rs112;
	st.global.u64 	[%rd1+8], %rd114;
	bra.uni 	$L__BB1_123;
$L__BB1_3:
	cvta.to.global.u64 	%rd2, %rd112;
	setp.gt.u32 	%p2, %r53, 1023;
	@%p2 bra 	$L__BB1_80;
	mov.u32 	%r2, %tid.x;
	setp.ge.u32 	%p149, %r2, %r53;
	mov.b16 	%rs395, 0;
	mov.b64 	%rd417, 0;
	mov.u32 	%r548, %r2;
	@%p149 bra 	$L__BB1_6;
	cvt.u64.u32 	%rd279, %r2;
	add.s32 	%r268, %r52, %r2;
	mul.wide.u32 	%rd280, %r2, 4;
	add.s64 	%rd281, %rd2, %rd280;
	add.s64 	%rd417, %rd113, %rd279;
	shl.b32 	%r269, %r268, 1;
	ld.global.u32 	%r270, [%rd281];
	setp.ne.s32 	%p150, %r269, %r270;
	selp.u16 	%rs395, 1, 0, %p150;
	add.s32 	%r548, %r2, 256;
$L__BB1_6:
	setp.ge.u32 	%p151, %r548, %r53;
	@%p151 bra 	$L__BB1_18;
	not.b32 	%r271, %r548;
	add.s32 	%r5, %r53, %r271;
	shr.u32 	%r272, %r5, 8;
	add.s32 	%r6, %r272, 1;
	and.b32  	%r7, %r6, 7;
	setp.lt.u32 	%p152, %r5, 1792;
	@%p152 bra 	$L__BB1_10;
	add.s32 	%r273, %r52, %r548;
	shl.b32 	%r274, %r273, 1;
	add.s32 	%r546, %r274, 2048;
	and.b32  	%r275, %r6, 33554424;
	neg.s32 	%r545, %r275;
$L__BB1_9:
	.pragma "nounroll";
	cvt.u64.u32 	%rd283, %r548;
	mul.wide.u32 	%rd284, %r548, 4;
	add.s64 	%rd285, %rd2, %rd284;
	add.s64 	%rd286, %rd113, %rd283;
	add.s32 	%r276, %r546, -2048;
	ld.global.u32 	%r277, [%rd285];
	setp.ne.s32 	%p153, %r276, %r277;
	selp.u16 	%rs236, 1, 0, %p153;
	and.b16  	%rs237, %rs395, 255;
	setp.ne.s16 	%p155, %rs237, 0;
	and.pred  	%p156, %p155, %p153;
	min.s64 	%rd287, %rd286, %rd417;
	setp.eq.s16 	%p157, %rs237, 0;
	selp.b64 	%rd288, %rd286, %rd417, %p157;
	selp.b16 	%rs238, %rs236, %rs395, %p157;
	selp.b64 	%rd289, %rd287, %rd288, %p156;
	selp.b16 	%rs239, 1, %rs238, %p156;
	and.b16  	%rs240, %rs239, 255;
	add.s64 	%rd290, %rd286, 256;
	add.s32 	%r278, %r546, -1536;
	ld.global.u32 	%r279, [%rd285+1024];
	setp.ne.s32 	%p158, %r278, %r279;
	selp.u16 	%rs241, 1, 0, %p158;
	setp.ne.s16 	%p160, %rs240, 0;
	and.pred  	%p161, %p160, %p158;
	min.s64 	%rd291, %rd290, %rd289;
	setp.eq.s16 	%p162, %rs240, 0;
	selp.b64 	%rd292, %rd290, %rd289, %p162;
	selp.b16 	%rs242, %rs241, %rs239, %p162;
	selp.b64 	%rd293, %rd291, %rd292, %p161;
	selp.b16 	%rs243, 1, %rs242, %p161;
	and.b16  	%rs244, %rs243, 255;
	add.s64 	%rd294, %rd286, 512;
	add.s32 	%r280, %r546, -1024;
	ld.global.u32 	%r281, [%rd285+2048];
	setp.ne.s32 	%p163, %r280, %r281;
	selp.u16 	%rs245, 1, 0, %p163;
	setp.ne.s16 	%p165, %rs244, 0;
	and.pred  	%p166, %p165, %p163;
	min.s64 	%rd295, %rd294, %rd293;
	setp.eq.s16 	%p167, %rs244, 0;
	selp.b64 	%rd296, %rd294, %rd293, %p167;
	selp.b16 	%rs246, %rs245, %rs243, %p167;
	selp.b64 	%rd297, %rd295, %rd296, %p166;
	selp.b16 	%rs247, 1, %rs246, %p166;
	and.b16  	%rs248, %rs247, 255;
	add.s64 	%rd298, %rd286, 768;
	add.s32 	%r282, %r546, -512;
	ld.global.u32 	%r283, [%rd285+3072];
	setp.ne.s32 	%p168, %r282, %r283;
	selp.u16 	%rs249, 1, 0, %p168;
	setp.ne.s16 	%p170, %rs248, 0;
	and.pred  	%p171, %p170, %p168;
	min.s64 	%rd299, %rd298, %rd297;
	setp.eq.s16 	%p172, %rs248, 0;
	selp.b64 	%rd300, %rd298, %rd297, %p172;
	selp.b16 	%rs250, %rs249, %rs247, %p172;
	selp.b64 	%rd301, %rd299, %rd300, %p171;
	selp.b16 	%rs251, 1, %rs250, %p171;
	and.b16  	%rs252, %rs251, 255;
	add.s64 	%rd302, %rd286, 1024;
	add.s32 	%r284, %r546, 1536;
	ld.global.u32 	%r285, [%rd285+4096];
	setp.ne.s32 	%p173, %r546, %r285;
	selp.u16 	%rs253, 1, 0, %p173;
	setp.ne.s16 	%p175, %rs252, 0;
	and.pred  	%p176, %p175, %p173;
	min.s64 	%rd303, %rd302, %rd301;
	setp.eq.s16 	%p177, %rs252, 0;
	selp.b64 	%rd304, %rd302, %rd301, %p177;
	selp.b16 	%rs254, %rs253, %rs251, %p177;
	selp.b64 	%rd305, %rd303, %rd304, %p176;
	selp.b16 	%rs255, 1, %rs254, %p176;
	and.b16  	%rs256, %rs255, 255;
	add.s64 	%rd306, %rd286, 1280;
	add.s32 	%r286, %r546, 512;
	ld.global.u32 	%r287, [%rd285+5120];
	setp.ne.s32 	%p178, %r286, %r287;
	selp.u16 	%rs257, 1, 0, %p178;
	setp.ne.s16 	%p180, %rs256, 0;
	and.pred  	%p181, %p180, %p178;
	min.s64 	%rd307, %rd306, %rd305;
	setp.eq.s16 	%p182, %rs256, 0;
	selp.b64 	%rd308, %rd306, %rd305, %p182;
	selp.b16 	%rs258, %rs257, %rs255, %p182;
	selp.b64 	%rd309, %rd307, %rd308, %p181;
	selp.b16 	%rs259, 1, %rs258, %p181;
	and.b16  	%rs260, %rs259, 255;
	add.s64 	%rd310, %rd286, 1536;
	add.s32 	%r288, %r546, 1024;
	ld.global.u32 	%r289, [%rd285+6144];
	setp.ne.s32 	%p183, %r288, %r289;
	selp.u16 	%rs261, 1, 0, %p183;
	setp.ne.s16 	%p185, %rs260, 0;
	and.pred  	%p186, %p185, %p183;
	min.s64 	%rd311, %rd310, %rd309;
	setp.eq.s16 	%p187, %rs260, 0;
	selp.b64 	%rd312, %rd310, %rd309, %p187;
	selp.b16 	%rs262, %rs261, %rs259, %p187;
	selp.b64 	%rd313, %rd311, %rd312, %p186;
	selp.b16 	%rs263, 1, %rs262, %p186;
	and.b16  	%rs264, %rs263, 255;
	add.s64 	%rd314, %rd286, 1792;
	ld.global.u32 	%r290, [%rd285+7168];
	setp.ne.s32 	%p188, %r284, %r290;
	selp.u16 	%rs265, 1, 0, %p188;
	setp.ne.s16 	%p190, %rs264, 0;
	and.pred  	%p191, %p190, %p188;
	min.s64 	%rd315, %rd314, %rd313;
	setp.eq.s16 	%p192, %rs264, 0;
	selp.b64 	%rd316, %rd314, %rd313, %p192;
	selp.b16 	%rs266, %rs265, %rs263, %p192;
	selp.b64 	%rd417, %rd315, %rd316, %p191;
	selp.b16 	%rs395, 1, %rs266, %p191;
	add.s32 	%r548, %r548, 2048;
	add.s32 	%r546, %r546, 4096;
	add.s32 	%r545, %r545, 8;
	setp.ne.s32 	%p193, %r545, 0;
	@%p193 bra 	$L__BB1_9;
$L__BB1_10:
	setp.eq.s32 	%p194, %r7, 0;
	@%p194 bra 	$L__BB1_18;
	setp.lt.u32 	%p195, %r7, 4;
	@%p195 bra 	$L__BB1_13;
	cvt.u64.u32 	%rd318, %r548;
	add.s32 	%r291, %r548, %r52;
	mul.wide.u32 	%rd319, %r548, 4;
	add.s64 	%rd320, %rd2, %rd319;
	add.s64 	%rd321, %rd113, %rd318;
	shl.b32 	%r292, %r291, 1;
	ld.global.u32 	%r293, [%rd320];
	setp.ne.s32 	%p196, %r292, %r293;
	selp.u16 	%rs268, 1, 0, %p196;
	and.b16  	%rs269, %rs395, 255;
	setp.ne.s16 	%p198, %rs269, 0;
	and.pred  	%p199, %p198, %p196;
	min.s64 	%rd322, %rd321, %rd417;
	setp.eq.s16 	%p200, %rs269, 0;
	selp.b64 	%rd323, %rd321, %rd417, %p200;
	selp.b16 	%rs270, %rs268, %rs395, %p200;
	selp.b64 	%rd324, %rd322, %rd323, %p199;
	selp.b16 	%rs271, 1, %rs270, %p199;
	and.b16  	%rs272, %rs271, 255;
	add.s32 	%r294, %r548, 256;
	cvt.u64.u32 	%rd325, %r294;
	add.s64 	%rd326, %rd113, %rd325;
	add.s32 	%r295, %r292, 512;
	ld.global.u32 	%r296, [%rd320+1024];
	setp.ne.s32 	%p201, %r295, %r296;
	selp.u16 	%rs273, 1, 0, %p201;
	setp.ne.s16 	%p203, %rs272, 0;
	and.pred  	%p204, %p203, %p201;
	min.s64 	%rd327, %rd326, %rd324;
	setp.eq.s16 	%p205, %rs272, 0;
	selp.b64 	%rd328, %rd326, %rd324, %p205;
	selp.b16 	%rs274, %rs273, %rs271, %p205;
	selp.b64 	%rd329, %rd327, %rd328, %p204;
	selp.b16 	%rs275, 1, %rs274, %p204;
	and.b16  	%rs276, %rs275, 255;
	add.s32 	%r297, %r548, 512;
	cvt.u64.u32 	%rd330, %r297;
	add.s64 	%rd331, %rd113, %rd330;
	add.s32 	%r298, %r292, 1024;
	ld.global.u32 	%r299, [%rd320+2048];
	setp.ne.s32 	%p206, %r298, %r299;
	selp.u16 	%rs277, 1, 0, %p206;
	setp.ne.s16 	%p208, %rs276, 0;
	and.pred  	%p209, %p208, %p206;
	min.s64 	%rd332, %rd331, %rd329;
	setp.eq.s16 	%p210, %rs276, 0;
	selp.b64 	%rd333, %rd331, %rd329, %p210;
	selp.b16 	%rs278, %rs277, %rs275, %p210;
	selp.b64 	%rd334, %rd332, %rd333, %p209;
	selp.b16 	%rs279, 1, %rs278, %p209;
	and.b16  	%rs280, %rs279, 255;
	add.s32 	%r300, %r548, 768;
	cvt.u64.u32 	%rd335, %r300;
	add.s64 	%rd336, %rd113, %rd335;
	add.s32 	%r301, %r292, 1536;
	ld.global.u32 	%r302, [%rd320+3072];
	setp.ne.s32 	%p211, %r301, %r302;
	selp.u16 	%rs281, 1, 0, %p211;
	setp.ne.s16 	%p213, %rs280, 0;
	and.pred  	%p214, %p213, %p211;
	min.s64 	%rd337, %rd336, %rd334;
	setp.eq.s16 	%p215, %rs280, 0;
	selp.b64 	%rd338, %rd336, %rd334, %p215;
	selp.b16 	%rs282, %rs281, %rs279, %p215;
	selp.b64 	%rd417, %rd337, %rd338, %p214;
	selp.b16 	%rs395, 1, %rs282, %p214;
	add.s32 	%r548, %r548, 1024;
$L__BB1_13:
	and.b32  	%r303, %r6, 3;
	setp.eq.s32 	%p216, %r303, 0;
	@%p216 bra 	$L__BB1_18;
	setp.eq.s32 	%p217, %r303, 1;
	@%p217 bra 	$L__BB1_16;
	cvt.u64.u32 	%rd340, %r548;
	add.s32 	%r304, %r548, %r52;
	mul.wide.u32 	%rd341, %r548, 4;
	add.s64 	%rd342, %rd2, %rd341;
	add.s64 	%rd343, %rd113, %rd340;
	shl.b32 	%r305, %r304, 1;
	ld.global.u32 	%r306, [%rd342];
	setp.ne.s32 	%p218, %r305, %r306;
	selp.u16 	%rs284, 1, 0, %p218;
	and.b16  	%rs285, %rs395, 255;
	setp.ne.s16 	%p220, %rs285, 0;
	and.pred  	%p221, %p220, %p218;
	min.s64 	%rd344, %rd343, %rd417;
	setp.eq.s16 	%p222, %rs285, 0;
	selp.b64 	%rd345, %rd343, %rd417, %p222;
	selp.b16 	%rs286, %rs284, %rs395, %p222;
	selp.b64 	%rd346, %rd344, %rd345, %p221;
	selp.b16 	%rs287, 1, %rs286, %p221;
	and.b16  	%rs288, %rs287, 255;
	add.s32 	%r307, %r548, 256;
	cvt.u64.u32 	%rd347, %r307;
	add.s64 	%rd348, %rd113, %rd347;
	add.s32 	%r308, %r305, 512;
	ld.global.u32 	%r309, [%rd342+1024];
	setp.ne.s32 	%p223, %r308, %r309;
	selp.u16 	%rs289, 1, 0, %p223;
	setp.ne.s16 	%p225, %rs288, 0;
	and.pred  	%p226, %p225, %p223;
	min.s64 	%rd349, %rd348, %rd346;
	setp.eq.s16 	%p227, %rs288, 0;
	selp.b64 	%rd350, %rd348, %rd346, %p227;
	selp.b16 	%rs290, %rs289, %rs287, %p227;
	selp.b64 	%rd417, %rd349, %rd350, %p226;
	selp.b16 	%rs395, 1, %rs290, %p226;
	add.s32 	%r548, %r548, 512;
$L__BB1_16:
	and.b32  	%r310, %r5, 256;
	setp.ne.s32 	%p228, %r310, 0;
	@%p228 bra 	$L__BB1_18;
	cvt.u64.u32 	%rd351, %r548;
	add.s32 	%r311, %r548, %r52;
	mul.wide.u32 	%rd352, %r548, 4;
	add.s64 	%rd353, %rd2, %rd352;
	add.s64 	%rd354, %rd113, %rd351;
	shl.b32 	%r312, %r311, 1;
	ld.global.u32 	%r313, [%rd353];
	setp.ne.s32 	%p229, %r312, %r313;
	selp.u16 	%rs291, 1, 0, %p229;
	and.b16  	%rs292, %rs395, 255;
	setp.ne.s16 	%p231, %rs292, 0;
	and.pred  	%p232, %p231, %p229;
	min.s64 	%rd355, %rd354, %rd417;
	setp.eq.s16 	%p233, %rs292, 0;
	selp.b64 	%rd356, %rd354, %rd417, %p233;
	selp.b16 	%rs293, %rs291, %rs395, %p233;
	selp.b64 	%rd417, %rd355, %rd356, %p232;
	selp.b16 	%rs395, 1, %rs293, %p232;
$L__BB1_18:
	setp.lt.u32 	%p234, %r53, 256;
	@%p234 bra 	$L__BB1_43;
	// begin inline asm
	mov.u32 %r432, %laneid;
	// end inline asm
	cvt.u32.u16 	%r453, %rs395;
	and.b32  	%r434, %r453, 255;
	mov.b32 	%r450, 1;
	mov.b32 	%r451, 31;
	mov.b32 	%r452, -1;
	// begin inline asm
	shfl.sync.down.b32 %r433, %r434, %r450, %r451, %r452;
	// end inline asm
	// begin inline asm
	shfl.sync.down.b32 %r438, %r439, %r450, %r451, %r452;
	// end inline asm
	mov.b64 	{%r444, %r449}, %rd417;
	// begin inline asm
	shfl.sync.down.b32 %r443, %r444, %r450, %r451, %r452;
	// end inline asm
	// begin inline asm
	shfl.sync.down.b32 %r448, %r449, %r450, %r451, %r452;
	// end inline asm
	mov.b64 	%rd18, {%r443, %r448};
	cvt.u16.u32 	%rs15, %r433;
	setp.gt.s32 	%p284, %r432, 30;
	@%p284 bra 	$L__BB1_23;
	and.b16  	%rs335, %rs395, 255;
	setp.eq.s16 	%p285, %rs335, 0;
	and.b16  	%rs336, %rs15, 255;
	setp.eq.s16 	%p286, %rs336, 0;
	or.pred  	%p287, %p285, %p286;
	@%p287 bra 	$L__BB1_22;
	min.s64 	%rd417, %rd18, %rd417;
	mov.b16 	%rs395, 1;
	bra.uni 	$L__BB1_23;
$L__BB1_22:
	setp.eq.s16 	%p288, %rs335, 0;
	selp.b64 	%rd417, %rd18, %rd417, %p288;
	selp.b16 	%rs395, %rs15, %rs395, %p288;
$L__BB1_23:
	cvt.u32.u16 	%r474, %rs395;
	and.b32  	%r455, %r474, 255;
	mov.b32 	%r471, 2;
	mov.b32 	%r472, 31;
	mov.b32 	%r473, -1;
	// begin inline asm
	shfl.sync.down.b32 %r454, %r455, %r471, %r472, %r473;
	// end inline asm
	// begin inline asm
	shfl.sync.down.b32 %r459, %r460, %r471, %r472, %r473;
	// end inline asm
	mov.b64 	{%r465, %r470}, %rd417;
	// begin inline asm
	shfl.sync.down.b32 %r464, %r465, %r471, %r472, %r473;
	// end inline asm
	// begin inline asm
	shfl.sync.down.b32 %r469, %r470, %r471, %r472, %r473;
	// end inline asm
	mov.b64 	%rd22, {%r464, %r469};
	cvt.u16.u32 	%rs18, %r454;
	setp.gt.s32 	%p289, %r432, 29;
	@%p289 bra 	$L__BB1_27;
	and.b16  	%rs339, %rs395, 255;
	setp.eq.s16 	%p290, %rs339, 0;
	and.b16  	%rs340, %rs18, 255;
	setp.eq.s16 	%p291, %rs340, 0;
	or.pred  	%p292, %p290, %p291;
	@%p292 bra 	$L__BB1_26;
	min.s64 	%rd417, %rd22, %rd417;
	mov.b16 	%rs395, 1;
	bra.uni 	$L__BB1_27;
$L__BB1_26:
	setp.eq.s16 	%p293, %rs339, 0;
	selp.b16 	%rs395, %rs18, %rs395, %p293;
	selp.b64 	%rd417, %rd22, %rd417, %p293;
$L__BB1_27:
	cvt.u32.u16 	%r495, %rs395;
	and.b32  	%r476, %r495, 255;
	mov.b32 	%r492, 4;
	mov.b32 	%r493, 31;
	mov.b32 	%r494, -1;
	// begin inline asm
	shfl.sync.down.b32 %r475, %r476, %r492, %r493, %r494;
	// end inline asm
	// begin inline asm
	shfl.sync.down.b32 %r480, %r481, %r492, %r493, %r494;
	// end inline asm
	mov.b64 	{%r486, %r491}, %rd417;
	// begin inline asm
	shfl.sync.down.b32 %r485, %r486, %r492, %r493, %r494;
	// end inline asm
	// begin inline asm
	shfl.sync.down.b32 %r490, %r491, %r492, %r493, %r494;
	// end inline asm
	mov.b64 	%rd26, {%r485, %r490};
	cvt.u16.u32 	%rs21, %r475;
	setp.gt.s32 	%p294, %r432, 27;
	@%p294 bra 	$L__BB1_31;
	and.b16  	%rs343, %rs395, 255;
	setp.eq.s16 	%p295, %rs343, 0;
	and.b16  	%rs344, %rs21, 255;
	setp.eq.s16 	%p296, %rs344, 0;
	or.pred  	%p297, %p295, %p296;
	@%p297 bra 	$L__BB1_30;
	min.s64 	%rd417, %rd26, %rd417;
	mov.b16 	%rs395, 1;
	bra.uni 	$L__BB1_31;
$L__BB1_30:
	setp.eq.s16 	%p298, %rs343, 0;
	selp.b16 	%rs395, %rs21, %rs395, %p298;
	selp.b64 	%rd417, %rd26, %rd417, %p298;
$L__BB1_31:
	cvt.u32.u16 	%r516, %rs395;
	and.b32  	%r497, %r516, 255;
	mov.b32 	%r513, 8;
	mov.b32 	%r514, 31;
	mov.b32 	%r515, -1;
	// begin inline asm
	shfl.sync.down.b32 %r496, %r497, %r513, %r514, %r515;
	// end inline asm
	// begin inline asm
	shfl.sync.down.b32 %r501, %r502, %r513, %r514, %r515;
	// end inline asm
	mov.b64 	{%r507, %r512}, %rd417;
	// begin inline asm
	shfl.sync.down.b32 %r506, %r507, %r513, %r514, %r515;
	// end inline asm
	// begin inline asm
	shfl.sync.down.b32 %r511, %r512, %r513, %r514, %r515;
	// end inline asm
	mov.b64 	%rd30, {%r506, %r511};
	cvt.u16.u32 	%rs24, %r496;
	setp.gt.s32 	%p299, %r432, 23;
	@%p299 bra 	$L__BB1_35;
	and.b16  	%rs347, %rs395, 255;
	setp.eq.s16 	%p300, %rs347, 0;
	and.b16  	%rs348, %rs24, 255;
	setp.eq.s16 	%p301, %rs348, 0;
	or.pred  	%p302, %p300, %p301;
	@%p302 bra 	$L__BB1_34;
	min.s64 	%rd417, %rd30, %rd417;
	mov.b16 	%rs395, 1;
	bra.uni 	$L__BB1_35;
$L__BB1_34:
	setp.eq.s16 	%p303, %rs347, 0;
	selp.b16 	%rs395, %rs24, %rs395, %p303;
	selp.b64 	%rd417, %rd30, %rd417, %p303;
$L__BB1_35:
	cvt.u32.u16 	%r537, %rs395;
	and.b32  	%r518, %r537, 255;
	mov.b32 	%r534, 16;
	mov.b32 	%r535, 31;
	mov.b32 	%r536, -1;
	// begin inline asm
	shfl.sync.down.b32 %r517, %r518, %r534, %r535, %r536;
	// end inline asm
	// begin inline asm
	shfl.sync.down.b32 %r522, %r523, %r534, %r535, %r536;
	// end inline asm
	mov.b64 	{%r528, %r533}, %rd417;
	// begin inline asm
	shfl.sync.down.b32 %r527, %r528, %r534, %r535, %r536;
	// end inline asm
	// begin inline asm
	shfl.sync.down.b32 %r532, %r533, %r534, %r535, %r536;
	// end inline asm
	mov.b64 	%rd34, {%r527, %r532};
	cvt.u16.u32 	%rs27, %r517;
	setp.gt.s32 	%p304, %r432, 15;
	@%p304 bra 	$L__BB1_39;
	and.b16  	%rs351, %rs395, 255;
	setp.eq.s16 	%p305, %rs351, 0;
	and.b16  	%rs352, %rs27, 255;
	setp.eq.s16 	%p306, %rs352, 0;
	or.pred  	%p307, %p305, %p306;
	@%p307 bra 	$L__BB1_38;
	min.s64 	%rd417, %rd34, %rd417;
	mov.b16 	%rs395, 1;
	bra.uni 	$L__BB1_39;
$L__BB1_38:
	setp.eq.s16 	%p308, %rs351, 0;
	selp.b16 	%rs395, %rs27, %rs395, %p308;
	selp.b64 	%rd417, %rd34, %rd417, %p308;
$L__BB1_39:
	setp.ne.s32 	%p309, %r432, 0;
	@%p309 bra 	$L__BB1_41;
	shr.u32 	%r538, %r2, 1;
	and.b32  	%r539, %r538, 496;
	mov.u32 	%r540, _ZZN3cub18CUB_300001_SM_10006detail6reduce28DeviceReduceSingleTileKernelINS2_10policy_hubIN4cuda3std3__45tupleIJblEEEjN6thrust24THRUST_300001_SM_1000_NS8cuda_cub9__find_if7functorIS9_EEE10Policy1000ENSB_12zip_iteratorINS8_IJNSD_26transform_input_iterator_tIbNSC_6detail35transform_pair_of_input_iterators_tIbNSB_18transform_iteratorI6mul_opNSB_17counting_iteratorIiNSB_11use_defaultESP_SP_EESP_SP_EENSB_6detail15normal_iteratorINSB_10device_ptrIjEEEENS7_8equal_toIjEEEENS7_10__not_fn_tINS7_10__identityEEEEENSO_IlSP_SP_SP_EEEEEEEPS9_jSF_S9_S9_S11_EEvT0_T1_T2_T3_T4_T6_E12temp_storage;
	add.s32 	%r541, %r540, %r539;
	st.shared.u8 	[%r541+8], %rs395;
	st.shared.u64 	[%r541+16], %rd417;
$L__BB1_41:
	bar.sync 	0;
	setp.ne.s32 	%p310, %r2, 0;
	@%p310 bra 	$L__BB1_121;
	ld.shared.u8 	%rs355, [_ZZN3cub18CUB_300001_SM_10006detail6reduce28DeviceReduceSingleTileKernelINS2_10policy_hubIN4cuda3std3__45tupleIJblEEEjN6thrust24THRUST_300001_SM_1000_NS8cuda_cub9__find_if7functorIS9_EEE10Policy1000ENSB_12zip_iteratorINS8_IJNSD_26transform_input_iterator_tIbNSC_6detail35transform_pair_of_input_iterators_tIbNSB_18transform_iteratorI6mul_opNSB_17counting_iteratorIiNSB_11use_defaultESP_SP_EESP_SP_EENSB_6detail15normal_iteratorINSB_10device_ptrIjEEEENS7_8equal_toIjEEEENS7_10__not_fn_tINS7_10__identityEEEEENSO_IlSP_SP_SP_EEEEEEEPS9_jSF_S9_S9_S11_EEvT0_T1_T2_T3_T4_T6_E12temp_storage+24];
	ld.shared.u64 	%rd378, [_ZZN3cub18CUB_300001_SM_10006detail6reduce28DeviceReduceSingleTileKernelINS2_10policy_hubIN4cuda3std3__45tupleIJblEEEjN6thrust24THRUST_300001_SM_1000_NS8cuda_cub9__find_if7functorIS9_EEE10Policy1000ENSB_12zip_iteratorINS8_IJNSD_26transform_input_iterator_tIbNSC_6detail35transform_pair_of_input_iterators_tIbNSB_18transform_iteratorI6mul_opNSB_17counting_iteratorIiNSB_11use_defaultESP_SP_EESP_SP_EENSB_6detail15normal_iteratorINSB_10device_ptrIjEEEENS7_8equal_toIjEEEENS7_10__not_fn_tINS7_10__identityEEEEENSO_IlSP_SP_SP_EEEEEEEPS9_jSF_S9_S9_S11_EEvT0_T1_T2_T3_T4_T6_E12temp_storage+32];
	and.b16  	%rs356, %rs395, 255;
	setp.eq.s16 	%p311, %rs356, 0;
	setp.eq.s16 	%p312, %rs355, 0;
	min.s64 	%rd379, %rd378, %rd417;
	selp.b16 	%rs357, %rs395, 1, %p312;
	selp.b16 	%rs358, %rs355, %rs357, %p311;
	and.b16  	%rs359, %rs358, 255;
	selp.b64 	%rd380, %rd417, %rd379, %p312;
	selp.b64 	%rd381, %rd378, %rd380, %p311;
	ld.shared.u8 	%rs360, [_ZZN3cub18CUB_300001_SM_10006detail6reduce28DeviceReduceSingleTileKernelINS2_10policy_hubIN4cuda3std3__45tupleIJblEEEjN6thrust24THRUST_300001_SM_1000_NS8cuda_cub9__find_if7functorIS9_EEE10Policy1000ENSB_12zip_iteratorINS8_IJNSD_26transform_input_iterator_tIbNSC_6detail35transform_pair_of_input_iterators_tIbNSB_18transform_iteratorI6mul_opNSB_17counting_iteratorIiNSB_11use_defaultESP_SP_EESP_SP_EENSB_6detail15normal_iteratorINSB_10device_ptrIjEEEENS7_8equal_toIjEEEENS7_10__not_fn_tINS7_10__identityEEEEENSO_IlSP_SP_SP_EEEEEEEPS9_jSF_S9_S9_S11_EEvT0_T1_T2_T3_T4_T6_E12temp_storage+40];
	ld.shared.u64 	%rd382, [_ZZN3cub18CUB_300001_SM_10006detail6reduce28DeviceReduceSingleTileKernelINS2_10policy_hubIN4cuda3std3__45tupleIJblEEEjN6thrust24THRUST_300001_SM_1000_NS8cuda_cub9__find_if7functorIS9_EEE10Policy1000ENSB_12zip_iteratorINS8_IJNSD_26transform_input_iterator_tIbNSC_6detail35transform_pair_of_input_iterators_tIbNSB_18transform_iteratorI6mul_opNSB_17counting_iteratorIiNSB_11use_defaultESP_SP_EESP_SP_EENSB_6detail15normal_iteratorINSB_10device_ptrIjEEEENS7_8equal_toIjEEEENS7_10__not_fn_tINS7_10__identityEEEEENSO_IlSP_SP_SP_EEEEEEEPS9_jSF_S9_S9_S11_EEvT0_T1_T2_T3_T4_T6_E12temp_storage+48];
	setp.eq.s16 	%p313, %rs359, 0;
	setp.eq.s16 	%p314, %rs360, 0;
	min.s64 	%rd383, %rd382, %rd381;
	selp.b16 	%rs361, %rs358, 1, %p314;
	selp.b16 	%rs362, %rs360, %rs361, %p313;
	and.b16  	%rs363, %rs362, 255;
	selp.b64 	%rd384, %rd381, %rd383, %p314;
	selp.b64 	%rd385, %rd382, %rd384, %p313;
	ld.shared.u8 	%rs364, [_ZZN3cub18CUB_300001_SM_10006detail6reduce28DeviceReduceSingleTileKernelINS2_10policy_hubIN4cuda3std3__45tupleIJblEEEjN6thrust24THRUST_300001_SM_1000_NS8cuda_cub9__find_if7functorIS9_EEE10Policy1000ENSB_12zip_iteratorINS8_IJNSD_26transform_input_iterator_tIbNSC_6detail35transform_pair_of_input_iterators_tIbNSB_18transform_iteratorI6mul_opNSB_17counting_iteratorIiNSB_11use_defaultESP_SP_EESP_SP_EENSB_6detail15normal_iteratorINSB_10device_ptrIjEEEENS7_8equal_toIjEEEENS7_10__not_fn_tINS7_10__identityEEEEENSO_IlSP_SP_SP_EEEEEEEPS9_jSF_S9_S9_S11_EEvT0_T1_T2_T3_T4_T6_E12temp_storage+56];
	ld.shared.u64 	%rd386, [_ZZN3cub18CUB_300001_SM_10006detail6reduce28DeviceReduceSingleTileKernelINS2_10policy_hubIN4cuda3std3__45tupleIJblEEEjN6thrust24THRUST_300001_SM_1000_NS8cuda_cub9__find_if7functorIS9_EEE10Policy1000ENSB_12zip_iteratorINS8_IJNSD_26transform_input_iterator_tIbNSC_6detail35transform_pair_of_input_iterators_tIbNSB_18transform_iteratorI6mul_opNSB_17counting_iteratorIiNSB_11use_defaultESP_SP_EESP_SP_EENSB_6detail15normal_iteratorINSB_10device_ptrIjEEEENS7_8equal_toIjEEEENS7_10__not_fn_tINS7_10__identityEEEEENSO_IlSP_SP_SP_EEEEEEEPS9_jSF_S9_S9_S11_EEvT0_T1_T2_T3_T4_T6_E12temp_storage+64];
	setp.eq.s16 	%p315, %rs363, 0;
	setp.eq.s16 	%p316, %rs364, 0;
	min.s64 	%rd387, %rd386, %rd385;
	selp.b16 	%rs365, %rs362, 1, %p316;
	selp.b16 	%rs366, %rs364, %rs365, %p315;
	and.b16  	%rs367, %rs366, 255;
	selp.b64 	%rd388, %rd385, %rd387, %p316;
	selp.b64 	%rd389, %rd386, %rd388, %p315;
	ld.shared.u8 	%rs368, [_ZZN3cub18CUB_300001_SM_10006detail6reduce28DeviceReduceSingleTileKernelINS2_10policy_hubIN4cuda3std3__45tupleIJblEEEjN6thrust24THRUST_300001_SM_1000_NS8cuda_cub9__find_if7functorIS9_EEE10Policy1000ENSB_12zip_iteratorINS8_IJNSD_26transform_input_iterator_tIbNSC_6detail35transform_pair_of_input_iterators_tIbNSB_18transform_iteratorI6mul_opNSB_17counting_iteratorIiNSB_11use_defaultESP_SP_EESP_SP_EENSB_6detail15normal_iteratorINSB_10device_ptrIjEEEENS7_8equal_toIjEEEENS7_10__not_fn_tINS7_10__identityEEEEENSO_IlSP_SP_SP_EEEEEEEPS9_jSF_S9_S9_S11_EEvT0_T1_T2_T3_T4_T6_E12temp_storage+72];
	ld.shared.u64 	%rd390, [_ZZN3cub18CUB_300001_SM_10006detail6reduce28DeviceReduceSingleTileKernelINS2_10policy_hubIN4cuda3std3__45tupleIJblEEEjN6thrust24THRUST_300001_SM_1000_NS8cuda_cub9__find_if7functorIS9_EEE10Policy1000ENSB_12zip_iteratorINS8_IJNSD_26transform_input_iterator_tIbNSC_6detail35transform_pair_of_input_iterators_tIbNSB_18transform_iteratorI6mul_opNSB_17counting_iteratorIiNSB_11use_defaultESP_SP_EESP_SP_EENSB_6detail15normal_iteratorINSB_10device_ptrIjEEEENS7_8equal_toIjEEEENS7_10__not_fn_tINS7_10__identityEEEEENSO_IlSP_SP_SP_EEEEEEEPS9_jSF_S9_S9_S11_EEvT0_T1_T2_T3_T4_T6_E12temp_storage+80];
	setp.eq.s16 	%p317, %rs367, 0;
	setp.eq.s16 	%p318, %rs368, 0;
	min.s64 	%rd391, %rd390, %rd389;
	selp.b16 	%rs369, %rs366, 1, %p318;
	selp.b16 	%rs370, %rs368, %rs369, %p317;
	and.b16  	%rs371, %rs370, 255;
	selp.b64 	%rd392, %rd389, %rd391, %p318;
	selp.b64 	%rd393, %rd390, %rd392, %p317;
	ld.shared.u8 	%rs372, [_ZZN3cub18CUB_300001_SM_10006detail6reduce28DeviceReduceSingleTileKernelINS2_10policy_hubIN4cuda3std3__45tupleIJblEEEjN6thrust24THRUST_300001_SM_1000_NS8cuda_cub9__find_if7functorIS9_EEE10Policy1000ENSB_12zip_iteratorINS8_IJNSD_26transform_input_iterator_tIbNSC_6detail35transform_pair_of_input_iterators_tIbNSB_18transform_iteratorI6mul_opNSB_17counting_iteratorIiNSB_11use_defaultESP_SP_EESP_SP_EENSB_6detail15normal_iteratorINSB_10device_ptrIjEEEENS7_8equal_toIjEEEENS7_10__not_fn_tINS7_10__identityEEEEENSO_IlSP_SP_SP_EEEEEEEPS9_jSF_S9_S9_S11_EEvT0_T1_T2_T3_T4_T6_E12temp_storage+88];
	ld.shared.u64 	%rd394, [_ZZN3cub18CUB_300001_SM_10006detail6reduce28DeviceReduceSingleTileKernelINS2_10policy_hubIN4cuda3std3__45tupleIJblEEEjN6thrust24THRUST_300001_SM_1000_NS8cuda_cub9__find_if7functorIS9_EEE10Policy1000ENSB_12zip_iteratorINS8_IJNSD_26transform_input_iterator_tIbNSC_6detail35transform_pair_of_input_iterators_tIbNSB_18transform_iteratorI6mul_opNSB_17counting_iteratorIiNSB_11use_defaultESP_SP_EESP_SP_EENSB_6detail15normal_iteratorINSB_10device_ptrIjEEEENS7_8equal_toIjEEEENS7_10__not_fn_tINS7_10__identityEEEEENSO_IlSP_SP_SP_EEEEEEEPS9_jSF_S9_S9_S11_EEvT0_T1_T2_T3_T4_T6_E12temp_storage+96];
	setp.eq.s16 	%p319, %rs371, 0;
	setp.eq.s16 	%p320, %rs372, 0;
	min.s64 	%rd395, %rd394, %rd393;
	selp.b16 	%rs373, %rs370, 1, %p320;
	selp.b16 	%rs374, %rs372, %rs373, %p319;
	and.b16  	%rs375, %rs374, 255;
	selp.b64 	%rd396, %rd393, %rd395, %p320;
	selp.b64 	%rd397, %rd394, %rd396, %p319;
	ld.shared.u8 	%rs376, [_ZZN3cub18CUB_300001_SM_10006detail6reduce28DeviceReduceSingleTileKernelINS2_10policy_hubIN4cuda3std3__45tupleIJblEEEjN6thrust24THRUST_300001_SM_1000_NS8cuda_cub9__find_if7functorIS9_EEE10Policy1000ENSB_12zip_iteratorINS8_IJNSD_26transform_input_iterator_tIbNSC_6detail35transform_pair_of_input_iterators_tIbNSB_18transform_iteratorI6mul_opNSB_17counting_iteratorIiNSB_11use_defaultESP_SP_EESP_SP_EENSB_6detail15normal_iteratorINSB_10device_ptrIjEEEENS7_8equal_toIjEEEENS7_10__not_fn_tINS7_10__identityEEEEENSO_IlSP_SP_SP_EEEEEEEPS9_jSF_S9_S9_S11_EEvT0_T1_T2_T3_T4_T6_E12temp_storage+104];
	ld.shared.u64 	%rd398, [_ZZN3cub18CUB_300001_SM_10006detail6reduce28DeviceReduceSingleTileKernelINS2_10policy_hubIN4cuda3std3__45tupleIJblEEEjN6thrust24THRUST_300001_SM_1000_NS8cuda_cub9__find_if7functorIS9_EEE10Policy1000ENSB_12zip_iteratorINS8_IJNSD_26transform_input_iterator_tIbNSC_6detail35transform_pair_of_input_iterators_tIbNSB_18transform_iteratorI6mul_opNSB_17counting_iteratorIiNSB_11use_defaultESP_SP_EESP_SP_EENSB_6detail15normal_iteratorINSB_10device_ptrIjEEEENS7_8equal_toIjEEEENS7_10__not_fn_tINS7_10__identityEEEEENSO_IlSP_SP_SP_EEEEEEEPS9_jSF_S9_S9_S11_EEvT0_T1_T2_T3_T4_T6_E12temp_storage+112];
	setp.eq.s16 	%p321, %rs375, 0;
	setp.eq.s16 	%p322, %rs376, 0;
	min.s64 	%rd399, %rd398, %rd397;
	selp.b16 	%rs377, %rs374, 1, %p322;
	selp.b16 	%rs378, %rs376, %rs377, %p321;
	and.b16  	%rs379, %rs378, 255;
	selp.b64 	%rd400, %rd397, %rd399, %p322;
	selp.b64 	%rd401, %rd398, %rd400, %p321;
	ld.shared.u8 	%rs380, [_ZZN3cub18CUB_300001_SM_10006detail6reduce28DeviceReduceSingleTileKernelINS2_10policy_hubIN4cuda3std3__45tupleIJblEEEjN6thrust24THRUST_300001_SM_1000_NS8cuda_cub9__find_if7functorIS9_EEE10Policy1000ENSB_12zip_iteratorINS8_IJNSD_26transform_input_iterator_tIbNSC_6detail35transform_pair_of_input_iterators_tIbNSB_18transform_iteratorI6mul_opNSB_17counting_iteratorIiNSB_11use_defaultESP_SP_EESP_SP_EENSB_6detail15normal_iteratorINSB_10device_ptrIjEEEENS7_8equal_toIjEEEENS7_10__not_fn_tINS7_10__identityEEEEENSO_IlSP_SP_SP_EEEEEEEPS9_jSF_S9_S9_S11_EEvT0_T1_T2_T3_T4_T6_E12temp_storage+120];
	ld.shared.u64 	%rd402, [_ZZN3cub18CUB_300001_SM_10006detail6reduce28DeviceReduceSingleTileKernelINS2_10policy_hubIN4cuda3std3__45tupleIJblEEEjN6thrust24THRUST_300001_SM_1000_NS8cuda_cub9__find_if7functorIS9_EEE10Policy1000ENSB_12zip_iteratorINS8_IJNSD_26transform_input_iterator_tIbNSC_6detail35transform_pair_of_input_iterators_tIbNSB_18transform_iteratorI6mul_opNSB_17counting_iteratorIiNSB_11use_defaultESP_SP_EESP_SP_EENSB_6detail15normal_iteratorINSB_10device_ptrIjEEEENS7_8equal_toIjEEEENS7_10__not_fn_tINS7_10__identityEEEEENSO_IlSP_SP_SP_EEEEEEEPS9_jSF_S9_S9_S11_EEvT0_T1_T2_T3_T4_T6_E12temp_storage+128];
	setp.eq.s16 	%p323, %rs379, 0;
	setp.eq.s16 	%p324, %rs380, 0;
	min.s64 	%rd403, %rd402, %rd401;
	selp.b16 	%rs381, %rs378, 1, %p324;
	selp.b16 	%rs395, %rs380, %rs381, %p323;
	selp.b64 	%rd404, %rd401, %rd403, %p324;
	selp.b64 	%rd417, %rd402, %rd404, %p323;
	bra.uni 	$L__BB1_121;
$L__BB1_43:
	// begin inline asm
	mov.u32 %r314, %laneid;
	// end inline asm
	and.b32  	%r335, %r2, 992;
	add.s32 	%r336, %r335, 32;
	setp.gt.u32 	%p235, %r336, %r53;
	not.b32 	%r337, %r335;
	add.s32 	%r338, %r53, %r337;
	selp.b32 	%r333, %r338, 31, %p235;
	cvt.u32.u16 	%r339, %rs395;
	and.b32  	%r316, %r339, 255;
	mov.b32 	%r332, 1;
	mov.b32 	%r334, -1;
	// begin inline asm
	shfl.sync.down.b32 %r315, %r316, %r332, %r333, %r334;
	// end inline asm
	// begin inline asm
	shfl.sync.down.b32 %r320, %r321, %r332, %r333, %r334;
	// end inline asm
	mov.b64 	{%r326, %r331}, %rd417;
	// begin inline asm
	shfl.sync.down.b32 %r325, %r326, %r332, %r333, %r334;
	// end inline asm
	// begin inline asm
	shfl.sync.down.b32 %r330, %r331, %r332, %r333, %r334;
	// end inline asm
	mov.b64 	%rd39, {%r325, %r330};
	cvt.u16.u32 	%rs31, %r315;
	setp.ge.s32 	%p236, %r314, %r333;
	@%p236 bra 	$L__BB1_47;
	and.b16  	%rs294, %rs395, 255;
	setp.eq.s16 	%p237, %rs294, 0;
	and.b16  	%rs295, %rs31, 255;
	setp.eq.s16 	%p238, %rs295, 0;
	or.pred  	%p239, %p237, %p238;
	@%p239 bra 	$L__BB1_46;
	min.s64 	%rd417, %rd39, %rd417;
	mov.b16 	%rs395, 1;
	bra.uni 	$L__BB1_47;
$L__BB1_46:
	setp.eq.s16 	%p240, %rs294, 0;
	selp.b16 	%rs395, %rs31, %rs395, %p240;
	selp.b64 	%rd417, %rd39, %rd417, %p240;
$L__BB1_47:
	cvt.u32.u16 	%r360, %rs395;
	and.b32  	%r341, %r360, 255;
	mov.b32 	%r357, 2;
	mov.b32 	%r359, -1;
	// begin inline asm
	shfl.sync.down.b32 %r340, %r341, %r357, %r333, %r359;
	// end inline asm
	// begin inline asm
	shfl.sync.down.b32 %r345, %r346, %r357, %r333, %r359;
	// end inline asm
	mov.b64 	{%r351, %r356}, %rd417;
	// begin inline asm
	shfl.sync.down.b32 %r350, %r351, %r357, %r333, %r359;
	// end inline asm
	// begin inline asm
	shfl.sync.down.b32 %r355, %r356, %r357, %r333, %r359;
	// end inline asm
	mov.b64 	%rd43, {%r350, %r355};
	cvt.u16.u32 	%rs34, %r340;
	add.s32 	%r361, %r314, 2;
	setp.gt.s32 	%p241, %r361, %r333;
	@%p241 bra 	$L__BB1_51;
	and.b16  	%rs298, %rs395, 255;
	setp.eq.s16 	%p242, %rs298, 0;
	and.b16  	%rs299, %rs34, 255;
	setp.eq.s16 	%p243, %rs299, 0;
	or.pred  	%p244, %p242, %p243;
	@%p244 bra 	$L__BB1_50;
	min.s64 	%rd417, %rd43, %rd417;
	mov.b16 	%rs395, 1;
	bra.uni 	$L__BB1_51;
$L__BB1_50:
	setp.eq.s16 	%p245, %rs298, 0;
	selp.b16 	%rs395, %rs34, %rs395, %p245;
	selp.b64 	%rd417, %rd43, %rd417, %p245;
$L__BB1_51:
	cvt.u32.u16 	%r382, %rs395;
	and.b32  	%r363, %r382, 255;
	mov.b32 	%r379, 4;
	mov.b32 	%r381, -1;
	// begin inline asm
	shfl.sync.down.b32 %r362, %r363, %r379, %r333, %r381;
	// end inline asm
	// begin inline asm
	shfl.sync.down.b32 %r367, %r368, %r379, %r333, %r381;
	// end inline asm
	mov.b64 	{%r373, %r378}, %rd417;
	// begin inline asm
	shfl.sync.down.b32 %r372, %r373, %r379, %r333, %r381;
	// end inline asm
	// begin inline asm
	shfl.sync.down.b32 %r377, %r378, %r379, %r333, %r381;
	// end inline asm
	mov.b64 	%rd47, {%r372, %r377};
	cvt.u16.u32 	%rs37, %r362;
	add.s32 	%r383, %r314, 4;
	setp.gt.s32 	%p246, %r383, %r333;
	@%p246 bra 	$L__BB1_55;
	and.b16  	%rs302, %rs395, 255;
	setp.eq.s16 	%p247, %rs302, 0;
	and.b16  	%rs303, %rs37, 255;
	setp.eq.s16 	%p248, %rs303, 0;
	or.pred  	%p249, %p247, %p248;
	@%p249 bra 	$L__BB1_54;
	min.s64 	%rd417, %rd47, %rd417;
	mov.b16 	%rs395, 1;
	bra.uni 	$L__BB1_55;
$L__BB1_54:
	setp.eq.s16 	%p250, %rs302, 0;
	selp.b16 	%rs395, %rs37, %rs395, %p250;
	selp.b64 	%rd417, %rd47, %rd417, %p250;
$L__BB1_55:
	cvt.u32.u16 	%r404, %rs395;
	and.b32  	%r385, %r404, 255;
	mov.b32 	%r401, 8;
	mov.b32 	%r403, -1;
	// begin inline asm
	shfl.sync.down.b32 %r384, %r385, %r401, %r333, %r403;
	// end inline asm
	// begin inline asm
	shfl.sync.down.b32 %r389, %r390, %r401, %r333, %r403;
	// end inline asm
	mov.b64 	{%r395, %r400}, %rd417;
	// begin inline asm
	shfl.sync.down.b32 %r394, %r395, %r401, %r333, %r403;
	// end inline asm
	// begin inline asm
	shfl.sync.down.b32 %r399, %r400, %r401, %r333, %r403;
	// end inline asm
	mov.b64 	%rd51, {%r394, %r399};
	cvt.u16.u32 	%rs40, %r384;
	add.s32 	%r405, %r314, 8;
	setp.gt.s32 	%p251, %r405, %r333;
	@%p251 bra 	$L__BB1_59;
	and.b16  	%rs306, %rs395, 255;
	setp.eq.s16 	%p252, %rs306, 0;
	and.b16  	%rs307, %rs40, 255;
	setp.eq.s16 	%p253, %rs307, 0;
	or.pred  	%p254, %p252, %p253;
	@%p254 bra 	$L__BB1_58;
	min.s64 	%rd417, %rd51, %rd417;
	mov.b16 	%rs395, 1;
	bra.uni 	$L__BB1_59;
$L__BB1_58:
	setp.eq.s16 	%p255, %rs306, 0;
	selp.b16 	%rs395, %rs40, %rs395, %p255;
	selp.b64 	%rd417, %rd51, %rd417, %p255;
$L__BB1_59:
	cvt.u32.u16 	%r426, %rs395;
	and.b32  	%r407, %r426, 255;
	mov.b32 	%r423, 16;
	mov.b32 	%r425, -1;
	// begin inline asm
	shfl.sync.down.b32 %r406, %r407, %r423, %r333, %r425;
	// end inline asm
	// begin inline asm
	shfl.sync.down.b32 %r411, %r412, %r423, %r333, %r425;
	// end inline asm
	mov.b64 	{%r417, %r422}, %rd417;
	// begin inline asm
	shfl.sync.down.b32 %r416, %r417, %r423, %r333, %r425;
	// end inline asm
	// begin inline asm
	shfl.sync.down.b32 %r421, %r422, %r423, %r333, %r425;
	// end inline asm
	mov.b64 	%rd55, {%r416, %r421};
	cvt.u16.u32 	%rs43, %r406;
	add.s32 	%r427, %r314, 16;
	setp.gt.s32 	%p256, %r427, %r333;
	@%p256 bra 	$L__BB1_63;
	and.b16  	%rs310, %rs395, 255;
	setp.eq.s16 	%p257, %rs310, 0;
	and.b16  	%rs311, %rs43, 255;
	setp.eq.s16 	%p258, %rs311, 0;
	or.pred  	%p259, %p257, %p258;
	@%p259 bra 	$L__BB1_62;
	min.s64 	%rd417, %rd55, %rd417;
	mov.b16 	%rs395, 1;
	bra.uni 	$L__BB1_63;
$L__BB1_62:
	setp.eq.s16 	%p260, %rs310, 0;
	selp.b16 	%rs395, %rs43, %rs395, %p260;
	selp.b64 	%rd417, %rd55, %rd417, %p260;
$L__BB1_63:
	setp.ne.s32 	%p261, %r314, 0;
	@%p261 bra 	$L__BB1_65;
	shr.u32 	%r428, %r2, 1;
	and.b32  	%r429, %r428, 496;
	mov.u32 	%r430, _ZZN3cub18CUB_300001_SM_10006detail6reduce28DeviceReduceSingleTileKernelINS2_10policy_hubIN4cuda3std3__45tupleIJblEEEjN6thrust24THRUST_300001_SM_1000_NS8cuda_cub9__find_if7functorIS9_EEE10Policy1000ENSB_12zip_iteratorINS8_IJNSD_26transform_input_iterator_tIbNSC_6detail35transform_pair_of_input_iterators_tIbNSB_18transform_iteratorI6mul_opNSB_17counting_iteratorIiNSB_11use_defaultESP_SP_EESP_SP_EENSB_6detail15normal_iteratorINSB_10device_ptrIjEEEENS7_8equal_toIjEEEENS7_10__not_fn_tINS7_10__identityEEEEENSO_IlSP_SP_SP_EEEEEEEPS9_jSF_S9_S9_S11_EEvT0_T1_T2_T3_T4_T6_E12temp_storage;
	add.s32 	%r431, %r430, %r429;
	st.shared.u8 	[%r431+8], %rs395;
	st.shared.u64 	[%r431+16], %rd417;
$L__BB1_65:
	bar.sync 	0;
	setp.ne.s32 	%p262, %r2, 0;
	@%p262 bra 	$L__BB1_121;
	setp.lt.u32 	%p263, %r53, 33;
	@%p263 bra 	$L__BB1_68;
	ld.shared.u8 	%rs314, [_ZZN3cub18CUB_300001_SM_10006detail6reduce28DeviceReduceSingleTileKernelINS2_10policy_hubIN4cuda3std3__45tupleIJblEEEjN6thrust24THRUST_300001_SM_1000_NS8cuda_cub9__find_if7functorIS9_EEE10Policy1000ENSB_12zip_iteratorINS8_IJNSD_26transform_input_iterator_tIbNSC_6detail35transform_pair_of_input_iterators_tIbNSB_18transform_iteratorI6mul_opNSB_17counting_iteratorIiNSB_11use_defaultESP_SP_EESP_SP_EENSB_6detail15normal_iteratorINSB_10device_ptrIjEEEENS7_8equal_toIjEEEENS7_10__not_fn_tINS7_10__identityEEEEENSO_IlSP_SP_SP_EEEEEEEPS9_jSF_S9_S9_S11_EEvT0_T1_T2_T3_T4_T6_E12temp_storage+24];
	ld.shared.u64 	%rd357, [_ZZN3cub18CUB_300001_SM_10006detail6reduce28DeviceReduceSingleTileKernelINS2_10policy_hubIN4cuda3std3__45tupleIJblEEEjN6thrust24THRUST_300001_SM_1000_NS8cuda_cub9__find_if7functorIS9_EEE10Policy1000ENSB_12zip_iteratorINS8_IJNSD_26transform_input_iterator_tIbNSC_6detail35transform_pair_of_input_iterators_tIbNSB_18transform_iteratorI6mul_opNSB_17counting_iteratorIiNSB_11use_defaultESP_SP_EESP_SP_EENSB_6detail15normal_iteratorINSB_10device_ptrIjEEEENS7_8equal_toIjEEEENS7_10__not_fn_tINS7_10__identityEEEEENSO_IlSP_SP_SP_EEEEEEEPS9_jSF_S9_S9_S11_EEvT0_T1_T2_T3_T4_T6_E12temp_storage+32];
	and.b16  	%rs315, %rs395, 255;
	setp.eq.s16 	%p264, %rs315, 0;
	setp.eq.s16 	%p265, %rs314, 0;
	min.s64 	%rd358, %rd357, %rd417;
	selp.b16 	%rs316, %rs395, 1, %p265;
	selp.b16 	%rs395, %rs314, %rs316, %p264;
	selp.b64 	%rd359, %rd417, %rd358, %p265;
	selp.b64 	%rd417, %rd357, %rd359, %p264;
$L__BB1_68:
	setp.lt.u32 	%p266, %r53, 65;
	@%p266 bra 	$L__BB1_70;
	ld.shared.u8 	%rs317, [_ZZN3cub18CUB_300001_SM_10006detail6reduce28DeviceReduceSingleTileKernelINS2_10policy_hubIN4cuda3std3__45tupleIJblEEEjN6thrust24THRUST_300001_SM_1000_NS8cuda_cub9__find_if7functorIS9_EEE10Policy1000ENSB_12zip_iteratorINS8_IJNSD_26transform_input_iterator_tIbNSC_6detail35transform_pair_of_input_iterators_tIbNSB_18transform_iteratorI6mul_opNSB_17counting_iteratorIiNSB_11use_defaultESP_SP_EESP_SP_EENSB_6detail15normal_iteratorINSB_10device_ptrIjEEEENS7_8equal_toIjEEEENS7_10__not_fn_tINS7_10__identityEEEEENSO_IlSP_SP_SP_EEEEEEEPS9_jSF_S9_S9_S11_EEvT0_T1_T2_T3_T4_T6_E12temp_storage+40];
	ld.shared.u64 	%rd360, [_ZZN3cub18CUB_300001_SM_10006detail6reduce28DeviceReduceSingleTileKernelINS2_10policy_hubIN4cuda3std3__45tupleIJblEEEjN6thrust24THRUST_300001_SM_1000_NS8cuda_cub9__find_if7functorIS9_EEE10Policy1000ENSB_12zip_iteratorINS8_IJNSD_26transform_input_iterator_tIbNSC_6detail35transform_pair_of_input_iterators_tIbNSB_18transform_iteratorI6mul_opNSB_17counting_iteratorIiNSB_11use_defaultESP_SP_EESP_SP_EENSB_6detail15normal_iteratorINSB_10device_ptrIjEEEENS7_8equal_toIjEEEENS7_10__not_fn_tINS7_10__identityEEEEENSO_IlSP_SP_SP_EEEEEEEPS9_jSF_S9_S9_S11_EEvT0_T1_T2_T3_T4_T6_E12temp_storage+48];
	and.b16  	%rs318, %rs395, 255;
	setp.eq.s16 	%p267, %rs318, 0;
	setp.eq.s16 	%p268, %rs317, 0;
	min.s64 	%rd361, %rd360, %rd417;
	selp.b16 	%rs319, %rs395, 1, %p268;
	selp.b16 	%rs395, %rs317, %rs319, %p267;
	selp.b64 	%rd362, %rd417, %rd361, %p268;
	selp.b64 	%rd417, %rd360, %rd362, %p267;
$L__BB1_70:
	setp.lt.u32 	%p269, %r53, 97;
	@%p269 bra 	$L__BB1_72;
	ld.shared.u8 	%rs320, [_ZZN3cub18CUB_300001_SM_10006detail6reduce28DeviceReduceSingleTileKernelINS2_10policy_hubIN4cuda3std3__45tupleIJblEEEjN6thrust24THRUST_300001_SM_1000_NS8cuda_cub9__find_if7functorIS9_EEE10Policy1000ENSB_12zip_iteratorINS8_IJNSD_26transform_input_iterator_tIbNSC_6detail35transform_pair_of_input_iterators_tIbNSB_18transform_iteratorI6mul_opNSB_17counting_iteratorIiNSB_11use_defaultESP_SP_EESP_SP_EENSB_6detail15normal_iteratorINSB_10device_ptrIjEEEENS7_8equal_toIjEEEENS7_10__not_fn_tINS7_10__identityEEEEENSO_IlSP_SP_SP_EEEEEEEPS9_jSF_S9_S9_S11_EEvT0_T1_T2_T3_T4_T6_E12temp_storage+56];
	ld.shared.u64 	%rd363, [_ZZN3cub18CUB_300001_SM_10006detail6reduce28DeviceReduceSingleTileKernelINS2_10policy_hubIN4cuda3std3__45tupleIJblEEEjN6thrust24THRUST_300001_SM_1000_NS8cuda_cub9__find_if7functorIS9_EEE10Policy1000ENSB_12zip_iteratorINS8_IJNSD_26transform_input_iterator_tIbNSC_6detail35transform_pair_of_input_iterators_tIbNSB_18transform_iteratorI6mul_opNSB_17counting_iteratorIiNSB_11use_defaultESP_SP_EESP_SP_EENSB_6detail15normal_iteratorINSB_10device_ptrIjEEEENS7_8equal_toIjEEEENS7_10__not_fn_tINS7_10__identityEEEEENSO_IlSP_SP_SP_EEEEEEEPS9_jSF_S9_S9_S11_EEvT0_T1_T2_T3_T4_T6_E12temp_storage+64];
	and.b16  	%rs321, %rs395, 255;
	setp.eq.s16 	%p270, %rs321, 0;
	setp.eq.s16 	%p271, %rs320, 0;
	min.s64 	%rd364, %rd363, %rd417;
	selp.b16 	%rs322, %rs395, 1, %p271;
	selp.b16 	%rs395, %rs320, %rs322, %p270;
	selp.b64 	%rd365, %rd417, %rd364, %p271;
	selp.b64 	%rd417, %rd363, %rd365, %p270;
$L__BB1_72:
	setp.lt.u32 	%p272, %r53, 129;
	@%p272 bra 	$L__BB1_74;
	ld.shared.u8 	%rs323, [_ZZN3cub18CUB_300001_SM_10006detail6reduce28DeviceReduceSingleTileKernelINS2_10policy_hubIN4cuda3std3__45tupleIJblEEEjN6thrust24THRUST_300001_SM_1000_NS8cuda_cub9__find_if7functorIS9_EEE10Policy1000ENSB_12zip_iteratorINS8_IJNSD_26transform_input_iterator_tIbNSC_6detail35transform_pair_of_input_iterators_tIbNSB_18transform_iteratorI6mul_opNSB_17counting_iteratorIiNSB_11use_defaultESP_SP_EESP_SP_EENSB_6detail15normal_iteratorINSB_10device_ptrIjEEEENS7_8equal_toIjEEEENS7_10__not_fn_tINS7_10__identityEEEEENSO_IlSP_SP_SP_EEEEEEEPS9_jSF_S9_S9_S11_EEvT0_T1_T2_T3_T4_T6_E12temp_storage+72];
	ld.shared.u64 	%rd366, [_ZZN3cub18CUB_300001_SM_10006detail6reduce28DeviceReduceSingleTileKernelINS2_10policy_hubIN4cuda3std3__45tupleIJblEEEjN6thrust24THRUST_300001_SM_1000_NS8cuda_cub9__find_if7functorIS9_EEE10Policy1000ENSB_12zip_iteratorINS8_IJNSD_26transform_input_iterator_tIbNSC_6detail35transform_pair_of_input_iterators_tIbNSB_18transform_iteratorI6mul_opNSB_17counting_iteratorIiNSB_11use_defaultESP_SP_EESP_SP_EENSB_6detail15normal_iteratorINSB_10device_ptrIjEEEENS7_8equal_toIjEEEENS7_10__not_fn_tINS7_10__identityEEEEENSO_IlSP_SP_SP_EEEEEEEPS9_jSF_S9_S9_S11_EEvT0_T1_T2_T3_T4_T6_E12temp_storage+80];
	and.b16  	%rs324, %rs395, 255;
	setp.eq.s16 	%p273, %rs324, 0;
	setp.eq.s16 	%p274, %rs323, 0;
	min.s64 	%rd367, %rd366, %rd417;
	selp.b16 	%rs325, %rs395, 1, %p274;
	selp.b16 	%rs395, %rs323, %rs325, %p273;
	selp.b64 	%rd368, %rd417, %rd367, %p274;
	selp.b64 	%rd417, %rd366, %rd368, %p273;
$L__BB1_74:
	setp.lt.u32 	%p275, %r53, 161;
	@%p275 bra 	$L__BB1_76;
	ld.shared.u8 	%rs326, [_ZZN3cub18CUB_300001_SM_10006detail6reduce28DeviceReduceSingleTileKernelINS2_10policy_hubIN4cuda3std3__45tupleIJblEEEjN6thrust24THRUST_300001_SM_1000_NS8cuda_cub9__find_if7functorIS9_EEE10Policy1000ENSB_12zip_iteratorINS8_IJNSD_26transform_input_iterator_tIbNSC_6detail35transform_pair_of_input_iterators_tIbNSB_18transform_iteratorI6mul_opNSB_17counting_iteratorIiNSB_11use_defaultESP_SP_EESP_SP_EENSB_6detail15normal_iteratorINSB_10device_ptrIjEEEENS7_8equal_toIjEEEENS7_10__not_fn_tINS7_10__identityEEEEENSO_IlSP_SP_SP_EEEEEEEPS9_jSF_S9_S9_S11_EEvT0_T1_T2_T3_T4_T6_E12temp_storage+88];
	ld.shared.u64 	%rd369, [_ZZN3cub18CUB_300001_SM_10006detail6reduce28DeviceReduceSingleTileKernelINS2_10policy_hubIN4cuda3std3__45tupleIJblEEEjN6thrust24THRUST_300001_SM_1000_NS8cuda_cub9__find_if7functorIS9_EEE10Policy1000ENSB_12zip_iteratorINS8_IJNSD_26transform_input_iterator_tIbNSC_6detail35transform_pair_of_input_iterators_tIbNSB_18transform_iteratorI6mul_opNSB_17counting_iteratorIiNSB_11use_defaultESP_SP_EESP_SP_EENSB_6detail15normal_iteratorINSB_10device_ptrIjEEEENS7_8equal_toIjEEEENS7_10__not_fn_tINS7_10__identityEEEEENSO_IlSP_SP_SP_EEEEEEEPS9_jSF_S9_S9_S11_EEvT0_T1_T2_T3_T4_T6_E12temp_storage+96];
	and.b16  	%rs327, %rs395, 255;
	setp.eq.s16 	%p276, %rs327, 0;
	setp.eq.s16 	%p277, %rs326, 0;
	min.s64 	%rd370, %rd369, %rd417;
	selp.b16 	%rs328, %rs395, 1, %p277;
	selp.b16 	%rs395, %rs326, %rs328, %p276;
	selp.b64 	%rd371, %rd417, %rd370, %p277;
	selp.b64 	%rd417, %rd369, %rd371, %p276;
$L__BB1_76:
	setp.lt.u32 	%p278, %r53, 193;
	@%p278 bra 	$L__BB1_78;
	ld.shared.u8 	%rs329, [_ZZN3cub18CUB_300001_SM_10006detail6reduce28DeviceReduceSingleTileKernelINS2_10policy_hubIN4cuda3std3__45tupleIJblEEEjN6thrust24THRUST_300001_SM_1000_NS8cuda_cub9__find_if7functorIS9_EEE10Policy1000ENSB_12zip_iteratorINS8_IJNSD_26transform_input_iterator_tIbNSC_6detail35transform_pair_of_input_iterators_tIbNSB_18transform_iteratorI6mul_opNSB_17counting_iteratorIiNSB_11use_defaultESP_SP_EESP_SP_EENSB_6detail15normal_iteratorINSB_10device_ptrIjEEEENS7_8equal_toIjEEEENS7_10__not_fn_tINS7_10__identityEEEEENSO_IlSP_SP_SP_EEEEEEEPS9_jSF_S9_S9_S11_EEvT0_T1_T2_T3_T4_T6_E12temp_storage+104];
	ld.shared.u64 	%rd372, [_ZZN3cub18CUB_300001_SM_10006detail6reduce28DeviceReduceSingleTileKernelINS2_10policy_hubIN4cuda3std3__45tupleIJblEEEjN6thrust24THRUST_300001_SM_1000_NS8cuda_cub9__find_if7functorIS9_EEE10Policy1000ENSB_12zip_iteratorINS8_IJNSD_26transform_input_iterator_tIbNSC_6detail35transform_pair_of_input_iterators_tIbNSB_18transform_iteratorI6mul_opNSB_17counting_iteratorIiNSB_11use_defaultESP_SP_EESP_SP_EENSB_6detail15normal_iteratorINSB_10device_ptrIjEEEENS7_8equal_toIjEEEENS7_10__not_fn_tINS7_10__identityEEEEENSO_IlSP_SP_SP_EEEEEEEPS9_jSF_S9_S9_S11_EEvT0_T1_T2_T3_T4_T6_E12temp_storage+112];
	and.b16  	%rs330, %rs395, 255;
	setp.eq.s16 	%p279, %rs330, 0;
	setp.eq.s16 	%p280, %rs329, 0;
	min.s64 	%rd373, %rd372, %rd417;
	selp.b16 	%rs331, %rs395, 1, %p280;
	selp.b16 	%rs395, %rs329, %rs331, %p279;
	selp.b64 	%rd374, %rd417, %rd373, %p280;
	selp.b64 	%rd417, %rd372, %rd374, %p279;
$L__BB1_78:
	setp.lt.u32 	%p281, %r53, 225;
	@%p281 bra 	$L__BB1_121;
	ld.shared.u8 	%rs332, [_ZZN3cub18CUB_300001_SM_10006detail6reduce28DeviceReduceSingleTileKernelINS2_10policy_hubIN4cuda3std3__45tupleIJblEEEjN6thrust24THRUST_300001_SM_1000_NS8cuda_cub9__find_if7functorIS9_EEE10Policy1000ENSB_12zip_iteratorINS8_IJNSD_26transform_input_iterator_tIbNSC_6detail35transform_pair_of_input_iterators_tIbNSB_18transform_iteratorI6mul_opNSB_17counting_iteratorIiNSB_11use_defaultESP_SP_EESP_SP_EENSB_6detail15normal_iteratorINSB_10device_ptrIjEEEENS7_8equal_toIjEEEENS7_10__not_fn_tINS7_10__identityEEEEENSO_IlSP_SP_SP_EEEEEEEPS9_jSF_S9_S9_S11_EEvT0_T1_T2_T3_T4_T6_E12temp_storage+120];
	ld.shared.u64 	%rd375, [_ZZN3cub18CUB_300001_SM_10006detail6reduce28DeviceReduceSingleTileKernelINS2_10policy_hubIN4cuda3std3__45tupleIJblEEEjN6thrust24THRUST_300001_SM_1000_NS8cuda_cub9__find_if7functorIS9_EEE10Policy1000ENSB_12zip_iteratorINS8_IJNSD_26transform_input_iterator_tIbNSC_6detail35transform_pair_of_input_iterators_tIbNSB_18transform_iteratorI6mul_opNSB_17counting_iteratorIiNSB_11use_defaultESP_SP_EESP_SP_EENSB_6detail15normal_iteratorINSB_10device_ptrIjEEEENS7_8equal_toIjEEEENS7_10__not_fn_tINS7_10__identityEEEEENSO_IlSP_SP_SP_EEEEEEEPS9_jSF_S9_S9_S11_EEvT0_T1_T2_T3_T4_T6_E12temp_storage+128];
	and.b16  	%rs333, %rs395, 255;
	setp.eq.s16 	%p282, %rs333, 0;
	setp.eq.s16 	%p283, %rs332, 0;
	min.s64 	%rd376, %rd375, %rd417;
	selp.b16 	%rs334, %rs395, 1, %p283;
	selp.b16 	%rs395, %rs332, %rs334, %p282;
	selp.b64 	%rd377, %rd417, %rd376, %p283;
	selp.b64 	%rd417, %rd375, %rd377, %p282;
	bra.uni 	$L__BB1_121;
$L__BB1_80:
	mov.u32 	%r80, %tid.x;
	cvt.u64.u32 	%rd72, %r80;
	add.s32 	%r25, %r80, %r52;
	mul.wide.u32 	%rd116, %r80, 4;
	add.s64 	%rd73, %rd2, %rd116;
	shl.b32 	%r81, %r25, 1;
	ld.global.u32 	%r82, [%rd73];
	setp.ne.s32 	%p3, %r81, %r82;
	add.s32 	%r83, %r80, 256;
	cvt.u64.u32 	%rd117, %r83;
	add.s32 	%r84, %r81, 512;
	ld.global.u32 	%r85, [%rd73+1024];
	setp.ne.s32 	%p4, %r84, %r85;
	add.s32 	%r87, %r80, 512;
	cvt.u64.u32 	%rd118, %r87;
	add.s64 	%rd119, %rd113, %rd118;
	add.s32 	%r88, %r81, 1024;
	ld.global.u32 	%r89, [%rd73+2048];
	setp.ne.s32 	%p5, %r88, %r89;
	add.s64 	%rd120, %rd119, 256;
	add.s32 	%r90, %r81, 1536;
	ld.global.u32 	%r91, [%rd73+3072];
	setp.ne.s32 	%p7, %r90, %r91;
	or.pred  	%p9, %p3, %p4;
	selp.b64 	%rd121, %rd72, %rd117, %p3;
	add.s64 	%rd122, %rd113, %rd121;
	min.s64 	%rd123, %rd119, %rd122;
	selp.b64 	%rd124, %rd123, %rd122, %p5;
	or.pred  	%p10, %p9, %p5;
	selp.b64 	%rd125, %rd124, %rd119, %p9;
	min.s64 	%rd126, %rd120, %rd125;
	selp.b64 	%rd127, %rd126, %rd125, %p7;
	or.pred  	%p11, %p10, %p7;
	selp.u16 	%rs395, 1, 0, %p11;
	selp.b64 	%rd417, %rd127, %rd120, %p10;
	add.s32 	%r26, %r53, -1024;
	setp.lt.u32 	%p12, %r26, 1024;
	mov.b32 	%r552, 1024;
	@%p12 bra 	$L__BB1_84;
	mov.b32 	%r552, 1024;
$L__BB1_82:
	cvt.u64.u32 	%rd128, %r552;
	add.s32 	%r93, %r25, %r552;
	add.s64 	%rd129, %rd72, %rd128;
	mul.wide.u32 	%rd130, %r552, 4;
	add.s64 	%rd131, %rd73, %rd130;
	add.s64 	%rd132, %rd129, %rd113;
	shl.b32 	%r94, %r93, 1;
	ld.global.u32 	%r95, [%rd131];
	setp.ne.s32 	%p13, %r94, %r95;
	add.s64 	%rd133, %rd132, 256;
	add.s32 	%r96, %r94, 512;
	ld.global.u32 	%r97, [%rd131+1024];
	setp.ne.s32 	%p14, %r96, %r97;
	selp.u16 	%rs113, 1, 0, %p14;
	add.s64 	%rd134, %rd132, 512;
	add.s32 	%r98, %r94, 1024;
	ld.global.u32 	%r99, [%rd131+2048];
	setp.ne.s32 	%p15, %r98, %r99;
	selp.u16 	%rs114, 1, 0, %p15;
	add.s64 	%rd135, %rd132, 768;
	add.s32 	%r100, %r94, 1536;
	ld.global.u32 	%r101, [%rd131+3072];
	setp.ne.s32 	%p16, %r100, %r101;
	selp.u16 	%rs115, 1, 0, %p16;
	and.b16  	%rs116, %rs395, 255;
	setp.eq.s16 	%p17, %rs116, 0;
	selp.u16 	%rs117, 1, 0, %p13;
	min.s64 	%rd136, %rd132, %rd417;
	selp.b16 	%rs118, 1, %rs395, %p13;
	selp.b64 	%rd137, %rd136, %rd417, %p13;
	selp.b16 	%rs119, %rs117, %rs118, %p17;
	and.b16  	%rs120, %rs119, 255;
	selp.b64 	%rd138, %rd132, %rd137, %p17;
	setp.eq.s16 	%p18, %rs120, 0;
	min.s64 	%rd139, %rd133, %rd138;
	selp.b16 	%rs121, 1, %rs119, %p14;
	selp.b64 	%rd140, %rd139, %rd138, %p14;
	selp.b16 	%rs122, %rs113, %rs121, %p18;
	and.b16  	%rs123, %rs122, 255;
	selp.b64 	%rd141, %rd133, %rd140, %p18;
	setp.eq.s16 	%p19, %rs123, 0;
	min.s64 	%rd142, %rd134, %rd141;
	selp.b16 	%rs124, 1, %rs122, %p15;
	selp.b64 	%rd143, %rd142, %rd141, %p15;
	selp.b16 	%rs125, %rs114, %rs124, %p19;
	and.b16  	%rs126, %rs125, 255;
	selp.b64 	%rd144, %rd134, %rd143, %p19;
	setp.eq.s16 	%p20, %rs126, 0;
	min.s64 	%rd145, %rd135, %rd144;
	selp.b16 	%rs127, 1, %rs125, %p16;
	selp.b64 	%rd146, %rd145, %rd144, %p16;
	selp.b16 	%rs395, %rs115, %rs127, %p20;
	selp.b64 	%rd417, %rd135, %rd146, %p20;
	sub.s32 	%r102, %r53, %r552;
	setp.lt.u32 	%p21, %r102, 1024;
	@%p21 bra 	$L__BB1_97;
	add.s32 	%r552, %r552, 1024;
	setp.le.u32 	%p22, %r552, %r26;
	@%p22 bra 	$L__BB1_82;
$L__BB1_84:
	setp.le.u32 	%p23, %r53, %r552;
	sub.s32 	%r103, %r53, %r552;
	setp.ge.s32 	%p24, %r80, %r103;
	or.pred  	%p25, %p23, %p24;
	@%p25 bra 	$L__BB1_97;
	not.b32 	%r104, %r80;
	add.s32 	%r105, %r53, %r104;
	sub.s32 	%r30, %r105, %r552;
	shr.u32 	%r106, %r30, 8;
	add.s32 	%r31, %r106, 1;
	and.b32  	%r32, %r31, 7;
	setp.lt.u32 	%p26, %r30, 1792;
	mov.u32 	%r558, %r80;
	@%p26 bra 	$L__BB1_89;
	add.s32 	%r556, %r80, 1024;
	add.s32 	%r555, %r80, %r552;
	add.s32 	%r107, %r25, %r552;
	shl.b32 	%r108, %r107, 1;
	add.s32 	%r554, %r108, 2048;
	and.b32  	%r109, %r31, 33554424;
	neg.s32 	%r553, %r109;
$L__BB1_87:
	.pragma "nounroll";
	cvt.u64.u32 	%rd148, %r555;
	mul.wide.u32 	%rd149, %r555, 4;
	add.s64 	%rd150, %rd2, %rd149;
	add.s64 	%rd151, %rd113, %rd148;
	add.s32 	%r110, %r554, -2048;
	ld.global.u32 	%r111, [%rd150];
	setp.ne.s32 	%p27, %r110, %r111;
	selp.u16 	%rs129, 1, 0, %p27;
	and.b16  	%rs130, %rs395, 255;
	setp.ne.s16 	%p29, %rs130, 0;
	and.pred  	%p30, %p29, %p27;
	min.s64 	%rd152, %rd151, %rd417;
	setp.eq.s16 	%p31, %rs130, 0;
	selp.b16 	%rs131, %rs129, %rs395, %p31;
	selp.b64 	%rd153, %rd151, %rd417, %p31;
	selp.b16 	%rs132, 1, %rs131, %p30;
	and.b16  	%rs133, %rs132, 255;
	selp.b64 	%rd154, %rd152, %rd153, %p30;
	add.s32 	%r112, %r555, 256;
	cvt.u64.u32 	%rd155, %r112;
	mul.wide.u32 	%rd156, %r112, 4;
	add.s64 	%rd157, %rd2, %rd156;
	add.s64 	%rd158, %rd113, %rd155;
	add.s32 	%r113, %r554, -1536;
	ld.global.u32 	%r114, [%rd157];
	setp.ne.s32 	%p32, %r113, %r114;
	selp.u16 	%rs134, 1, 0, %p32;
	setp.ne.s16 	%p34, %rs133, 0;
	and.pred  	%p35, %p34, %p32;
	min.s64 	%rd159, %rd158, %rd154;
	setp.eq.s16 	%p36, %rs133, 0;
	selp.b16 	%rs135, %rs134, %rs132, %p36;
	selp.b64 	%rd160, %rd158, %rd154, %p36;
	selp.b16 	%rs136, 1, %rs135, %p35;
	and.b16  	%rs137, %rs136, 255;
	selp.b64 	%rd161, %rd159, %rd160, %p35;
	add.s32 	%r115, %r555, 512;
	cvt.u64.u32 	%rd162, %r115;
	mul.wide.u32 	%rd163, %r115, 4;
	add.s64 	%rd164, %rd2, %rd163;
	add.s64 	%rd165, %rd113, %rd162;
	add.s32 	%r116, %r554, -1024;
	ld.global.u32 	%r117, [%rd164];
	setp.ne.s32 	%p37, %r116, %r117;
	selp.u16 	%rs138, 1, 0, %p37;
	setp.ne.s16 	%p39, %rs137, 0;
	and.pred  	%p40, %p39, %p37;
	min.s64 	%rd166, %rd165, %rd161;
	setp.eq.s16 	%p41, %rs137, 0;
	selp.b16 	%rs139, %rs138, %rs136, %p41;
	selp.b64 	%rd167, %rd165, %rd161, %p41;
	selp.b16 	%rs140, 1, %rs139, %p40;
	and.b16  	%rs141, %rs140, 255;
	selp.b64 	%rd168, %rd166, %rd167, %p40;
	add.s32 	%r118, %r555, 768;
	cvt.u64.u32 	%rd169, %r118;
	mul.wide.u32 	%rd170, %r118, 4;
	add.s64 	%rd171, %rd2, %rd170;
	add.s64 	%rd172, %rd113, %rd169;
	add.s32 	%r119, %r554, -512;
	ld.global.u32 	%r120, [%rd171];
	setp.ne.s32 	%p42, %r119, %r120;
	selp.u16 	%rs142, 1, 0, %p42;
	setp.ne.s16 	%p44, %rs141, 0;
	and.pred  	%p45, %p44, %p42;
	min.s64 	%rd173, %rd172, %rd168;
	setp.eq.s16 	%p46, %rs141, 0;
	selp.b16 	%rs143, %rs142, %rs140, %p46;
	selp.b64 	%rd174, %rd172, %rd168, %p46;
	selp.b16 	%rs144, 1, %rs143, %p45;
	and.b16  	%rs145, %rs144, 255;
	selp.b64 	%rd175, %rd173, %rd174, %p45;
	add.s32 	%r121, %r555, 1024;
	cvt.u64.u32 	%rd176, %r121;
	mul.wide.u32 	%rd177, %r121, 4;
	add.s64 	%rd178, %rd2, %rd177;
	add.s64 	%rd179, %rd113, %rd176;
	add.s32 	%r122, %r554, 1536;
	ld.global.u32 	%r123, [%rd178];
	setp.ne.s32 	%p47, %r554, %r123;
	selp.u16 	%rs146, 1, 0, %p47;
	setp.ne.s16 	%p49, %rs145, 0;
	and.pred  	%p50, %p49, %p47;
	min.s64 	%rd180, %rd179, %rd175;
	setp.eq.s16 	%p51, %rs145, 0;
	selp.b16 	%rs147, %rs146, %rs144, %p51;
	selp.b64 	%rd181, %rd179, %rd175, %p51;
	selp.b16 	%rs148, 1, %rs147, %p50;
	and.b16  	%rs149, %rs148, 255;
	selp.b64 	%rd182, %rd180, %rd181, %p50;
	add.s32 	%r124, %r555, 1280;
	cvt.u64.u32 	%rd183, %r124;
	mul.wide.u32 	%rd184, %r124, 4;
	add.s64 	%rd185, %rd2, %rd184;
	add.s64 	%rd186, %rd113, %rd183;
	add.s32 	%r125, %r554, 512;
	ld.global.u32 	%r126, [%rd185];
	setp.ne.s32 	%p52, %r125, %r126;
	selp.u16 	%rs150, 1, 0, %p52;
	setp.ne.s16 	%p54, %rs149, 0;
	and.pred  	%p55, %p54, %p52;
	min.s64 	%rd187, %rd186, %rd182;
	setp.eq.s16 	%p56, %rs149, 0;
	selp.b16 	%rs151, %rs150, %rs148, %p56;
	selp.b64 	%rd188, %rd186, %rd182, %p56;
	selp.b16 	%rs152, 1, %rs151, %p55;
	and.b16  	%rs153, %rs152, 255;
	selp.b64 	%rd189, %rd187, %rd188, %p55;
	add.s32 	%r127, %r555, 1536;
	cvt.u64.u32 	%rd190, %r127;
	mul.wide.u32 	%rd191, %r127, 4;
	add.s64 	%rd192, %rd2, %rd191;
	add.s64 	%rd193, %rd113, %rd190;
	add.s32 	%r128, %r554, 1024;
	ld.global.u32 	%r129, [%rd192];
	setp.ne.s32 	%p57, %r128, %r129;
	selp.u16 	%rs154, 1, 0, %p57;
	setp.ne.s16 	%p59, %rs153, 0;
	and.pred  	%p60, %p59, %p57;
	min.s64 	%rd194, %rd193, %rd189;
	setp.eq.s16 	%p61, %rs153, 0;
	selp.b16 	%rs155, %rs154, %rs152, %p61;
	selp.b64 	%rd195, %rd193, %rd189, %p61;
	selp.b16 	%rs156, 1, %rs155, %p60;
	and.b16  	%rs157, %rs156, 255;
	selp.b64 	%rd196, %rd194, %rd195, %p60;
	add.s32 	%r130, %r555, 1792;
	cvt.u64.u32 	%rd197, %r130;
	mul.wide.u32 	%rd198, %r130, 4;
	add.s64 	%rd199, %rd2, %rd198;
	add.s64 	%rd200, %rd113, %rd197;
	ld.global.u32 	%r131, [%rd199];
	setp.ne.s32 	%p62, %r122, %r131;
	selp.u16 	%rs158, 1, 0, %p62;
	setp.ne.s16 	%p64, %rs157, 0;
	and.pred  	%p65, %p64, %p62;
	min.s64 	%rd201, %rd200, %rd196;
	setp.eq.s16 	%p66, %rs157, 0;
	selp.b16 	%rs159, %rs158, %rs156, %p66;
	selp.b64 	%rd202, %rd200, %rd196, %p66;
	selp.b16 	%rs395, 1, %rs159, %p65;
	selp.b64 	%rd417, %rd201, %rd202, %p65;
	add.s32 	%r556, %r556, 2048;
	add.s32 	%r555, %r555, 2048;
	add.s32 	%r554, %r554, 4096;
	add.s32 	%r553, %r553, 8;
	setp.ne.s32 	%p67, %r553, 0;
	@%p67 bra 	$L__BB1_87;
	add.s32 	%r558, %r556, -1024;
$L__BB1_89:
	setp.eq.s32 	%p68, %r32, 0;
	@%p68 bra 	$L__BB1_97;
	setp.lt.u32 	%p69, %r32, 4;
	@%p69 bra 	$L__BB1_92;
	add.s32 	%r132, %r558, %r552;
	cvt.u64.u32 	%rd204, %r132;
	add.s32 	%r133, %r132, %r52;
	mul.wide.u32 	%rd205, %r132, 4;
	add.s64 	%rd206, %rd2, %rd205;
	add.s64 	%rd207, %rd113, %rd204;
	shl.b32 	%r134, %r133, 1;
	ld.global.u32 	%r135, [%rd206];
	setp.ne.s32 	%p70, %r134, %r135;
	selp.u16 	%rs161, 1, 0, %p70;
	and.b16  	%rs162, %rs395, 255;
	setp.ne.s16 	%p72, %rs162, 0;
	and.pred  	%p73, %p72, %p70;
	min.s64 	%rd208, %rd207, %rd417;
	setp.eq.s16 	%p74, %rs162, 0;
	selp.b16 	%rs163, %rs161, %rs395, %p74;
	selp.b64 	%rd209, %rd207, %rd417, %p74;
	selp.b16 	%rs164, 1, %rs163, %p73;
	and.b16  	%rs165, %rs164, 255;
	selp.b64 	%rd210, %rd208, %rd209, %p73;
	add.s32 	%r136, %r132, 256;
	cvt.u64.u32 	%rd211, %r136;
	mul.wide.u32 	%rd212, %r136, 4;
	add.s64 	%rd213, %rd2, %rd212;
	add.s64 	%rd214, %rd113, %rd211;
	add.s32 	%r137, %r134, 512;
	ld.global.u32 	%r138, [%rd213];
	setp.ne.s32 	%p75, %r137, %r138;
	selp.u16 	%rs166, 1, 0, %p75;
	setp.ne.s16 	%p77, %rs165, 0;
	and.pred  	%p78, %p77, %p75;
	min.s64 	%rd215, %rd214, %rd210;
	setp.eq.s16 	%p79, %rs165, 0;
	selp.b16 	%rs167, %rs166, %rs164, %p79;
	selp.b64 	%rd216, %rd214, %rd210, %p79;
	selp.b16 	%rs168, 1, %rs167, %p78;
	and.b16  	%rs169, %rs168, 255;
	selp.b64 	%rd217, %rd215, %rd216, %p78;
	add.s32 	%r139, %r132, 512;
	cvt.u64.u32 	%rd218, %r139;
	mul.wide.u32 	%rd219, %r139, 4;
	add.s64 	%rd220, %rd2, %rd219;
	add.s64 	%rd221, %rd113, %rd218;
	add.s32 	%r140, %r134, 1024;
	ld.global.u32 	%r141, [%rd220];
	setp.ne.s32 	%p80, %r140, %r141;
	selp.u16 	%rs170, 1, 0, %p80;
	setp.ne.s16 	%p82, %rs169, 0;
	and.pred  	%p83, %p82, %p80;
	min.s64 	%rd222, %rd221, %rd217;
	setp.eq.s16 	%p84, %rs169, 0;
	selp.b16 	%rs171, %rs170, %rs168, %p84;
	selp.b64 	%rd223, %rd221, %rd217, %p84;
	selp.b16 	%rs172, 1, %rs171, %p83;
	and.b16  	%rs173, %rs172, 255;
	selp.b64 	%rd224, %rd222, %rd223, %p83;
	add.s32 	%r142, %r132, 768;
	cvt.u64.u32 	%rd225, %r142;
	mul.wide.u32 	%rd226, %r142, 4;
	add.s64 	%rd227, %rd2, %rd226;
	add.s64 	%rd228, %rd113, %rd225;
	add.s32 	%r143, %r134, 1536;
	ld.global.u32 	%r144, [%rd227];
	setp.ne.s32 	%p85, %r143, %r144;
	selp.u16 	%rs174, 1, 0, %p85;
	setp.ne.s16 	%p87, %rs173, 0;
	and.pred  	%p88, %p87, %p85;
	min.s64 	%rd229, %rd228, %rd224;
	setp.eq.s16 	%p89, %rs173, 0;
	selp.b16 	%rs175, %rs174, %rs172, %p89;
	selp.b64 	%rd230, %rd228, %rd224, %p89;
	selp.b16 	%rs395, 1, %rs175, %p88;
	selp.b64 	%rd417, %rd229, %rd230, %p88;
	add.s32 	%r558, %r558, 1024;
$L__BB1_92:
	and.b32  	%r145, %r31, 3;
	setp.eq.s32 	%p90, %r145, 0;
	@%p90 bra 	$L__BB1_97;
	setp.eq.s32 	%p91, %r145, 1;
	@%p91 bra 	$L__BB1_95;
	add.s32 	%r146, %r558, %r552;
	cvt.u64.u32 	%rd232, %r146;
	add.s32 	%r147, %r146, %r52;
	mul.wide.u32 	%rd233, %r146, 4;
	add.s64 	%rd234, %rd2, %rd233;
	add.s64 	%rd235, %rd113, %rd232;
	shl.b32 	%r148, %r147, 1;
	ld.global.u32 	%r149, [%rd234];
	setp.ne.s32 	%p92, %r148, %r149;
	selp.u16 	%rs177, 1, 0, %p92;
	and.b16  	%rs178, %rs395, 255;
	setp.ne.s16 	%p94, %rs178, 0;
	and.pred  	%p95, %p94, %p92;
	min.s64 	%rd236, %rd235, %rd417;
	setp.eq.s16 	%p96, %rs178, 0;
	selp.b16 	%rs179, %rs177, %rs395, %p96;
	selp.b64 	%rd237, %rd235, %rd417, %p96;
	selp.b16 	%rs180, 1, %rs179, %p95;
	and.b16  	%rs181, %rs180, 255;
	selp.b64 	%rd238, %rd236, %rd237, %p95;
	add.s32 	%r150, %r146, 256;
	cvt.u64.u32 	%rd239, %r150;
	mul.wide.u32 	%rd240, %r150, 4;
	add.s64 	%rd241, %rd2, %rd240;
	add.s64 	%rd242, %rd113, %rd239;
	add.s32 	%r151, %r148, 512;
	ld.global.u32 	%r152, [%rd241];
	setp.ne.s32 	%p97, %r151, %r152;
	selp.u16 	%rs182, 1, 0, %p97;
	setp.ne.s16 	%p99, %rs181, 0;
	and.pred  	%p100, %p99, %p97;
	min.s64 	%rd243, %rd242, %rd238;
	setp.eq.s16 	%p101, %rs181, 0;
	selp.b16 	%rs183, %rs182, %rs180, %p101;
	selp.b64 	%rd244, %rd242, %rd238, %p101;
	selp.b16 	%rs395, 1, %rs183, %p100;
	selp.b64 	%rd417, %rd243, %rd244, %p100;
	add.s32 	%r558, %r558, 512;
$L__BB1_95:
	and.b32  	%r153, %r30, 256;
	setp.ne.s32 	%p102, %r153, 0;
	@%p102 bra 	$L__BB1_97;
	add.s32 	%r154, %r558, %r552;
	cvt.u64.u32 	%rd245, %r154;
	add.s32 	%r155, %r154, %r52;
	mul.wide.u32 	%rd246, %r154, 4;
	add.s64 	%rd247, %rd2, %rd246;
	add.s64 	%rd248, %rd113, %rd245;
	shl.b32 	%r156, %r155, 1;
	ld.global.u32 	%r157, [%rd247];
	setp.ne.s32 	%p103, %r156, %r157;
	selp.u16 	%rs184, 1, 0, %p103;
	and.b16  	%rs185, %rs395, 255;
	setp.ne.s16 	%p105, %rs185, 0;
	and.pred  	%p106, %p105, %p103;
	min.s64 	%rd249, %rd248, %rd417;
	setp.eq.s16 	%p107, %rs185, 0;
	selp.b16 	%rs186, %rs184, %rs395, %p107;
	selp.b64 	%rd250, %rd248, %rd417, %p107;
	selp.b16 	%rs395, 1, %rs186, %p106;
	selp.b64 	%rd417, %rd249, %rd250, %p106;
$L__BB1_97:
	// begin inline asm
	mov.u32 %r158, %laneid;
	// end inline asm
	cvt.u32.u16 	%r179, %rs395;
	and.b32  	%r160, %r179, 255;
	mov.b32 	%r176, 1;
	mov.b32 	%r177, 31;
	mov.b32 	%r178, -1;
	// begin inline asm
	shfl.sync.down.b32 %r159, %r160, %r176, %r177, %r178;
	// end inline asm
	// begin inline asm
	shfl.sync.down.b32 %r164, %r165, %r176, %r177, %r178;
	// end inline asm
	mov.b64 	{%r170, %r175}, %rd417;
	// begin inline asm
	shfl.sync.down.b32 %r169, %r170, %r176, %r177, %r178;
	// end inline asm
	// begin inline asm
	shfl.sync.down.b32 %r174, %r175, %r176, %r177, %r178;
	// end inline asm
	mov.b64 	%rd90, {%r169, %r174};
	cvt.u16.u32 	%rs75, %r159;
	setp.gt.s32 	%p108, %r158, 30;
	@%p108 bra 	$L__BB1_101;
	and.b16  	%rs187, %rs395, 255;
	setp.eq.s16 	%p109, %rs187, 0;
	and.b16  	%rs188, %rs75, 255;
	setp.eq.s16 	%p110, %rs188, 0;
	or.pred  	%p111, %p109, %p110;
	@%p111 bra 	$L__BB1_100;
	min.s64 	%rd417, %rd90, %rd417;
	mov.b16 	%rs395, 1;
	bra.uni 	$L__BB1_101;
$L__BB1_100:
	setp.eq.s16 	%p112, %rs187, 0;
	selp.b16 	%rs395, %rs75, %rs395, %p112;
	selp.b64 	%rd417, %rd90, %rd417, %p112;
$L__BB1_101:
	cvt.u32.u16 	%r200, %rs395;
	and.b32  	%r181, %r200, 255;
	mov.b32 	%r197, 2;
	mov.b32 	%r198, 31;
	mov.b32 	%r199, -1;
	// begin inline asm
	shfl.sync.down.b32 %r180, %r181, %r197, %r198, %r199;
	// end inline asm
	// begin inline asm
	shfl.sync.down.b32 %r185, %r186, %r197, %r198, %r199;
	// end inline asm
	mov.b64 	{%r191, %r196}, %rd417;
	// begin inline asm
	shfl.sync.down.b32 %r190, %r191, %r197, %r198, %r199;
	// end inline asm
	// begin inline asm
	shfl.sync.down.b32 %r195, %r196, %r197, %r198, %r199;
	// end inline asm
	mov.b64 	%rd94, {%r190, %r195};
	cvt.u16.u32 	%rs78, %r180;
	setp.gt.s32 	%p113, %r158, 29;
	@%p113 bra 	$L__BB1_105;
	and.b16  	%rs191, %rs395, 255;
	setp.eq.s16 	%p114, %rs191, 0;
	and.b16  	%rs192, %rs78, 255;
	setp.eq.s16 	%p115, %rs192, 0;
	or.pred  	%p116, %p114, %p115;
	@%p116 bra 	$L__BB1_104;
	min.s64 	%rd417, %rd94, %rd417;
	mov.b16 	%rs395, 1;
	bra.uni 	$L__BB1_105;
$L__BB1_104:
	setp.eq.s16 	%p117, %rs191, 0;
	selp.b16 	%rs395, %rs78, %rs395, %p117;
	selp.b64 	%rd417, %rd94, %rd417, %p117;
$L__BB1_105:
	cvt.u32.u16 	%r221, %rs395;
	and.b32  	%r202, %r221, 255;
	mov.b32 	%r218, 4;
	mov.b32 	%r219, 31;
	mov.b32 	%r220, -1;
	// begin inline asm
	shfl.sync.down.b32 %r201, %r202, %r218, %r219, %r220;
	// end inline asm
	// begin inline asm
	shfl.sync.down.b32 %r206, %r207, %r218, %r219, %r220;
	// end inline asm
	mov.b64 	{%r212, %r217}, %rd417;
	// begin inline asm
	shfl.sync.down.b32 %r211, %r212, %r218, %r219, %r220;
	// end inline asm
	// begin inline asm
	shfl.sync.down.b32 %r216, %r217, %r218, %r219, %r220;
	// end inline asm
	mov.b64 	%rd98, {%r211, %r216};
	cvt.u16.u32 	%rs81, %r201;
	setp.gt.s32 	%p118, %r158, 27;
	@%p118 bra 	$L__BB1_109;
	and.b16  	%rs195, %rs395, 255;
	setp.eq.s16 	%p119, %rs195, 0;
	and.b16  	%rs196, %rs81, 255;
	setp.eq.s16 	%p120, %rs196, 0;
	or.pred  	%p121, %p119, %p120;
	@%p121 bra 	$L__BB1_108;
	min.s64 	%rd417, %rd98, %rd417;
	mov.b16 	%rs395, 1;
	bra.uni 	$L__BB1_109;
$L__BB1_108:
	setp.eq.s16 	%p122, %rs195, 0;
	selp.b16 	%rs395, %rs81, %rs395, %p122;
	selp.b64 	%rd417, %rd98, %rd417, %p122;
$L__BB1_109:
	cvt.u32.u16 	%r242, %rs395;
	and.b32  	%r223, %r242, 255;
	mov.b32 	%r239, 8;
	mov.b32 	%r240, 31;
	mov.b32 	%r241, -1;
	// begin inline asm
	shfl.sync.down.b32 %r222, %r223, %r239, %r240, %r241;
	// end inline asm
	// begin inline asm
	shfl.sync.down.b32 %r227, %r228, %r239, %r240, %r241;
	// end inline asm
	mov.b64 	{%r233, %r238}, %rd417;
	// begin inline asm
	shfl.sync.down.b32 %r232, %r233, %r239, %r240, %r241;
	// end inline asm
	// begin inline asm
	shfl.sync.down.b32 %r237, %r238, %r239, %r240, %r241;
	// end inline asm
	mov.b64 	%rd102, {%r232, %r237};
	cvt.u16.u32 	%rs84, %r222;
	setp.gt.s32 	%p123, %r158, 23;
	@%p123 bra 	$L__BB1_113;
	and.b16  	%rs199, %rs395, 255;
	setp.eq.s16 	%p124, %rs199, 0;
	and.b16  	%rs200, %rs84, 255;
	setp.eq.s16 	%p125, %rs200, 0;
	or.pred  	%p126, %p124, %p125;
	@%p126 bra 	$L__BB1_112;
	min.s64 	%rd417, %rd102, %rd417;
	mov.b16 	%rs395, 1;
	bra.uni 	$L__BB1_113;
$L__BB1_112:
	setp.eq.s16 	%p127, %rs199, 0;
	selp.b16 	%rs395, %rs84, %rs395, %p127;
	selp.b64 	%rd417, %rd102, %rd417, %p127;
$L__BB1_113:
	cvt.u32.u16 	%r263, %rs395;
	and.b32  	%r244, %r263, 255;
	mov.b32 	%r260, 16;
	mov.b32 	%r261, 31;
	mov.b32 	%r262, -1;
	// begin inline asm
	shfl.sync.down.b32 %r243, %r244, %r260, %r261, %r262;
	// end inline asm
	// begin inline asm
	shfl.sync.down.b32 %r248, %r249, %r260, %r261, %r262;
	// end inline asm
	mov.b64 	{%r254, %r259}, %rd417;
	// begin inline asm
	shfl.sync.down.b32 %r253, %r254, %r260, %r261, %r262;
	// end inline asm
	// begin inline asm
	shfl.sync.down.b32 %r258, %r259, %r260, %r261, %r262;
	// end inline asm
	mov.b64 	%rd106, {%r253, %r258};
	cvt.u16.u32 	%rs87, %r243;
	setp.gt.s32 	%p128, %r158, 15;
	@%p128 bra 	$L__BB1_117;
	and.b16  	%rs203, %rs395, 255;
	setp.eq.s16 	%p129, %rs203, 0;
	and.b16  	%rs204, %rs87, 255;
	setp.eq.s16 	%p130, %rs204, 0;
	or.pred  	%p131, %p129, %p130;
	@%p131 bra 	$L__BB1_116;
	min.s64 	%rd417, %rd106, %rd417;
	mov.b16 	%rs395, 1;
	bra.uni 	$L__BB1_117;
$L__BB1_116:
	setp.eq.s16 	%p132, %rs203, 0;
	selp.b16 	%rs395, %rs87, %rs395, %p132;
	selp.b64 	%rd417, %rd106, %rd417, %p132;
$L__BB1_117:
	setp.ne.s32 	%p133, %r158, 0;
	@%p133 bra 	$L__BB1_119;
	shr.u32 	%r264, %r80, 1;
	and.b32  	%r265, %r264, 2147483632;
	mov.u32 	%r266, _ZZN3cub18CUB_300001_SM_10006detail6reduce28DeviceReduceSingleTileKernelINS2_10policy_hubIN4cuda3std3__45tupleIJblEEEjN6thrust24THRUST_300001_SM_1000_NS8cuda_cub9__find_if7functorIS9_EEE10Policy1000ENSB_12zip_iteratorINS8_IJNSD_26transform_input_iterator_tIbNSC_6detail35transform_pair_of_input_iterators_tIbNSB_18transform_iteratorI6mul_opNSB_17counting_iteratorIiNSB_11use_defaultESP_SP_EESP_SP_EENSB_6detail15normal_iteratorINSB_10device_ptrIjEEEENS7_8equal_toIjEEEENS7_10__not_fn_tINS7_10__identityEEEEENSO_IlSP_SP_SP_EEEEEEEPS9_jSF_S9_S9_S11_EEvT0_T1_T2_T3_T4_T6_E12temp_storage;
	add.s32 	%r267, %r266, %r265;
	st.shared.u8 	[%r267+8], %rs395;
	st.shared.u64 	[%r267+16], %rd417;
$L__BB1_119:
	bar.sync 	0;
	setp.ne.s32 	%p134, %r80, 0;
	@%p134 bra 	$L__BB1_121;
	ld.shared.u8 	%rs207, [_ZZN3cub18CUB_300001_SM_10006detail6reduce28DeviceReduceSingleTileKernelINS2_10policy_hubIN4cuda3std3__45tupleIJblEEEjN6thrust24THRUST_300001_SM_1000_NS8cuda_cub9__find_if7functorIS9_EEE10Policy1000ENSB_12zip_iteratorINS8_IJNSD_26transform_input_iterator_tIbNSC_6detail35transform_pair_of_input_iterators_tIbNSB_18transform_iteratorI6mul_opNSB_17counting_iteratorIiNSB_11use_defaultESP_SP_EESP_SP_EENSB_6detail15normal_iteratorINSB_10device_ptrIjEEEENS7_8equal_toIjEEEENS7_10__not_fn_tINS7_10__identityEEEEENSO_IlSP_SP_SP_EEEEEEEPS9_jSF_S9_S9_S11_EEvT0_T1_T2_T3_T4_T6_E12temp_storage+24];
	ld.shared.u64 	%rd251, [_ZZN3cub18CUB_300001_SM_10006detail6reduce28DeviceReduceSingleTileKernelINS2_10policy_hubIN4cuda3std3__45tupleIJblEEEjN6thrust24THRUST_300001_SM_1000_NS8cuda_cub9__find_if7functorIS9_EEE10Policy1000ENSB_12zip_iteratorINS8_IJNSD_26transform_input_iterator_tIbNSC_6detail35transform_pair_of_input_iterators_tIbNSB_18transform_iteratorI6mul_opNSB_17counting_iteratorIiNSB_11use_defaultESP_SP_EESP_SP_EENSB_6detail15normal_iteratorINSB_10device_ptrIjEEEENS7_8equal_toIjEEEENS7_10__not_fn_tINS7_10__identityEEEEENSO_IlSP_SP_SP_EEEEEEEPS9_jSF_S9_S9_S11_EEvT0_T1_T2_T3_T4_T6_E12temp_storage+32];
	and.b16  	%rs208, %rs395, 255;
	setp.eq.s16 	%p135, %rs208, 0;
	setp.eq.s16 	%p136, %rs207, 0;
	min.s64 	%rd252, %rd251, %rd417;
	selp.b16 	%rs209, %rs395, 1, %p136;
	selp.b16 	%rs210, %rs207, %rs209, %p135;
	and.b16  	%rs211, %rs210, 255;
	selp.b64 	%rd253, %rd417, %rd252, %p136;
	selp.b64 	%rd254, %rd251, %rd253, %p135;
	ld.shared.u8 	%rs212, [_ZZN3cub18CUB_300001_SM_10006detail6reduce28DeviceReduceSingleTileKernelINS2_10policy_hubIN4cuda3std3__45tupleIJblEEEjN6thrust24THRUST_300001_SM_1000_NS8cuda_cub9__find_if7functorIS9_EEE10Policy1000ENSB_12zip_iteratorINS8_IJNSD_26transform_input_iterator_tIbNSC_6detail35transform_pair_of_input_iterators_tIbNSB_18transform_iteratorI6mul_opNSB_17counting_iteratorIiNSB_11use_defaultESP_SP_EESP_SP_EENSB_6detail15normal_iteratorINSB_10device_ptrIjEEEENS7_8equal_toIjEEEENS7_10__not_fn_tINS7_10__identityEEEEENSO_IlSP_SP_SP_EEEEEEEPS9_jSF_S9_S9_S11_EEvT0_T1_T2_T3_T4_T6_E12temp_storage+40];
	ld.shared.u64 	%rd255, [_ZZN3cub18CUB_300001_SM_10006detail6reduce28DeviceReduceSingleTileKernelINS2_10policy_hubIN4cuda3std3__45tupleIJblEEEjN6thrust24THRUST_300001_SM_1000_NS8cuda_cub9__find_if7functorIS9_EEE10Policy1000ENSB_12zip_iteratorINS8_IJNSD_26transform_input_iterator_tIbNSC_6detail35transform_pair_of_input_iterators_tIbNSB_18transform_iteratorI6mul_opNSB_17counting_iteratorIiNSB_11use_defaultESP_SP_EESP_SP_EENSB_6detail15normal_iteratorINSB_10device_ptrIjEEEENS7_8equal_toIjEEEENS7_10__not_fn_tINS7_10__identityEEEEENSO_IlSP_SP_SP_EEEEEEEPS9_jSF_S9_S9_S11_EEvT0_T1_T2_T3_T4_T6_E12temp_storage+48];
	setp.eq.s16 	%p137, %rs211, 0;
	setp.eq.s16 	%p138, %rs212, 0;
	min.s64 	%rd256, %rd255, %rd254;
	selp.b16 	%rs213, %rs210, 1, %p138;
	selp.b16 	%rs214, %rs212, %rs213, %p137;
	and.b16  	%rs215, %rs214, 255;
	selp.b64 	%rd257, %rd254, %rd256, %p138;
	selp.b64 	%rd258, %rd255, %rd257, %p137;
	ld.shared.u8 	%rs216, [_ZZN3cub18CUB_300001_SM_10006detail6reduce28DeviceReduceSingleTileKernelINS2_10policy_hubIN4cuda3std3__45tupleIJblEEEjN6thrust24THRUST_300001_SM_1000_NS8cuda_cub9__find_if7functorIS9_EEE10Policy1000ENSB_12zip_iteratorINS8_IJNSD_26transform_input_iterator_tIbNSC_6detail35transform_pair_of_input_iterators_tIbNSB_18transform_iteratorI6mul_opNSB_17counting_iteratorIiNSB_11use_defaultESP_SP_EESP_SP_EENSB_6detail15normal_iteratorINSB_10device_ptrIjEEEENS7_8equal_toIjEEEENS7_10__not_fn_tINS7_10__identityEEEEENSO_IlSP_SP_SP_EEEEEEEPS9_jSF_S9_S9_S11_EEvT0_T1_T2_T3_T4_T6_E12temp_storage+56];
	ld.shared.u64 	%rd259, [_ZZN3cub18CUB_300001_SM_10006detail6reduce28DeviceReduceSingleTileKernelINS2_10policy_hubIN4cuda3std3__45tupleIJblEEEjN6thrust24THRUST_300001_SM_1000_NS8cuda_cub9__find_if7functorIS9_EEE10Policy1000ENSB_12zip_iteratorINS8_IJNSD_26transform_input_iterator_tIbNSC_6detail35transform_pair_of_input_iterators_tIbNSB_18transform_iteratorI6mul_opNSB_17counting_iteratorIiNSB_11use_defaultESP_SP_EESP_SP_EENSB_6detail15normal_iteratorINSB_10device_ptrIjEEEENS7_8equal_toIjEEEENS7_10__not_fn_tINS7_10__identityEEEEENSO_IlSP_SP_SP_EEEEEEEPS9_jSF_S9_S9_S11_EEvT0_T1_T2_T3_T4_T6_E12temp_storage+64];
	setp.eq.s16 	%p139, %rs215, 0;
	setp.eq.s16 	%p140, %rs216, 0;
	min.s64 	%rd260, %rd259, %rd258;
	selp.b16 	%rs217, %rs214, 1, %p140;
	selp.b16 	%rs218, %rs216, %rs217, %p139;
	and.b16  	%rs219, %rs218, 255;
	selp.b64 	%rd261, %rd258, %rd260, %p140;
	selp.b64 	%rd262, %rd259, %rd261, %p139;
	ld.shared.u8 	%rs220, [_ZZN3cub18CUB_300001_SM_10006detail6reduce28DeviceReduceSingleTileKernelINS2_10policy_hubIN4cuda3std3__45tupleIJblEEEjN6thrust24THRUST_300001_SM_1000_NS8cuda_cub9__find_if7functorIS9_EEE10Policy1000ENSB_12zip_iteratorINS8_IJNSD_26transform_input_iterator_tIbNSC_6detail35transform_pair_of_input_iterators_tIbNSB_18transform_iteratorI6mul_opNSB_17counting_iteratorIiNSB_11use_defaultESP_SP_EESP_SP_EENSB_6detail15normal_iteratorINSB_10device_ptrIjEEEENS7_8equal_toIjEEEENS7_10__not_fn_tINS7_10__identityEEEEENSO_IlSP_SP_SP_EEEEEEEPS9_jSF_S9_S9_S11_EEvT0_T1_T2_T3_T4_T6_E12temp_storage+72];
	ld.shared.u64 	%rd263, [_ZZN3cub18CUB_300001_SM_10006detail6reduce28DeviceReduceSingleTileKernelINS2_10policy_hubIN4cuda3std3__45tupleIJblEEEjN6thrust24THRUST_300001_SM_1000_NS8cuda_cub9__find_if7functorIS9_EEE10Policy1000ENSB_12zip_iteratorINS8_IJNSD_26transform_input_iterator_tIbNSC_6detail35transform_pair_of_input_iterators_tIbNSB_18transform_iteratorI6mul_opNSB_17counting_iteratorIiNSB_11use_defaultESP_SP_EESP_SP_EENSB_6detail15normal_iteratorINSB_10device_ptrIjEEEENS7_8equal_toIjEEEENS7_10__not_fn_tINS7_10__identityEEEEENSO_IlSP_SP_SP_EEEEEEEPS9_jSF_S9_S9_S11_EEvT0_T1_T2_T3_T4_T6_E12temp_storage+80];
	setp.eq.s16 	%p141, %rs219, 0;
	setp.eq.s16 	%p142, %rs220, 0;
	min.s64 	%rd264, %rd263, %rd262;
	selp.b16 	%rs221, %rs218, 1, %p142;
	selp.b16 	%rs222, %rs220, %rs221, %p141;
	and.b16  	%rs223, %rs222, 255;
	selp.b64 	%rd265, %rd262, %rd264, %p142;
	selp.b64 	%rd266, %rd263, %rd265, %p141;
	ld.shared.u8 	%rs224, [_ZZN3cub18CUB_300001_SM_10006detail6reduce28DeviceReduceSingleTileKernelINS2_10policy_hubIN4cuda3std3__45tupleIJblEEEjN6thrust24THRUST_300001_SM_1000_NS8cuda_cub9__find_if7functorIS9_EEE10Policy1000ENSB_12zip_iteratorINS8_IJNSD_26transform_input_iterator_tIbNSC_6detail35transform_pair_of_input_iterators_tIbNSB_18transform_iteratorI6mul_opNSB_17counting_iteratorIiNSB_11use_defaultESP_SP_EESP_SP_EENSB_6detail15normal_iteratorINSB_10device_ptrIjEEEENS7_8equal_toIjEEEENS7_10__not_fn_tINS7_10__identityEEEEENSO_IlSP_SP_SP_EEEEEEEPS9_jSF_S9_S9_S11_EEvT0_T1_T2_T3_T4_T6_E12temp_storage+88];
	ld.shared.u64 	%rd267, [_ZZN3cub18CUB_300001_SM_10006detail6reduce28DeviceReduceSingleTileKernelINS2_10policy_hubIN4cuda3std3__45tupleIJblEEEjN6thrust24THRUST_300001_SM_1000_NS8cuda_cub9__find_if7functorIS9_EEE10Policy1000ENSB_12zip_iteratorINS8_IJNSD_26transform_input_iterator_tIbNSC_6detail35transform_pair_of_input_iterators_tIbNSB_18transform_iteratorI6mul_opNSB_17counting_iteratorIiNSB_11use_defaultESP_SP_EESP_SP_EENSB_6detail15normal_iteratorINSB_10device_ptrIjEEEENS7_8equal_toIjEEEENS7_10__not_fn_tINS7_10__identityEEEEENSO_IlSP_SP_SP_EEEEEEEPS9_jSF_S9_S9_S11_EEvT0_T1_T2_T3_T4_T6_E12temp_storage+96];
	setp.eq.s16 	%p143, %rs223, 0;
	setp.eq.s16 	%p144, %rs224, 0;
	min.s64 	%rd268, %rd267, %rd266;
	selp.b16 	%rs225, %rs222, 1, %p144;
	selp.b16 	%rs226, %rs224, %rs225, %p143;
	and.b16  	%rs227, %rs226, 255;
	selp.b64 	%rd269, %rd266, %rd268, %p144;
	selp.b64 	%rd270, %rd267, %rd269, %p143;
	ld.shared.u8 	%rs228, [_ZZN3cub18CUB_300001_SM_10006detail6reduce28DeviceReduceSingleTileKernelINS2_10policy_hubIN4cuda3std3__45tupleIJblEEEjN6thrust24THRUST_300001_SM_1000_NS8cuda_cub9__find_if7functorIS9_EEE10Policy1000ENSB_12zip_iteratorINS8_IJNSD_26transform_input_iterator_tIbNSC_6detail35transform_pair_of_input_iterators_tIbNSB_18transform_iteratorI6mul_opNSB_17counting_iteratorIiNSB_11use_defaultESP_SP_EESP_SP_EENSB_6detail15normal_iteratorINSB_10device_ptrIjEEEENS7_8equal_toIjEEEENS7_10__not_fn_tINS7_10__identityEEEEENSO_IlSP_SP_SP_EEEEEEEPS9_jSF_S9_S9_S11_EEvT0_T1_T2_T3_T4_T6_E12temp_storage+104];
	ld.shared.u64 	%rd271, [_ZZN3cub18CUB_300001_SM_10006detail6reduce28DeviceReduceSingleTileKernelINS2_10policy_hubIN4cuda3std3__45tupleIJblEEEjN6thrust24THRUST_300001_SM_1000_NS8cuda_cub9__find_if7functorIS9_EEE10Policy1000ENSB_12zip_iteratorINS8_IJNSD_26transform_input_iterator_tIbNSC_6detail35transform_pair_of_input_iterators_tIbNSB_18transform_iteratorI6mul_opNSB_17counting_iteratorIiNSB_11use_defaultESP_SP_EESP_SP_EENSB_6detail15normal_iteratorINSB_10device_ptrIjEEEENS7_8equal_toIjEEEENS7_10__not_fn_tINS7_10__identityEEEEENSO_IlSP_SP_SP_EEEEEEEPS9_jSF_S9_S9_S11_EEvT0_T1_T2_T3_T4_T6_E12temp_storage+112];
	setp.eq.s16 	%p145, %rs227, 0;
	setp.eq.s16 	%p146, %rs228, 0;
	min.s64 	%rd272, %rd271, %rd270;
	selp.b16 	%rs229, %rs226, 1, %p146;
	selp.b16 	%rs230, %rs228, %rs229, %p145;
	and.b16  	%rs231, %rs230, 255;
	selp.b64 	%rd273, %rd270, %rd272, %p146;
	selp.b64 	%rd274, %rd271, %rd273, %p145;
	ld.shared.u8 	%rs232, [_ZZN3cub18CUB_300001_SM_10006detail6reduce28DeviceReduceSingleTileKernelINS2_10policy_hubIN4cuda3std3__45tupleIJblEEEjN6thrust24THRUST_300001_SM_1000_NS8cuda_cub9__find_if7functorIS9_EEE10Policy1000ENSB_12zip_iteratorINS8_IJNSD_26transform_input_iterator_tIbNSC_6detail35transform_pair_of_input_iterators_tIbNSB_18transform_iteratorI6mul_opNSB_17counting_iteratorIiNSB_11use_defaultESP_SP_EESP_SP_EENSB_6detail15normal_iteratorINSB_10device_ptrIjEEEENS7_8equal_toIjEEEENS7_10__not_fn_tINS7_10__identityEEEEENSO_IlSP_SP_SP_EEEEEEEPS9_jSF_S9_S9_S11_EEvT0_T1_T2_T3_T4_T6_E12temp_storage+120];
	ld.shared.u64 	%rd275, [_ZZN3cub18CUB_300001_SM_10006detail6reduce28DeviceReduceSingleTileKernelINS2_10policy_hubIN4cuda3std3__45tupleIJblEEEjN6thrust24THRUST_300001_SM_1000_NS8cuda_cub9__find_if7functorIS9_EEE10Policy1000ENSB_12zip_iteratorINS8_IJNSD_26transform_input_iterator_tIbNSC_6detail35transform_pair_of_input_iterators_tIbNSB_18transform_iteratorI6mul_opNSB_17counting_iteratorIiNSB_11use_defaultESP_SP_EESP_SP_EENSB_6detail15normal_iteratorINSB_10device_ptrIjEEEENS7_8equal_toIjEEEENS7_10__not_fn_tINS7_10__identityEEEEENSO_IlSP_SP_SP_EEEEEEEPS9_jSF_S9_S9_S11_EEvT0_T1_T2_T3_T4_T6_E12temp_storage+128];
	setp.eq.s16 	%p147, %rs231, 0;
	setp.eq.s16 	%p148, %rs232, 0;
	min.s64 	%rd276, %rd275, %rd274;
	selp.b16 	%rs233, %rs230, 1, %p148;
	selp.b16 	%rs395, %rs232, %rs233, %p147;
	selp.b64 	%rd277, %rd274, %rd276, %p148;
	selp.b64 	%rd417, %rd275, %rd277, %p147;
$L__BB1_121:
	mov.u32 	%r542, %tid.x;
	setp.ne.s32 	%p325, %r542, 0;
	@%p325 bra 	$L__BB1_123;
	setp.eq.s16 	%p326, %rs112, 0;
	and.b16  	%rs383, %rs395, 255;
	setp.eq.s16 	%p327, %rs383, 0;
	min.s64 	%rd405, %rd417, %rd114;
	selp.b16 	%rs384, %rs112, 1, %p327;
	selp.b16 	%rs385, %rs395, %rs384, %p326;
	selp.b64 	%rd406, %rd114, %rd405, %p327;
	selp.b64 	%rd407, %rd417, %rd406, %p326;
	st.global.u8 	[%rd1], %rs385;
	st.global.u64 	[%rd1+8], %rd407;
$L__BB1_123:
	ret;

}
	// .globl	_ZN3cub18CUB_300001_SM_10006detail6reduce18DeviceReduceKernelINS2_10policy_hubIN4cuda3std3__45tupleIJblEEEjN6thrust24THRUST_300001_SM_1000_NS8cuda_cub9__find_if7functorIS9_EEE10Policy1000ENSB_12zip_iteratorINS8_IJNSD_26transform_input_iterator_tIbNSC_6detail35transform_pair_of_input_iterators_tIbNSB_18transform_iteratorI6mul_opNSB_17counting_iteratorIiNSB_11use_defaultESP_SP_EESP_SP_EENSB_6detail15normal_iteratorINSB_10device_ptrIjEEEENS7_8equal_toIjEEEENS7_10__not_fn_tINS7_10__identityEEEEENSO_IlSP_SP_SP_EEEEEEEjSF_S9_S11_EEvT0_PT3_T1_NS0_13GridEvenShareIS1A_EET2_T4_
.visible .entry _ZN3cub18CUB_300001_SM_10006detail6reduce18DeviceReduceKernelINS2_10policy_hubIN4cuda3std3__45tupleIJblEEEjN6thrust24THRUST_300001_SM_1000_NS8cuda_cub9__find_if7functorIS9_EEE10Policy1000ENSB_12zip_iteratorINS8_IJNSD_26transform_input_iterator_tIbNSC_6detail35transform_pair_of_input_iterators_tIbNSB_18transform_iteratorI6mul_opNSB_17counting_iteratorIiNSB_11use_defaultESP_SP_EESP_SP_EENSB_6detail15normal_iteratorINSB_10device_ptrIjEEEENS7_8equal_toIjEEEENS7_10__not_fn_tINS7_10__identityEEEEENSO_IlSP_SP_SP_EEEEEEEjSF_S9_S11_EEvT0_PT3_T1_NS0_13GridEvenShareIS1A_EET2_T4_(
	.param .align 8 .b8 _ZN3cub18CUB_300001_SM_10006detail6reduce18DeviceReduceKernelINS2_10policy_hubIN4cuda3std3__45tupleIJblEEEjN6thrust24THRUST_300001_SM_1000_NS8cuda_cub9__find_if7functorIS9_EEE10Policy1000ENSB_12zip_iteratorINS8_IJNSD_26transform_input_iterator_tIbNSC_6detail35transform_pair_of_input_iterators_tIbNSB_18transform_iteratorI6mul_opNSB_17counting_iteratorIiNSB_11use_defaultESP_SP_EESP_SP_EENSB_6detail15normal_iteratorINSB_10device_ptrIjEEEENS7_8equal_toIjEEEENS7_10__not_fn_tINS7_10__identityEEEEENSO_IlSP_SP_SP_EEEEEEEjSF_S9_S11_EEvT0_PT3_T1_NS0_13GridEvenShareIS1A_EET2_T4__param_0[40],
	.param .u64 .ptr .align 1 _ZN3cub18CUB_300001_SM_10006detail6reduce18DeviceReduceKernelINS2_10policy_hubIN4cuda3std3__45tupleIJblEEEjN6thrust24THRUST_300001_SM_1000_NS8cuda_cub9__find_if7functorIS9_EEE10Policy1000ENSB_12zip_iteratorINS8_IJNSD_26transform_input_iterator_tIbNSC_6detail35transform_pair_of_input_iterators_tIbNSB_18transform_iteratorI6mul_opNSB_17counting_iteratorIiNSB_11use_defaultESP_SP_EESP_SP_EENSB_6detail15normal_iteratorINSB_10device_ptrIjEEEENS7_8equal_toIjEEEENS7_10__not_fn_tINS7_10__identityEEEEENSO_IlSP_SP_SP_EEEEEEEjSF_S9_S11_EEvT0_PT3_T1_NS0_13GridEvenShareIS1A_EET2_T4__param_1,
	.param .u32 _ZN3cub18CUB_300001_SM_10006detail6reduce18DeviceReduceKernelINS2_10policy_hubIN4cuda3std3__45tupleIJblEEEjN6thrust24THRUST_300001_SM_1000_NS8cuda_cub9__find_if7functorIS9_EEE10Policy1000ENSB_12zip_iteratorINS8_IJNSD_26transform_input_iterator_tIbNSC_6detail35transform_pair_of_input_iterators_tIbNSB_18transform_iteratorI6mul_opNSB_17counting_iteratorIiNSB_11use_defaultESP_SP_EESP_SP_EENSB_6detail15normal_iteratorINSB_10device_ptrIjEEEENS7_8equal_toIjEEEENS7_10__not_fn_tINS7_10__identityEEEEENSO_IlSP_SP_SP_EEEEEEEjSF_S9_S11_EEvT0_PT3_T1_NS0_13GridEvenShareIS1A_EET2_T4__param_2,
	.param .align 4 .b8 _ZN3cub18CUB_300001_SM_10006detail6reduce18DeviceReduceKernelINS2_10policy_hubIN4cuda3std3__45tupleIJblEEEjN6thrust24THRUST_300001_SM_1000_NS8cuda_cub9__find_if7functorIS9_EEE10Policy1000ENSB_12zip_iteratorINS8_IJNSD_26transform_input_iterator_tIbNSC_6detail35transform_pair_of_input_iterators_tIbNSB_18transform_iteratorI6mul_opNSB_17counting_iteratorIiNSB_11use_defaultESP_SP_EESP_SP_EENSB_6detail15normal_iteratorINSB_10device_ptrIjEEEENS7_8equal_toIjEEEENS7_10__not_fn_tINS7_10__identityEEEEENSO_IlSP_SP_SP_EEEEEEEjSF_S9_S11_EEvT0_PT3_T1_NS0_13GridEvenShareIS1A_EET2_T4__param_3[40],
	.param .align 1 .b8 _ZN3cub18CUB_300001_SM_10006detail6reduce18DeviceReduceKernelINS2_10policy_hubIN4cuda3std3__45tupleIJblEEEjN6thrust24THRUST_300001_SM_1000_NS8cuda_cub9__find_if7functorIS9_EEE10Policy1000ENSB_12zip_iteratorINS8_IJNSD_26transform_input_iterator_tIbNSC_6detail35transform_pair_of_input_iterators_tIbNSB_18transform_iteratorI6mul_opNSB_17counting_iteratorIiNSB_11use_defaultESP_SP_EESP_SP_EENSB_6detail15normal_iteratorINSB_10device_ptrIjEEEENS7_8equal_toIjEEEENS7_10__not_fn_tINS7_10__identityEEEEENSO_IlSP_SP_SP_EEEEEEEjSF_S9_S11_EEvT0_PT3_T1_NS0_13GridEvenShareIS1A_EET2_T4__param_4[1],
	.param .align 1 .b8 _ZN3cub18CUB_300001_SM_10006detail6reduce18DeviceReduceKernelINS2_10policy_hubIN4cuda3std3__45tupleIJblEEEjN6thrust24THRUST_300001_SM_1000_NS8cuda_cub9__find_if7functorIS9_EEE10Policy1000ENSB_12zip_iteratorINS8_IJNSD_26transform_input_iterator_tIbNSC_6detail35transform_pair_of_input_iterators_tIbNSB_18transform_iteratorI6mul_opNSB_17counting_iteratorIiNSB_11use_defaultESP_SP_EESP_SP_EENSB_6detail15normal_iteratorINSB_10device_ptrIjEEEENS7_8equal_toIjEEEENS7_10__not_fn_tINS7_10__identityEEEEENSO_IlSP_SP_SP_EEEEEEEjSF_S9_S11_EEvT0_PT3_T1_NS0_13GridEvenShareIS1A_EET2_T4__param_5[1]
)
.maxntid 256
{
	.reg .pred 	%p<325>;
	.reg .b16 	%rs<420>;
	.reg .b32 	%r<611>;
	.reg .b64 	%rd<478>;
	// demoted variable
	.shared .align 8 .b8 _ZZN3cub18CUB_300001_SM_10006detail6reduce18DeviceReduceKernelINS2_10policy_hubIN4cuda3std3__45tupleIJblEEEjN6thrust24THRUST_300001_SM_1000_NS8cuda_cub9__find_if7functorIS9_EEE10Policy1000ENSB_12zip_iteratorINS8_IJNSD_26transform_input_iterator_tIbNSC_6detail35transform_pair_of_input_iterators_tIbNSB_18transform_iteratorI6mul_opNSB_17counting_iteratorIiNSB_11use_defaultESP_SP_EESP_SP_EENSB_6detail15normal_iteratorINSB_10device_ptrIjEEEENS7_8equal_toIjEEEENS7_10__not_fn_tINS7_10__identityEEEEENSO_IlSP_SP_SP_EEEEEEEjSF_S9_S11_EEvT0_PT3_T1_NS0_13GridEvenShareIS1A_EET2_T4_E12temp_storage[152];
	ld.param.u64 	%rd110, [_ZN3cub18CUB_300001_SM_10006detail6reduce18DeviceReduceKernelINS2_10policy_hubIN4cuda3std3__45tupleIJblEEEjN6thrust24THRUST_300001_SM_1000_NS8cuda_cub9__find_if7functorIS9_EEE10Policy1000ENSB_12zip_iteratorINS8_IJNSD_26transform_input_iterator_tIbNSC_6detail35transform_pair_of_input_iterators_tIbNSB_18transform_iteratorI6mul_opNSB_17counting_iteratorIiNSB_11use_defaultESP_SP_EESP_SP_EENSB_6detail15normal_iteratorINSB_10device_ptrIjEEEENS7_8equal_toIjEEEENS7_10__not_fn_tINS7_10__identityEEEEENSO_IlSP_SP_SP_EEEEEEEjSF_S9_S11_EEvT0_PT3_T1_NS0_13GridEvenShareIS1A_EET2_T4__param_0+32];
	ld.param.u32 	%r71, [_ZN3cub18CUB_300001_SM_10006detail6reduce18DeviceReduceKernelINS2_10policy_hubIN4cuda3std3__45tupleIJblEEEjN6thrust24THRUST_300001_SM_1000_NS8cuda_cub9__find_if7functorIS9_EEE10Policy1000ENSB_12zip_iteratorINS8_IJNSD_26transform_input_iterator_tIbNSC_6detail35transform_pair_of_input_iterators_tIbNSB_18transform_iteratorI6mul_opNSB_17counting_iteratorIiNSB_11use_defaultESP_SP_EESP_SP_EENSB_6detail15normal_iteratorINSB_10device_ptrIjEEEENS7_8equal_toIjEEEENS7_10__not_fn_tINS7_10__identityEEEEENSO_IlSP_SP_SP_EEEEEEEjSF_S9_S11_EEvT0_PT3_T1_NS0_13GridEvenShareIS1A_EET2_T4__param_0];
	ld.param.u32 	%r1, [_ZN3cub18CUB_300001_SM_10006detail6reduce18DeviceReduceKernelINS2_10policy_hubIN4cuda3std3__45tupleIJblEEEjN6thrust24THRUST_300001_SM_1000_NS8cuda_cub9__find_if7functorIS9_EEE10Policy1000ENSB_12zip_iteratorINS8_IJNSD_26transform_input_iterator_tIbNSC_6detail35transform_pair_of_input_iterators_tIbNSB_18transform_iteratorI6mul_opNSB_17counting_iteratorIiNSB_11use_defaultESP_SP_EESP_SP_EENSB_6detail15normal_iteratorINSB_10device_ptrIjEEEENS7_8equal_toIjEEEENS7_10__not_fn_tINS7_10__identityEEEEENSO_IlSP_SP_SP_EEEEEEEjSF_S9_S11_EEvT0_PT3_T1_NS0_13GridEvenShareIS1A_EET2_T4__param_3+20];
	ld.param.u32 	%r2, [_ZN3cub18CUB_300001_SM_10006detail6reduce18DeviceReduceKernelINS2_10policy_hubIN4cuda3std3__45tupleIJblEEEjN6thrust24THRUST_300001_SM_1000_NS8cuda_cub9__find_if7functorIS9_EEE10Policy1000ENSB_12zip_iteratorINS8_IJNSD_26transform_input_iterator_tIbNSC_6detail35transform_pair_of_input_iterators_tIbNSB_18transform_iteratorI6mul_opNSB_17counting_iteratorIiNSB_11use_defaultESP_SP_EESP_SP_EENSB_6detail15normal_iteratorINSB_10device_ptrIjEEEENS7_8equal_toIjEEEENS7_10__not_fn_tINS7_10__identityEEEEENSO_IlSP_SP_SP_EEEEEEEjSF_S9_S11_EEvT0_PT3_T1_NS0_13GridEvenShareIS1A_EET2_T4__param_3+24];
	ld.param.u64 	%rd109, [_ZN3cub18CUB_300001_SM_10006detail6reduce18DeviceReduceKernelINS2_10policy_hubIN4cuda3std3__45tupleIJblEEEjN6thrust24THRUST_300001_SM_1000_NS8cuda_cub9__find_if7functorIS9_EEE10Policy1000ENSB_12zip_iteratorINS8_IJNSD_26transform_input_iterator_tIbNSC_6detail35transform_pair_of_input_iterators_tIbNSB_18transform_iteratorI6mul_opNSB_17counting_iteratorIiNSB_11use_defaultESP_SP_EESP_SP_EENSB_6detail15normal_iteratorINSB_10device_ptrIjEEEENS7_8equal_toIjEEEENS7_10__not_fn_tINS7_10__identityEEEEENSO_IlSP_SP_SP_EEEEEEEjSF_S9_S11_EEvT0_PT3_T1_NS0_13GridEvenShareIS1A_EET2_T4__param_0+8];
	cvta.to.global.u64 	%rd1, %rd109;
	mov.u32 	%r4, %ctaid.x;
	shl.b32 	%r5, %r2, 10;
	shl.b32 	%r6, %r4, 10;
	sub.s32 	%r7, %r1, %r6;
	setp.gt.u32 	%p1, %r7, 1023;
	@%p1 bra 	$L__BB2_78;
	mov.u32 	%r8, %tid.x;
	setp.ge.u32 	%p148, %r8, %r7;
	mov.b16 	%rs389, 0;
	mov.b64 	%rd447, 0;
	mov.u32 	%r596, %r8;
	@%p148 bra 	$L__BB2_3;
	add.s32 	%r304, %r6, %r8;
	cvt.u64.u32 	%rd279, %r304;
	add.s32 	%r305, %r71, %r304;
	mul.wide.u32 	%rd280, %r304, 4;
	add.s64 	%rd281, %rd1, %rd280;
	add.s64 	%rd447, %rd110, %rd279;
	shl.b32 	%r306, %r305, 1;
	ld.global.u32 	%r307, [%rd281];
	setp.ne.s32 	%p149, %r306, %r307;
	selp.u16 	%rs389, 1, 0, %p149;
	add.s32 	%r596, %r8, 256;
$L__BB2_3:
	setp.ge.u32 	%p150, %r596, %r7;
	@%p150 bra 	$L__BB2_16;
	not.b32 	%r308, %r596;
	add.s32 	%r11, %r1, %r308;
	sub.s32 	%r309, %r11, %r6;
	shr.u32 	%r310, %r309, 8;
	add.s32 	%r12, %r310, 1;
	and.b32  	%r13, %r12, 7;
	setp.lt.u32 	%p151, %r309, 1792;
	@%p151 bra 	$L__BB2_8;
	add.s32 	%r595, %r596, 1024;
	add.s32 	%r594, %r596, %r6;
	add.s32 	%r311, %r594, %r71;
	shl.b32 	%r312, %r311, 1;
	add.s32 	%r593, %r312, 2048;
	and.b32  	%r313, %r12, 33554424;
	neg.s32 	%r592, %r313;
$L__BB2_6:
	.pragma "nounroll";
	cvt.u64.u32 	%rd283, %r594;
	mul.wide.u32 	%rd284, %r594, 4;
	add.s64 	%rd285, %rd1, %rd284;
	add.s64 	%rd286, %rd110, %rd283;
	add.s32 	%r314, %r593, -2048;
	ld.global.u32 	%r315, [%rd285];
	setp.ne.s32 	%p152, %r314, %r315;
	selp.u16 	%rs234, 1, 0, %p152;
	and.b16  	%rs235, %rs389, 255;
	setp.ne.s16 	%p154, %rs235, 0;
	and.pred  	%p155, %p154, %p152;
	min.s64 	%rd287, %rd286, %rd447;
	setp.eq.s16 	%p156, %rs235, 0;
	selp.b64 	%rd288, %rd286, %rd447, %p156;
	selp.b16 	%rs236, %rs234, %rs389, %p156;
	selp.b64 	%rd289, %rd287, %rd288, %p155;
	selp.b16 	%rs237, 1, %rs236, %p155;
	and.b16  	%rs238, %rs237, 255;
	add.s32 	%r316, %r594, 256;
	cvt.u64.u32 	%rd290, %r316;
	mul.wide.u32 	%rd291, %r316, 4;
	add.s64 	%rd292, %rd1, %rd291;
	add.s64 	%rd293, %rd110, %rd290;
	add.s32 	%r317, %r593, -1536;
	ld.global.u32 	%r318, [%rd292];
	setp.ne.s32 	%p157, %r317, %r318;
	selp.u16 	%rs239, 1, 0, %p157;
	setp.ne.s16 	%p159, %rs238, 0;
	and.pred  	%p160, %p159, %p157;
	min.s64 	%rd294, %rd293, %rd289;
	setp.eq.s16 	%p161, %rs238, 0;
	selp.b64 	%rd295, %rd293, %rd289, %p161;
	selp.b16 	%rs240, %rs239, %rs237, %p161;
	selp.b64 	%rd296, %rd294, %rd295, %p160;
	selp.b16 	%rs241, 1, %rs240, %p160;
	and.b16  	%rs242, %rs241, 255;
	add.s32 	%r319, %r594, 512;
	cvt.u64.u32 	%rd297, %r319;
	mul.wide.u32 	%rd298, %r319, 4;
	add.s64 	%rd299, %rd1, %rd298;
	add.s64 	%rd300, %rd110, %rd297;
	add.s32 	%r320, %r593, -1024;
	ld.global.u32 	%r321, [%rd299];
	setp.ne.s32 	%p162, %r320, %r321;
	selp.u16 	%rs243, 1, 0, %p162;
	setp.ne.s16 	%p164, %rs242, 0;
	and.pred  	%p165, %p164, %p162;
	min.s64 	%rd301, %rd300, %rd296;
	setp.eq.s16 	%p166, %rs242, 0;
	selp.b64 	%rd302, %rd300, %rd296, %p166;
	selp.b16 	%rs244, %rs243, %rs241, %p166;
	selp.b64 	%rd303, %rd301, %rd302, %p165;
	selp.b16 	%rs245, 1, %rs244, %p165;
	and.b16  	%rs246, %rs245, 255;
	add.s32 	%r322, %r594, 768;
	cvt.u64.u32 	%rd304, %r322;
	mul.wide.u32 	%rd305, %r322, 4;
	add.s64 	%rd306, %rd1, %rd305;
	add.s64 	%rd307, %rd110, %rd304;
	add.s32 	%r323, %r593, -512;
	ld.global.u32 	%r324, [%rd306];
	setp.ne.s32 	%p167, %r323, %r324;
	selp.u16 	%rs247, 1, 0, %p167;
	setp.ne.s16 	%p169, %rs246, 0;
	and.pred  	%p170, %p169, %p167;
	min.s64 	%rd308, %rd307, %rd303;
	setp.eq.s16 	%p171, %rs246, 0;
	selp.b64 	%rd309, %rd307, %rd303, %p171;
	selp.b16 	%rs248, %rs247, %rs245, %p171;
	selp.b64 	%rd310, %rd308, %rd309, %p170;
	selp.b16 	%rs249, 1, %rs248, %p170;
	and.b16  	%rs250, %rs249, 255;
	add.s32 	%r325, %r594, 1024;
	cvt.u64.u32 	%rd311, %r325;
	mul.wide.u32 	%rd312, %r325, 4;
	add.s64 	%rd313, %rd1, %rd312;
	add.s64 	%rd314, %rd110, %rd311;
	add.s32 	%r326, %r593, 1536;
	ld.global.u32 	%r327, [%rd313];
	setp.ne.s32 	%p172, %r593, %r327;
	selp.u16 	%rs251, 1, 0, %p172;
	setp.ne.s16 	%p174, %rs250, 0;
	and.pred  	%p175, %p174, %p172;
	min.s64 	%rd315, %rd314, %rd310;
	setp.eq.s16 	%p176, %rs250, 0;
	selp.b64 	%rd316, %rd314, %rd310, %p176;
	selp.b16 	%rs252, %rs251, %rs249, %p176;
	selp.b64 	%rd317, %rd315, %rd316, %p175;
	selp.b16 	%rs253, 1, %rs252, %p175;
	and.b16  	%rs254, %rs253, 255;
	add.s32 	%r328, %r594, 1280;
	cvt.u64.u32 	%rd318, %r328;
	mul.wide.u32 	%rd319, %r328, 4;
	add.s64 	%rd320, %rd1, %rd319;
	add.s64 	%rd321, %rd110, %rd318;
	add.s32 	%r329, %r593, 512;
	ld.global.u32 	%r330, [%rd320];
	setp.ne.s32 	%p177, %r329, %r330;
	selp.u16 	%rs255, 1, 0, %p177;
	setp.ne.s16 	%p179, %rs254, 0;
	and.pred  	%p180, %p179, %p177;
	min.s64 	%rd322, %rd321, %rd317;
	setp.eq.s16 	%p181, %rs254, 0;
	selp.b64 	%rd323, %rd321, %rd317, %p181;
	selp.b16 	%rs256, %rs255, %rs253, %p181;
	selp.b64 	%rd324, %rd322, %rd323, %p180;
	selp.b16 	%rs257, 1, %rs256, %p180;
	and.b16  	%rs258, %rs257, 255;
	add.s32 	%r331, %r594, 1536;
	cvt.u64.u32 	%rd325, %r331;
	mul.wide.u32 	%rd326, %r331, 4;
	add.s64 	%rd327, %rd1, %rd326;
	add.s64 	%rd328, %rd110, %rd325;
	add.s32 	%r332, %r593, 1024;
	ld.global.u32 	%r333, [%rd327];
	setp.ne.s32 	%p182, %r332, %r333;
	selp.u16 	%rs259, 1, 0, %p182;
	setp.ne.s16 	%p184, %rs258, 0;
	and.pred  	%p185, %p184, %p182;
	min.s64 	%rd329, %rd328, %rd324;
	setp.eq.s16 	%p186, %rs258, 0;
	selp.b64 	%rd330, %rd328, %rd324, %p186;
	selp.b16 	%rs260, %rs259, %rs257, %p186;
	selp.b64 	%rd331, %rd329, %rd330, %p185;
	selp.b16 	%rs261, 1, %rs260, %p185;
	and.b16  	%rs262, %rs261, 255;
	add.s32 	%r334, %r594, 1792;
	cvt.u64.u32 	%rd332, %r334;
	mul.wide.u32 	%rd333, %r334, 4;
	add.s64 	%rd334, %rd1, %rd333;
	add.s64 	%rd335, %rd110, %rd332;
	ld.global.u32 	%r335, [%rd334];
	setp.ne.s32 	%p187, %r326, %r335;
	selp.u16 	%rs263, 1, 0, %p187;
	setp.ne.s16 	%p189, %rs262, 0;
	and.pred  	%p190, %p189, %p187;
	min.s64 	%rd336, %rd335, %rd331;
	setp.eq.s16 	%p191, %rs262, 0;
	selp.b64 	%rd337, %rd335, %rd331, %p191;
	selp.b16 	%rs264, %rs263, %rs261, %p191;
	selp.b64 	%rd447, %rd336, %rd337, %p190;
	selp.b16 	%rs389, 1, %rs264, %p190;
	add.s32 	%r595, %r595, 2048;
	add.s32 	%r594, %r594, 2048;
	add.s32 	%r593, %r593, 4096;
	add.s32 	%r592, %r592, 8;
	setp.ne.s32 	%p192, %r592, 0;
	@%p192 bra 	$L__BB2_6;
	add.s32 	%r596, %r595, -1024;
$L__BB2_8:
	setp.eq.s32 	%p193, %r13, 0;
	@%p193 bra 	$L__BB2_16;
	setp.lt.u32 	%p194, %r13, 4;
	@%p194 bra 	$L__BB2_11;
	add.s32 	%r336, %r596, %r6;
	cvt.u64.u32 	%rd339, %r336;
	add.s32 	%r337, %r336, %r71;
	mul.wide.u32 	%rd340, %r336, 4;
	add.s64 	%rd341, %rd1, %rd340;
	add.s64 	%rd342, %rd110, %rd339;
	shl.b32 	%r338, %r337, 1;
	ld.global.u32 	%r339, [%rd341];
	setp.ne.s32 	%p195, %r338, %r339;
	selp.u16 	%rs266, 1, 0, %p195;
	and.b16  	%rs267, %rs389, 255;
	setp.ne.s16 	%p197, %rs267, 0;
	and.pred  	%p198, %p197, %p195;
	min.s64 	%rd343, %rd342, %rd447;
	setp.eq.s16 	%p199, %rs267, 0;
	selp.b64 	%rd344, %rd342, %rd447, %p199;
	selp.b16 	%rs268, %rs266, %rs389, %p199;
	selp.b64 	%rd345, %rd343, %rd344, %p198;
	selp.b16 	%rs269, 1, %rs268, %p198;
	and.b16  	%rs270, %rs269, 255;
	add.s32 	%r340, %r336, 256;
	cvt.u64.u32 	%rd346, %r340;
	mul.wide.u32 	%rd347, %r340, 4;
	add.s64 	%rd348, %rd1, %rd347;
	add.s64 	%rd349, %rd110, %rd346;
	add.s32 	%r341, %r338, 512;
	ld.global.u32 	%r342, [%rd348];
	setp.ne.s32 	%p200, %r341, %r342;
	selp.u16 	%rs271, 1, 0, %p200;
	setp.ne.s16 	%p202, %rs270, 0;
	and.pred  	%p203, %p202, %p200;
	min.s64 	%rd350, %rd349, %rd345;
	setp.eq.s16 	%p204, %rs270, 0;
	selp.b64 	%rd351, %rd349, %rd345, %p204;
	selp.b16 	%rs272, %rs271, %rs269, %p204;
	selp.b64 	%rd352, %rd350, %rd351, %p203;
	selp.b16 	%rs273, 1, %rs272, %p203;
	and.b16  	%rs274, %rs273, 255;
	add.s32 	%r343, %r336, 512;
	cvt.u64.u32 	%rd353, %r343;
	mul.wide.u32 	%rd354, %r343, 4;
	add.s64 	%rd355, %rd1, %rd354;
	add.s64 	%rd356, %rd110, %rd353;
	add.s32 	%r344, %r338, 1024;
	ld.global.u32 	%r345, [%rd355];
	setp.ne.s32 	%p205, %r344, %r345;
	selp.u16 	%rs275, 1, 0, %p205;
	setp.ne.s16 	%p207, %rs274, 0;
	and.pred  	%p208, %p207, %p205;
	min.s64 	%rd357, %rd356, %rd352;
	setp.eq.s16 	%p209, %rs274, 0;
	selp.b64 	%rd358, %rd356, %rd352, %p209;
	selp.b16 	%rs276, %rs275, %rs273, %p209;
	selp.b64 	%rd359, %rd357, %rd358, %p208;
	selp.b16 	%rs277, 1, %rs276, %p208;
	and.b16  	%rs278, %rs277, 255;
	add.s32 	%r346, %r336, 768;
	cvt.u64.u32 	%rd360, %r346;
	mul.wide.u32 	%rd361, %r346, 4;
	add.s64 	%rd362, %rd1, %rd361;
	add.s64 	%rd363, %rd110, %rd360;
	add.s32 	%r347, %r338, 1536;
	ld.global.u32 	%r348, [%rd362];
	setp.ne.s32 	%p210, %r347, %r348;
	selp.u16 	%rs279, 1, 0, %p210;
	setp.ne.s16 	%p212, %rs278, 0;
	and.pred  	%p213, %p212, %p210;
	min.s64 	%rd364, %rd363, %rd359;
	setp.eq.s16 	%p214, %rs278, 0;
	selp.b64 	%rd365, %rd363, %rd359, %p214;
	selp.b16 	%rs280, %rs279, %rs277, %p214;
	selp.b64 	%rd447, %rd364, %rd365, %p213;
	selp.b16 	%rs389, 1, %rs280, %p213;
	add.s32 	%r596, %r596, 1024;
$L__BB2_11:
	and.b32  	%r349, %r12, 3;
	setp.eq.s32 	%p215, %r349, 0;
	@%p215 bra 	$L__BB2_16;
	setp.eq.s32 	%p216, %r349, 1;
	@%p216 bra 	$L__BB2_14;
	add.s32 	%r350, %r596, %r6;
	cvt.u64.u32 	%rd367, %r350;
	add.s32 	%r351, %r350, %r71;
	mul.wide.u32 	%rd368, %r350, 4;
	add.s64 	%rd369, %rd1, %rd368;
	add.s64 	%rd370, %rd110, %rd367;
	shl.b32 	%r352, %r351, 1;
	ld.global.u32 	%r353, [%rd369];
	setp.ne.s32 	%p217, %r352, %r353;
	selp.u16 	%rs282, 1, 0, %p217;
	and.b16  	%rs283, %rs389, 255;
	setp.ne.s16 	%p219, %rs283, 0;
	and.pred  	%p220, %p219, %p217;
	min.s64 	%rd371, %rd370, %rd447;
	setp.eq.s16 	%p221, %rs283, 0;
	selp.b64 	%rd372, %rd370, %rd447, %p221;
	selp.b16 	%rs284, %rs282, %rs389, %p221;
	selp.b64 	%rd373, %rd371, %rd372, %p220;
	selp.b16 	%rs285, 1, %rs284, %p220;
	and.b16  	%rs286, %rs285, 255;
	add.s32 	%r354, %r350, 256;
	cvt.u64.u32 	%rd374, %r354;
	mul.wide.u32 	%rd375, %r354, 4;
	add.s64 	%rd376, %rd1, %rd375;
	add.s64 	%rd377, %rd110, %rd374;
	add.s32 	%r355, %r352, 512;
	ld.global.u32 	%r356, [%rd376];
	setp.ne.s32 	%p222, %r355, %r356;
	selp.u16 	%rs287, 1, 0, %p222;
	setp.ne.s16 	%p224, %rs286, 0;
	and.pred  	%p225, %p224, %p222;
	min.s64 	%rd378, %rd377, %rd373;
	setp.eq.s16 	%p226, %rs286, 0;
	selp.b64 	%rd379, %rd377, %rd373, %p226;
	selp.b16 	%rs288, %rs287, %rs285, %p226;
	selp.b64 	%rd447, %rd378, %rd379, %p225;
	selp.b16 	%rs389, 1, %rs288, %p225;
	add.s32 	%r596, %r596, 512;
$L__BB2_14:
	and.b32  	%r357, %r11, 256;
	setp.ne.s32 	%p227, %r357, 0;
	@%p227 bra 	$L__BB2_16;
	add.s32 	%r358, %r596, %r6;
	cvt.u64.u32 	%rd380, %r358;
	add.s32 	%r359, %r358, %r71;
	mul.wide.u32 	%rd381, %r358, 4;
	add.s64 	%rd382, %rd1, %rd381;
	add.s64 	%rd383, %rd110, %rd380;
	shl.b32 	%r360, %r359, 1;
	ld.global.u32 	%r361, [%rd382];
	setp.ne.s32 	%p228, %r360, %r361;
	selp.u16 	%rs289, 1, 0, %p228;
	and.b16  	%rs290, %rs389, 255;
	setp.ne.s16 	%p230, %rs290, 0;
	and.pred  	%p231, %p230, %p228;
	min.s64 	%rd384, %rd383, %rd447;
	setp.eq.s16 	%p232, %rs290, 0;
	selp.b64 	%rd385, %rd383, %rd447, %p232;
	selp.b16 	%rs291, %rs289, %rs389, %p232;
	selp.b64 	%rd447, %rd384, %rd385, %p231;
	selp.b16 	%rs389, 1, %rs291, %p231;
$L__BB2_16:
	setp.lt.u32 	%p233, %r7, 256;
	@%p233 bra 	$L__BB2_41;
	// begin inline asm
	mov.u32 %r480, %laneid;
	// end inline asm
	cvt.u32.u16 	%r501, %rs389;
	and.b32  	%r482, %r501, 255;
	mov.b32 	%r498, 1;
	mov.b32 	%r499, 31;
	mov.b32 	%r500, -1;
	// begin inline asm
	shfl.sync.down.b32 %r481, %r482, %r498, %r499, %r500;
	// end inline asm
	// begin inline asm
	shfl.sync.down.b32 %r486, %r487, %r498, %r499, %r500;
	// end inline asm
	mov.b64 	{%r492, %r497}, %rd447;
	// begin inline asm
	shfl.sync.down.b32 %r491, %r492, %r498, %r499, %r500;
	// end inline asm
	// begin inline asm
	shfl.sync.down.b32 %r496, %r497, %r498, %r499, %r500;
	// end inline asm
	mov.b64 	%rd17, {%r491, %r496};
	cvt.u16.u32 	%rs15, %r481;
	setp.gt.s32 	%p283, %r480, 30;
	@%p283 bra 	$L__BB2_21;
	and.b16  	%rs333, %rs389, 255;
	setp.eq.s16 	%p284, %rs333, 0;
	and.b16  	%rs334, %rs15, 255;
	setp.eq.s16 	%p285, %rs334, 0;
	or.pred  	%p286, %p284, %p285;
	@%p286 bra 	$L__BB2_20;
	min.s64 	%rd447, %rd17, %rd447;
	mov.b16 	%rs389, 1;
	bra.uni 	$L__BB2_21;
$L__BB2_20:
	setp.eq.s16 	%p287, %rs333, 0;
	selp.b64 	%rd447, %rd17, %rd447, %p287;
	selp.b16 	%rs389, %rs15, %rs389, %p287;
$L__BB2_21:
	cvt.u32.u16 	%r522, %rs389;
	and.b32  	%r503, %r522, 255;
	mov.b32 	%r519, 2;
	mov.b32 	%r520, 31;
	mov.b32 	%r521, -1;
	// begin inline asm
	shfl.sync.down.b32 %r502, %r503, %r519, %r520, %r521;
	// end inline asm
	// begin inline asm
	shfl.sync.down.b32 %r507, %r508, %r519, %r520, %r521;
	// end inline asm
	mov.b64 	{%r513, %r518}, %rd447;
	// begin inline asm
	shfl.sync.down.b32 %r512, %r513, %r519, %r520, %r521;
	// end inline asm
	// begin inline asm
	shfl.sync.down.b32 %r517, %r518, %r519, %r520, %r521;
	// end inline asm
	mov.b64 	%rd21, {%r512, %r517};
	cvt.u16.u32 	%rs18, %r502;
	setp.gt.s32 	%p288, %r480, 29;
	@%p288 bra 	$L__BB2_25;
	and.b16  	%rs337, %rs389, 255;
	setp.eq.s16 	%p289, %rs337, 0;
	and.b16  	%rs338, %rs18, 255;
	setp.eq.s16 	%p290, %rs338, 0;
	or.pred  	%p291, %p289, %p290;
	@%p291 bra 	$L__BB2_24;
	min.s64 	%rd447, %rd21, %rd447;
	mov.b16 	%rs389, 1;
	bra.uni 	$L__BB2_25;
$L__BB2_24:
	setp.eq.s16 	%p292, %rs337, 0;
	selp.b16 	%rs389, %rs18, %rs389, %p292;
	selp.b64 	%rd447, %rd21, %rd447, %p292;
$L__BB2_25:
	cvt.u32.u16 	%r543, %rs389;
	and.b32  	%r524, %r543, 255;
	mov.b32 	%r540, 4;
	mov.b32 	%r541, 31;
	mov.b32 	%r542, -1;
	// begin inline asm
	shfl.sync.down.b32 %r523, %r524, %r540, %r541, %r542;
	// end inline asm
	// begin inline asm
	shfl.sync.down.b32 %r528, %r529, %r540, %r541, %r542;
	// end inline asm
	mov.b64 	{%r534, %r539}, %rd447;
	// begin inline asm
	shfl.sync.down.b32 %r533, %r534, %r540, %r541, %r542;
	// end inline asm
	// begin inline asm
	shfl.sync.down.b32 %r538, %r539, %r540, %r541, %r542;
	// end inline asm
	mov.b64 	%rd25, {%r533, %r538};
	cvt.u16.u32 	%rs21, %r523;
	setp.gt.s32 	%p293, %r480, 27;
	@%p293 bra 	$L__BB2_29;
	and.b16  	%rs341, %rs389, 255;
	setp.eq.s16 	%p294, %rs341, 0;
	and.b16  	%rs342, %rs21, 255;
	setp.eq.s16 	%p295, %rs342, 0;
	or.pred  	%p296, %p294, %p295;
	@%p296 bra 	$L__BB2_28;
	min.s64 	%rd447, %rd25, %rd447;
	mov.b16 	%rs389, 1;
	bra.uni 	$L__BB2_29;
$L__BB2_28:
	setp.eq.s16 	%p297, %rs341, 0;
	selp.b16 	%rs389, %rs21, %rs389, %p297;
	selp.b64 	%rd447, %rd25, %rd447, %p297;
$L__BB2_29:
	cvt.u32.u16 	%r564, %rs389;
	and.b32  	%r545, %r564, 255;
	mov.b32 	%r561, 8;
	mov.b32 	%r562, 31;
	mov.b32 	%r563, -1;
	// begin inline asm
	shfl.sync.down.b32 %r544, %r545, %r561, %r562, %r563;
	// end inline asm
	// begin inline asm
	shfl.sync.down.b32 %r549, %r550, %r561, %r562, %r563;
	// end inline asm
	mov.b64 	{%r555, %r560}, %rd447;
	// begin inline asm
	shfl.sync.down.b32 %r554, %r555, %r561, %r562, %r563;
	// end inline asm
	// begin inline asm
	shfl.sync.down.b32 %r559, %r560, %r561, %r562, %r563;
	// end inline asm
	mov.b64 	%rd29, {%r554, %r559};
	cvt.u16.u32 	%rs24, %r544;
	setp.gt.s32 	%p298, %r480, 23;
	@%p298 bra 	$L__BB2_33;
	and.b16  	%rs345, %rs389, 255;
	setp.eq.s16 	%p299, %rs345, 0;
	and.b16  	%rs346, %rs24, 255;
	setp.eq.s16 	%p300, %rs346, 0;
	or.pred  	%p301, %p299, %p300;
	@%p301 bra 	$L__BB2_32;
	min.s64 	%rd447, %rd29, %rd447;
	mov.b16 	%rs389, 1;
	bra.uni 	$L__BB2_33;
$L__BB2_32:
	setp.eq.s16 	%p302, %rs345, 0;
	selp.b16 	%rs389, %rs24, %rs389, %p302;
	selp.b64 	%rd447, %rd29, %rd447, %p302;
$L__BB2_33:
	cvt.u32.u16 	%r585, %rs389;
	and.b32  	%r566, %r585, 255;
	mov.b32 	%r582, 16;
	mov.b32 	%r583, 31;
	mov.b32 	%r584, -1;
	// begin inline asm
	shfl.sync.down.b32 %r565, %r566, %r582, %r583, %r584;
	// end inline asm
	// begin inline asm
	shfl.sync.down.b32 %r570, %r571, %r582, %r583, %r584;
	// end inline asm
	mov.b64 	{%r576, %r581}, %rd447;
	// begin inline asm
	shfl.sync.down.b32 %r575, %r576, %r582, %r583, %r584;
	// end inline asm
	// begin inline asm
	shfl.sync.down.b32 %r580, %r581, %r582, %r583, %r584;
	// end inline asm
	mov.b64 	%rd33, {%r575, %r580};
	cvt.u16.u32 	%rs27, %r565;
	setp.gt.s32 	%p303, %r480, 15;
	@%p303 bra 	$L__BB2_37;
	and.b16  	%rs349, %rs389, 255;
	setp.eq.s16 	%p304, %rs349, 0;
	and.b16  	%rs350, %rs27, 255;
	setp.eq.s16 	%p305, %rs350, 0;
	or.pred  	%p306, %p304, %p305;
	@%p306 bra 	$L__BB2_36;
	min.s64 	%rd447, %rd33, %rd447;
	mov.b16 	%rs389, 1;
	bra.uni 	$L__BB2_37;
$L__BB2_36:
	setp.eq.s16 	%p307, %rs349, 0;
	selp.b16 	%rs389, %rs27, %rs389, %p307;
	selp.b64 	%rd447, %rd33, %rd447, %p307;
$L__BB2_37:
	setp.ne.s32 	%p308, %r480, 0;
	@%p308 bra 	$L__BB2_39;
	shr.u32 	%r586, %r8, 1;
	and.b32  	%r587, %r586, 496;
	mov.u32 	%r588, _ZZN3cub18CUB_300001_SM_10006detail6reduce18DeviceReduceKernelINS2_10policy_hubIN4cuda3std3__45tupleIJblEEEjN6thrust24THRUST_300001_SM_1000_NS8cuda_cub9__find_if7functorIS9_EEE10Policy1000ENSB_12zip_iteratorINS8_IJNSD_26transform_input_iterator_tIbNSC_6detail35transform_pair_of_input_iterators_tIbNSB_18transform_iteratorI6mul_opNSB_17counting_iteratorIiNSB_11use_defaultESP_SP_EESP_SP_EENSB_6detail15normal_iteratorINSB_10device_ptrIjEEEENS7_8equal_toIjEEEENS7_10__not_fn_tINS7_10__identityEEEEENSO_IlSP_SP_SP_EEEEEEEjSF_S9_S11_EEvT0_PT3_T1_NS0_13GridEvenShareIS1A_EET2_T4_E12temp_storage;
	add.s32 	%r589, %r588, %r587;
	st.shared.u8 	[%r589+8], %rs389;
	st.shared.u64 	[%r589+16], %rd447;
$L__BB2_39:
	bar.sync 	0;
	setp.ne.s32 	%p309, %r8, 0;
	@%p309 bra 	$L__BB2_119;
	ld.shared.u8 	%rs353, [_ZZN3cub18CUB_300001_SM_10006detail6reduce18DeviceReduceKernelINS2_10policy_hubIN4cuda3std3__45tupleIJblEEEjN6thrust24THRUST_300001_SM_1000_NS8cuda_cub9__find_if7functorIS9_EEE10Policy1000ENSB_12zip_iteratorINS8_IJNSD_26transform_input_iterator_tIbNSC_6detail35transform_pair_of_input_iterators_tIbNSB_18transform_iteratorI6mul_opNSB_17counting_iteratorIiNSB_11use_defaultESP_SP_EESP_SP_EENSB_6detail15normal_iteratorINSB_10device_ptrIjEEEENS7_8equal_toIjEEEENS7_10__not_fn_tINS7_10__identityEEEEENSO_IlSP_SP_SP_EEEEEEEjSF_S9_S11_EEvT0_PT3_T1_NS0_13GridEvenShareIS1A_EET2_T4_E12temp_storage+24];
	ld.shared.u64 	%rd407, [_ZZN3cub18CUB_300001_SM_10006detail6reduce18DeviceReduceKernelINS2_10policy_hubIN4cuda3std3__45tupleIJblEEEjN6thrust24THRUST_300001_SM_1000_NS8cuda_cub9__find_if7functorIS9_EEE10Policy1000ENSB_12zip_iteratorINS8_IJNSD_26transform_input_iterator_tIbNSC_6detail35transform_pair_of_input_iterators_tIbNSB_18transform_iteratorI6mul_opNSB_17counting_iteratorIiNSB_11use_defaultESP_SP_EESP_SP_EENSB_6detail15normal_iteratorINSB_10device_ptrIjEEEENS7_8equal_toIjEEEENS7_10__not_fn_tINS7_10__identityEEEEENSO_IlSP_SP_SP_EEEEEEEjSF_S9_S11_EEvT0_PT3_T1_NS0_13GridEvenShareIS1A_EET2_T4_E12temp_storage+32];
	and.b16  	%rs354, %rs389, 255;
	setp.eq.s16 	%p310, %rs354, 0;
	setp.eq.s16 	%p311, %rs353, 0;
	min.s64 	%rd408, %rd407, %rd447;
	selp.b16 	%rs355, %rs389, 1, %p311;
	selp.b16 	%rs356, %rs353, %rs355, %p310;
	and.b16  	%rs357, %rs356, 255;
	selp.b64 	%rd409, %rd447, %rd408, %p311;
	selp.b64 	%rd410, %rd407, %rd409, %p310;
	ld.shared.u8 	%rs358, [_ZZN3cub18CUB_300001_SM_10006detail6reduce18DeviceReduceKernelINS2_10policy_hubIN4cuda3std3__45tupleIJblEEEjN6thrust24THRUST_300001_SM_1000_NS8cuda_cub9__find_if7functorIS9_EEE10Policy1000ENSB_12zip_iteratorINS8_IJNSD_26transform_input_iterator_tIbNSC_6detail35transform_pair_of_input_iterators_tIbNSB_18transform_iteratorI6mul_opNSB_17counting_iteratorIiNSB_11use_defaultESP_SP_EESP_SP_EENSB_6detail15normal_iteratorINSB_10device_ptrIjEEEENS7_8equal_toIjEEEENS7_10__not_fn_tINS7_10__identityEEEEENSO_IlSP_SP_SP_EEEEEEEjSF_S9_S11_EEvT0_PT3_T1_NS0_13GridEvenShareIS1A_EET2_T4_E12temp_storage+40];
	ld.shared.u64 	%rd411, [_ZZN3cub18CUB_300001_SM_10006detail6reduce18DeviceReduceKernelINS2_10policy_hubIN4cuda3std3__45tupleIJblEEEjN6thrust24THRUST_300001_SM_1000_NS8cuda_cub9__find_if7functorIS9_EEE10Policy1000ENSB_12zip_iteratorINS8_IJNSD_26transform_input_iterator_tIbNSC_6detail35transform_pair_of_input_iterators_tIbNSB_18transform_iteratorI6mul_opNSB_17counting_iteratorIiNSB_11use_defaultESP_SP_EESP_SP_EENSB_6detail15normal_iteratorINSB_10device_ptrIjEEEENS7_8equal_toIjEEEENS7_10__not_fn_tINS7_10__identityEEEEENSO_IlSP_SP_SP_EEEEEEEjSF_S9_S11_EEvT0_PT3_T1_NS0_13GridEvenShareIS1A_EET2_T4_E12temp_storage+48];
	setp.eq.s16 	%p312, %rs357, 0;
	setp.eq.s16 	%p313, %rs358, 0;
	min.s64 	%rd412, %rd411, %rd410;
	selp.b16 	%rs359, %rs356, 1, %p313;
	selp.b16 	%rs360, %rs358, %rs359, %p312;
	and.b16  	%rs361, %rs360, 255;
	selp.b64 	%rd413, %rd410, %rd412, %p313;
	selp.b64 	%rd414, %rd411, %rd413, %p312;
	ld.shared.u8 	%rs362, [_ZZN3cub18CUB_300001_SM_10006detail6reduce18DeviceReduceKernelINS2_10policy_hubIN4cuda3std3__45tupleIJblEEEjN6thrust24THRUST_300001_SM_1000_NS8cuda_cub9__find_if7functorIS9_EEE10Policy1000ENSB_12zip_iteratorINS8_IJNSD_26transform_input_iterator_tIbNSC_6detail35transform_pair_of_input_iterators_tIbNSB_18transform_iteratorI6mul_opNSB_17counting_iteratorIiNSB_11use_defaultESP_SP_EESP_SP_EENSB_6detail15normal_iteratorINSB_10device_ptrIjEEEENS7_8equal_toIjEEEENS7_10__not_fn_tINS7_10__identityEEEEENSO_IlSP_SP_SP_EEEEEEEjSF_S9_S11_EEvT0_PT3_T1_NS0_13GridEvenShareIS1A_EET2_T4_E12temp_storage+56];
	ld.shared.u64 	%rd415, [_ZZN3cub18CUB_300001_SM_10006detail6reduce18DeviceReduceKernelINS2_10policy_hubIN4cuda3std3__45tupleIJblEEEjN6thrust24THRUST_300001_SM_1000_NS8cuda_cub9__find_if7functorIS9_EEE10Policy1000ENSB_12zip_iteratorINS8_IJNSD_26transform_input_iterator_tIbNSC_6detail35transform_pair_of_input_iterators_tIbNSB_18transform_iteratorI6mul_opNSB_17counting_iteratorIiNSB_11use_defaultESP_SP_EESP_SP_EENSB_6detail15normal_iteratorINSB_10device_ptrIjEEEENS7_8equal_toIjEEEENS7_10__not_fn_tINS7_10__identityEEEEENSO_IlSP_SP_SP_EEEEEEEjSF_S9_S11_EEvT0_PT3_T1_NS0_13GridEvenShareIS1A_EET2_T4_E12temp_storage+64];
	setp.eq.s16 	%p314, %rs361, 0;
	setp.eq.s16 	%p315, %rs362, 0;
	min.s64 	%rd416, %rd415, %rd414;
	selp.b16 	%rs363, %rs360, 1, %p315;
	selp.b16 	%rs364, %rs362, %rs363, %p314;
	and.b16  	%rs365, %rs364, 255;
	selp.b64 	%rd417, %rd414, %rd416, %p315;
	selp.b64 	%rd418, %rd415, %rd417, %p314;
	ld.shared.u8 	%rs366, [_ZZN3cub18CUB_300001_SM_10006detail6reduce18DeviceReduceKernelINS2_10policy_hubIN4cuda3std3__45tupleIJblEEEjN6thrust24THRUST_300001_SM_1000_NS8cuda_cub9__find_if7functorIS9_EEE10Policy1000ENSB_12zip_iteratorINS8_IJNSD_26transform_input_iterator_tIbNSC_6detail35transform_pair_of_input_iterators_tIbNSB_18transform_iteratorI6mul_opNSB_17counting_iteratorIiNSB_11use_defaultESP_SP_EESP_SP_EENSB_6detail15normal_iteratorINSB_10device_ptrIjEEEENS7_8equal_toIjEEEENS7_10__not_fn_tINS7_10__identityEEEEENSO_IlSP_SP_SP_EEEEEEEjSF_S9_S11_EEvT0_PT3_T1_NS0_13GridEvenShareIS1A_EET2_T4_E12temp_storage+72];
	ld.shared.u64 	%rd419, [_ZZN3cub18CUB_300001_SM_10006detail6reduce18DeviceReduceKernelINS2_10policy_hubIN4cuda3std3__45tupleIJblEEEjN6thrust24THRUST_300001_SM_1000_NS8cuda_cub9__find_if7functorIS9_EEE10Policy1000ENSB_12zip_iteratorINS8_IJNSD_26transform_input_iterator_tIbNSC_6detail35transform_pair_of_input_iterators_tIbNSB_18transform_iteratorI6mul_opNSB_17counting_iteratorIiNSB_11use_defaultESP_SP_EESP_SP_EENSB_6detail15normal_iteratorINSB_10device_ptrIjEEEENS7_8equal_toIjEEEENS7_10__not_fn_tINS7_10__identityEEEEENSO_IlSP_SP_SP_EEEEEEEjSF_S9_S11_EEvT0_PT3_T1_NS0_13GridEvenShareIS1A_EET2_T4_E12temp_storage+80];
	setp.eq.s16 	%p316, %rs365, 0;
	setp.eq.s16 	%p317, %rs366, 0;
	min.s64 	%rd420, %rd419, %rd418;
	selp.b16 	%rs367, %rs364, 1, %p317;
	selp.b16 	%rs368, %rs366, %rs367, %p316;
	and.b16  	%rs369, %rs368, 255;
	selp.b64 	%rd421, %rd418, %rd420, %p317;
	selp.b64 	%rd422, %rd419, %rd421, %p316;
	ld.shared.u8 	%rs370, [_ZZN3cub18CUB_300001_SM_10006detail6reduce18DeviceReduceKernelINS2_10policy_hubIN4cuda3std3__45tupleIJblEEEjN6thrust24THRUST_300001_SM_1000_NS8cuda_cub9__find_if7functorIS9_EEE10Policy1000ENSB_12zip_iteratorINS8_IJNSD_26transform_input_iterator_tIbNSC_6detail35transform_pair_of_input_iterators_tIbNSB_18transform_iteratorI6mul_opNSB_17counting_iteratorIiNSB_11use_defaultESP_SP_EESP_SP_EENSB_6detail15normal_iteratorINSB_10device_ptrIjEEEENS7_8equal_toIjEEEENS7_10__not_fn_tINS7_10__identityEEEEENSO_IlSP_SP_SP_EEEEEEEjSF_S9_S11_EEvT0_PT3_T1_NS0_13GridEvenShareIS1A_EET2_T4_E12temp_storage+88];
	ld.shared.u64 	%rd423, [_ZZN3cub18CUB_300001_SM_10006detail6reduce18DeviceReduceKernelINS2_10policy_hubIN4cuda3std3__45tupleIJblEEEjN6thrust24THRUST_300001_SM_1000_NS8cuda_cub9__find_if7functorIS9_EEE10Policy1000ENSB_12zip_iteratorINS8_IJNSD_26transform_input_iterator_tIbNSC_6detail35transform_pair_of_input_iterators_tIbNSB_18transform_iteratorI6mul_opNSB_17counting_iteratorIiNSB_11use_defaultESP_SP_EESP_SP_EENSB_6detail15normal_iteratorINSB_10device_ptrIjEEEENS7_8equal_toIjEEEENS7_10__not_fn_tINS7_10__identityEEEEENSO_IlSP_SP_SP_EEEEEEEjSF_S9_S11_EEvT0_PT3_T1_NS0_13GridEvenShareIS1A_EET2_T4_E12temp_storage+96];
	setp.eq.s16 	%p318, %rs369, 0;
	setp.eq.s16 	%p319, %rs370, 0;
	min.s64 	%rd424, %rd423, %rd422;
	selp.b16 	%rs371, %rs368, 1, %p319;
	selp.b16 	%rs372, %rs370, %rs371, %p318;
	and.b16  	%rs373, %rs372, 255;
	selp.b64 	%rd425, %rd422, %rd424, %p319;
	selp.b64 	%rd426, %rd423, %rd425, %p318;
	ld.shared.u8 	%rs374, [_ZZN3cub18CUB_300001_SM_10006detail6reduce18DeviceReduceKernelINS2_10policy_hubIN4cuda3std3__45tupleIJblEEEjN6thrust24THRUST_300001_SM_1000_NS8cuda_cub9__find_if7functorIS9_EEE10Policy1000ENSB_12zip_iteratorINS8_IJNSD_26transform_input_iterator_tIbNSC_6detail35transform_pair_of_input_iterators_tIbNSB_18transform_iteratorI6mul_opNSB_17counting_iteratorIiNSB_11use_defaultESP_SP_EESP_SP_EENSB_6detail15normal_iteratorINSB_10device_ptrIjEEEENS7_8equal_toIjEEEENS7_10__not_fn_tINS7_10__identityEEEEENSO_IlSP_SP_SP_EEEEEEEjSF_S9_S11_EEvT0_PT3_T1_NS0_13GridEvenShareIS1A_EET2_T4_E12temp_storage+104];
	ld.shared.u64 	%rd427, [_ZZN3cub18CUB_300001_SM_10006detail6reduce18DeviceReduceKernelINS2_10policy_hubIN4cuda3std3__45tupleIJblEEEjN6thrust24THRUST_300001_SM_1000_NS8cuda_cub9__find_if7functorIS9_EEE10Policy1000ENSB_12zip_iteratorINS8_IJNSD_26transform_input_iterator_tIbNSC_6detail35transform_pair_of_input_iterators_tIbNSB_18transform_iteratorI6mul_opNSB_17counting_iteratorIiNSB_11use_defaultESP_SP_EESP_SP_EENSB_6detail15normal_iteratorINSB_10device_ptrIjEEEENS7_8equal_toIjEEEENS7_10__not_fn_tINS7_10__identityEEEEENSO_IlSP_SP_SP_EEEEEEEjSF_S9_S11_EEvT0_PT3_T1_NS0_13GridEvenShareIS1A_EET2_T4_E12temp_storage+112];
	setp.eq.s16 	%p320, %rs373, 0;
	setp.eq.s16 	%p321, %rs374, 0;
	min.s64 	%rd428, %rd427, %rd426;
	selp.b16 	%rs375, %rs372, 1, %p321;
	selp.b16 	%rs376, %rs374, %rs375, %p320;
	and.b16  	%rs377, %rs376, 255;
	selp.b64 	%rd429, %rd426, %rd428, %p321;
	selp.b64 	%rd430, %rd427, %rd429, %p320;
	ld.shared.u8 	%rs378, [_ZZN3cub18CUB_300001_SM_10006detail6reduce18DeviceReduceKernelINS2_10policy_hubIN4cuda3std3__45tupleIJblEEEjN6thrust24THRUST_300001_SM_1000_NS8cuda_cub9__find_if7functorIS9_EEE10Policy1000ENSB_12zip_iteratorINS8_IJNSD_26transform_input_iterator_tIbNSC_6detail35transform_pair_of_input_iterators_tIbNSB_18transform_iteratorI6mul_opNSB_17counting_iteratorIiNSB_11use_defaultESP_SP_EESP_SP_EENSB_6detail15normal_iteratorINSB_10device_ptrIjEEEENS7_8equal_toIjEEEENS7_10__not_fn_tINS7_10__identityEEEEENSO_IlSP_SP_SP_EEEEEEEjSF_S9_S11_EEvT0_PT3_T1_NS0_13GridEvenShareIS1A_EET2_T4_E12temp_storage+120];
	ld.shared.u64 	%rd431, [_ZZN3cub18CUB_300001_SM_10006detail6reduce18DeviceReduceKernelINS2_10policy_hubIN4cuda3std3__45tupleIJblEEEjN6thrust24THRUST_300001_SM_1000_NS8cuda_cub9__find_if7functorIS9_EEE10Policy1000ENSB_12zip_iteratorINS8_IJNSD_26transform_input_iterator_tIbNSC_6detail35transform_pair_of_input_iterators_tIbNSB_18transform_iteratorI6mul_opNSB_17counting_iteratorIiNSB_11use_defaultESP_SP_EESP_SP_EENSB_6detail15normal_iteratorINSB_10device_ptrIjEEEENS7_8equal_toIjEEEENS7_10__not_fn_tINS7_10__identityEEEEENSO_IlSP_SP_SP_EEEEEEEjSF_S9_S11_EEvT0_PT3_T1_NS0_13GridEvenShareIS1A_EET2_T4_E12temp_storage+128];
	setp.eq.s16 	%p322, %rs377, 0;
	setp.eq.s16 	%p323, %rs378, 0;
	min.s64 	%rd432, %rd431, %rd430;
	selp.b16 	%rs379, %rs376, 1, %p323;
	selp.b16 	%rs389, %rs378, %rs379, %p322;
	selp.b64 	%rd433, %rd430, %rd432, %p323;
	selp.b64 	%rd447, %rd431, %rd433, %p322;
	bra.uni 	$L__BB2_119;
$L__BB2_41:
	// begin inline asm
	mov.u32 %r362, %laneid;
	// end inline asm
	and.b32  	%r383, %r8, 992;
	add.s32 	%r384, %r383, 32;
	setp.gt.u32 	%p234, %r384, %r7;
	not.b32 	%r385, %r383;
	add.s32 	%r386, %r7, %r385;
	selp.b32 	%r381, %r386, 31, %p234;
	cvt.u32.u16 	%r387, %rs389;
	and.b32  	%r364, %r387, 255;
	mov.b32 	%r380, 1;
	mov.b32 	%r382, -1;
	// begin inline asm
	shfl.sync.down.b32 %r363, %r364, %r380, %r381, %r382;
	// end inline asm
	// begin inline asm
	shfl.sync.down.b32 %r368, %r369, %r380, %r381, %r382;
	// end inline asm
	mov.b64 	{%r374, %r379}, %rd447;
	// begin inline asm
	shfl.sync.down.b32 %r373, %r374, %r380, %r381, %r382;
	// end inline asm
	// begin inline asm
	shfl.sync.down.b32 %r378, %r379, %r380, %r381, %r382;
	// end inline asm
	mov.b64 	%rd38, {%r373, %r378};
	cvt.u16.u32 	%rs31, %r363;
	setp.ge.s32 	%p235, %r362, %r381;
	@%p235 bra 	$L__BB2_45;
	and.b16  	%rs292, %rs389, 255;
	setp.eq.s16 	%p236, %rs292, 0;
	and.b16  	%rs293, %rs31, 255;
	setp.eq.s16 	%p237, %rs293, 0;
	or.pred  	%p238, %p236, %p237;
	@%p238 bra 	$L__BB2_44;
	min.s64 	%rd447, %rd38, %rd447;
	mov.b16 	%rs389, 1;
	bra.uni 	$L__BB2_45;
$L__BB2_44:
	setp.eq.s16 	%p239, %rs292, 0;
	selp.b16 	%rs389, %rs31, %rs389, %p239;
	selp.b64 	%rd447, %rd38, %rd447, %p239;
$L__BB2_45:
	cvt.u32.u16 	%r408, %rs389;
	and.b32  	%r389, %r408, 255;
	mov.b32 	%r405, 2;
	mov.b32 	%r407, -1;
	// begin inline asm
	shfl.sync.down.b32 %r388, %r389, %r405, %r381, %r407;
	// end inline asm
	// begin inline asm
	shfl.sync.down.b32 %r393, %r394, %r405, %r381, %r407;
	// end inline asm
	mov.b64 	{%r399, %r404}, %rd447;
	// begin inline asm
	shfl.sync.down.b32 %r398, %r399, %r405, %r381, %r407;
	// end inline asm
	// begin inline asm
	shfl.sync.down.b32 %r403, %r404, %r405, %r381, %r407;
	// end inline asm
	mov.b64 	%rd42, {%r398, %r403};
	cvt.u16.u32 	%rs34, %r388;
	add.s32 	%r409, %r362, 2;
	setp.gt.s32 	%p240, %r409, %r381;
	@%p240 bra 	$L__BB2_49;
	and.b16  	%rs296, %rs389, 255;
	setp.eq.s16 	%p241, %rs296, 0;
	and.b16  	%rs297, %rs34, 255;
	setp.eq.s16 	%p242, %rs297, 0;
	or.pred  	%p243, %p241, %p242;
	@%p243 bra 	$L__BB2_48;
	min.s64 	%rd447, %rd42, %rd447;
	mov.b16 	%rs389, 1;
	bra.uni 	$L__BB2_49;
$L__BB2_48:
	setp.eq.s16 	%p244, %rs296, 0;
	selp.b16 	%rs389, %rs34, %rs389, %p244;
	selp.b64 	%rd447, %rd42, %rd447, %p244;
$L__BB2_49:
	cvt.u32.u16 	%r430, %rs389;
	and.b32  	%r411, %r430, 255;
	mov.b32 	%r427, 4;
	mov.b32 	%r429, -1;
	// begin inline asm
	shfl.sync.down.b32 %r410, %r411, %r427, %r381, %r429;
	// end inline asm
	// begin inline asm
	shfl.sync.down.b32 %r415, %r416, %r427, %r381, %r429;
	// end inline asm
	mov.b64 	{%r421, %r426}, %rd447;
	// begin inline asm
	shfl.sync.down.b32 %r420, %r421, %r427, %r381, %r429;
	// end inline asm
	// begin inline asm
	shfl.sync.down.b32 %r425, %r426, %r427, %r381, %r429;
	// end inline asm
	mov.b64 	%rd46, {%r420, %r425};
	cvt.u16.u32 	%rs37, %r410;
	add.s32 	%r431, %r362, 4;
	setp.gt.s32 	%p245, %r431, %r381;
	@%p245 bra 	$L__BB2_53;
	and.b16  	%rs300, %rs389, 255;
	setp.eq.s16 	%p246, %rs300, 0;
	and.b16  	%rs301, %rs37, 255;
	setp.eq.s16 	%p247, %rs301, 0;
	or.pred  	%p248, %p246, %p247;
	@%p248 bra 	$L__BB2_52;
	min.s64 	%rd447, %rd46, %rd447;
	mov.b16 	%rs389, 1;
	bra.uni 	$L__BB2_53;
$L__BB2_52:
	setp.eq.s16 	%p249, %rs300, 0;
	selp.b16 	%rs389, %rs37, %rs389, %p249;
	selp.b64 	%rd447, %rd46, %rd447, %p249;
$L__BB2_53:
	cvt.u32.u16 	%r452, %rs389;
	and.b32  	%r433, %r452, 255;
	mov.b32 	%r449, 8;
	mov.b32 	%r451, -1;
	// begin inline asm
	shfl.sync.down.b32 %r432, %r433, %r449, %r381, %r451;
	// end inline asm
	// begin inline asm
	shfl.sync.down.b32 %r437, %r438, %r449, %r381, %r451;
	// end inline asm
	mov.b64 	{%r443, %r448}, %rd447;
	// begin inline asm
	shfl.sync.down.b32 %r442, %r443, %r449, %r381, %r451;
	// end inline asm
	// begin inline asm
	shfl.sync.down.b32 %r447, %r448, %r449, %r381, %r451;
	// end inline asm
	mov.b64 	%rd50, {%r442, %r447};
	cvt.u16.u32 	%rs40, %r432;
	add.s32 	%r453, %r362, 8;
	setp.gt.s32 	%p250, %r453, %r381;
	@%p250 bra 	$L__BB2_57;
	and.b16  	%rs304, %rs389, 255;
	setp.eq.s16 	%p251, %rs304, 0;
	and.b16  	%rs305, %rs40, 255;
	setp.eq.s16 	%p252, %rs305, 0;
	or.pred  	%p253, %p251, %p252;
	@%p253 bra 	$L__BB2_56;
	min.s64 	%rd447, %rd50, %rd447;
	mov.b16 	%rs389, 1;
	bra.uni 	$L__BB2_57;
$L__BB2_56:
	setp.eq.s16 	%p254, %rs304, 0;
	selp.b16 	%rs389, %rs40, %rs389, %p254;
	selp.b64 	%rd447, %rd50, %rd447, %p254;
$L__BB2_57:
	cvt.u32.u16 	%r474, %rs389;
	and.b32  	%r455, %r474, 255;
	mov.b32 	%r471, 16;
	mov.b32 	%r473, -1;
	// begin inline asm
	shfl.sync.down.b32 %r454, %r455, %r471, %r381, %r473;
	// end inline asm
	// begin inline asm
	shfl.sync.down.b32 %r459, %r460, %r471, %r381, %r473;
	// end inline asm
	mov.b64 	{%r465, %r470}, %rd447;
	// begin inline asm
	shfl.sync.down.b32 %r464, %r465, %r471, %r381, %r473;
	// end inline asm
	// begin inline asm
	shfl.sync.down.b32 %r469, %r470, %r471, %r381, %r473;
	// end inline asm
	mov.b64 	%rd54, {%r464, %r469};
	cvt.u16.u32 	%rs43, %r454;
	add.s32 	%r475, %r362, 16;
	setp.gt.s32 	%p255, %r475, %r381;
	@%p255 bra 	$L__BB2_61;
	and.b16  	%rs308, %rs389, 255;
	setp.eq.s16 	%p256, %rs308, 0;
	and.b16  	%rs309, %rs43, 255;
	setp.eq.s16 	%p257, %rs309, 0;
	or.pred  	%p258, %p256, %p257;
	@%p258 bra 	$L__BB2_60;
	min.s64 	%rd447, %rd54, %rd447;
	mov.b16 	%rs389, 1;
	bra.uni 	$L__BB2_61;
$L__BB2_60:
	setp.eq.s16 	%p259, %rs308, 0;
	selp.b16 	%rs389, %rs43, %rs389, %p259;
	selp.b64 	%rd447, %rd54, %rd447, %p259;
$L__BB2_61:
	setp.ne.s32 	%p260, %r362, 0;
	@%p260 bra 	$L__BB2_63;
	shr.u32 	%r476, %r8, 1;
	and.b32  	%r477, %r476, 496;
	mov.u32 	%r478, _ZZN3cub18CUB_300001_SM_10006detail6reduce18DeviceReduceKernelINS2_10policy_hubIN4cuda3std3__45tupleIJblEEEjN6thrust24THRUST_300001_SM_1000_NS8cuda_cub9__find_if7functorIS9_EEE10Policy1000ENSB_12zip_iteratorINS8_IJNSD_26transform_input_iterator_tIbNSC_6detail35transform_pair_of_input_iterators_tIbNSB_18transform_iteratorI6mul_opNSB_17counting_iteratorIiNSB_11use_defaultESP_SP_EESP_SP_EENSB_6detail15normal_iteratorINSB_10device_ptrIjEEEENS7_8equal_toIjEEEENS7_10__not_fn_tINS7_10__identityEEEEENSO_IlSP_SP_SP_EEEEEEEjSF_S9_S11_EEvT0_PT3_T1_NS0_13GridEvenShareIS1A_EET2_T4_E12temp_storage;
	add.s32 	%r479, %r478, %r477;
	st.shared.u8 	[%r479+8], %rs389;
	st.shared.u64 	[%r479+16], %rd447;
$L__BB2_63:
	bar.sync 	0;
	setp.ne.s32 	%p261, %r8, 0;
	@%p261 bra 	$L__BB2_119;
	setp.lt.u32 	%p262, %r7, 33;
	@%p262 bra 	$L__BB2_66;
	ld.shared.u8 	%rs312, [_ZZN3cub18CUB_300001_SM_10006detail6reduce18DeviceReduceKernelINS2_10policy_hubIN4cuda3std3__45tupleIJblEEEjN6thrust24THRUST_300001_SM_1000_NS8cuda_cub9__find_if7functorIS9_EEE10Policy1000ENSB_12zip_iteratorINS8_IJNSD_26transform_input_iterator_tIbNSC_6detail35transform_pair_of_input_iterators_tIbNSB_18transform_iteratorI6mul_opNSB_17counting_iteratorIiNSB_11use_defaultESP_SP_EESP_SP_EENSB_6detail15normal_iteratorINSB_10device_ptrIjEEEENS7_8equal_toIjEEEENS7_10__not_fn_tINS7_10__identityEEEEENSO_IlSP_SP_SP_EEEEEEEjSF_S9_S11_EEvT0_PT3_T1_NS0_13GridEvenShareIS1A_EET2_T4_E12temp_storage+24];
	ld.shared.u64 	%rd386, [_ZZN3cub18CUB_300001_SM_10006detail6reduce18DeviceReduceKernelINS2_10policy_hubIN4cuda3std3__45tupleIJblEEEjN6thrust24THRUST_300001_SM_1000_NS8cuda_cub9__find_if7functorIS9_EEE10Policy1000ENSB_12zip_iteratorINS8_IJNSD_26transform_input_iterator_tIbNSC_6detail35transform_pair_of_input_iterators_tIbNSB_18transform_iteratorI6mul_opNSB_17counting_iteratorIiNSB_11use_defaultESP_SP_EESP_SP_EENSB_6detail15normal_iteratorINSB_10device_ptrIjEEEENS7_8equal_toIjEEEENS7_10__not_fn_tINS7_10__identityEEEEENSO_IlSP_SP_SP_EEEEEEEjSF_S9_S11_EEvT0_PT3_T1_NS0_13GridEvenShareIS1A_EET2_T4_E12temp_storage+32];
	and.b16  	%rs313, %rs389, 255;
	setp.eq.s16 	%p263, %rs313, 0;
	setp.eq.s16 	%p264, %rs312, 0;
	min.s64 	%rd387, %rd386, %rd447;
	selp.b16 	%rs314, %rs389, 1, %p264;
	selp.b16 	%rs389, %rs312, %rs314, %p263;
	selp.b64 	%rd388, %rd447, %rd387, %p264;
	selp.b64 	%rd447, %rd386, %rd388, %p263;
$L__BB2_66:
	setp.lt.u32 	%p265, %r7, 65;
	@%p265 bra 	$L__BB2_68;
	ld.shared.u8 	%rs315, [_ZZN3cub18CUB_300001_SM_10006detail6reduce18DeviceReduceKernelINS2_10policy_hubIN4cuda3std3__45tupleIJblEEEjN6thrust24THRUST_300001_SM_1000_NS8cuda_cub9__find_if7functorIS9_EEE10Policy1000ENSB_12zip_iteratorINS8_IJNSD_26transform_input_iterator_tIbNSC_6detail35transform_pair_of_input_iterators_tIbNSB_18transform_iteratorI6mul_opNSB_17counting_iteratorIiNSB_11use_defaultESP_SP_EESP_SP_EENSB_6detail15normal_iteratorINSB_10device_ptrIjEEEENS7_8equal_toIjEEEENS7_10__not_fn_tINS7_10__identityEEEEENSO_IlSP_SP_SP_EEEEEEEjSF_S9_S11_EEvT0_PT3_T1_NS0_13GridEvenShareIS1A_EET2_T4_E12temp_storage+40];
	ld.shared.u64 	%rd389, [_ZZN3cub18CUB_300001_SM_10006detail6reduce18DeviceReduceKernelINS2_10policy_hubIN4cuda3std3__45tupleIJblEEEjN6thrust24THRUST_300001_SM_1000_NS8cuda_cub9__find_if7functorIS9_EEE10Policy1000ENSB_12zip_iteratorINS8_IJNSD_26transform_input_iterator_tIbNSC_6detail35transform_pair_of_input_iterators_tIbNSB_18transform_iteratorI6mul_opNSB_17counting_iteratorIiNSB_11use_defaultESP_SP_EESP_SP_EENSB_6detail15normal_iteratorINSB_10device_ptrIjEEEENS7_8equal_toIjEEEENS7_10__not_fn_tINS7_10__identityEEEEENSO_IlSP_SP_SP_EEEEEEEjSF_S9_S11_EEvT0_PT3_T1_NS0_13GridEvenShareIS1A_EET2_T4_E12temp_storage+48];
	and.b16  	%rs316, %rs389, 255;
	setp.eq.s16 	%p266, %rs316, 0;
	setp.eq.s16 	%p267, %rs315, 0;
	min.s64 	%rd390, %rd389, %rd447;
	selp.b16 	%rs317, %rs389, 1, %p267;
	selp.b16 	%rs389, %rs315, %rs317, %p266;
	selp.b64 	%rd391, %rd447, %rd390, %p267;
	selp.b64 	%rd447, %rd389, %rd391, %p266;
$L__BB2_68:
	setp.lt.u32 	%p268, %r7, 97;
	@%p268 bra 	$L__BB2_70;
	ld.shared.u8 	%rs318, [_ZZN3cub18CUB_300001_SM_10006detail6reduce18DeviceReduceKernelINS2_10policy_hubIN4cuda3std3__45tupleIJblEEEjN6thrust24THRUST_300001_SM_1000_NS8cuda_cub9__find_if7functorIS9_EEE10Policy1000ENSB_12zip_iteratorINS8_IJNSD_26transform_input_iterator_tIbNSC_6detail35transform_pair_of_input_iterators_tIbNSB_18transform_iteratorI6mul_opNSB_17counting_iteratorIiNSB_11use_defaultESP_SP_EESP_SP_EENSB_6detail15normal_iteratorINSB_10device_ptrIjEEEENS7_8equal_toIjEEEENS7_10__not_fn_tINS7_10__identityEEEEENSO_IlSP_SP_SP_EEEEEEEjSF_S9_S11_EEvT0_PT3_T1_NS0_13GridEvenShareIS1A_EET2_T4_E12temp_storage+56];
	ld.shared.u64 	%rd392, [_ZZN3cub18CUB_300001_SM_10006detail6reduce18DeviceReduceKernelINS2_10policy_hubIN4cuda3std3__45tupleIJblEEEjN6thrust24THRUST_300001_SM_1000_NS8cuda_cub9__find_if7functorIS9_EEE10Policy1000ENSB_12zip_iteratorINS8_IJNSD_26transform_input_iterator_tIbNSC_6detail35transform_pair_of_input_iterators_tIbNSB_18transform_iteratorI6mul_opNSB_17counting_iteratorIiNSB_11use_defaultESP_SP_EESP_SP_EENSB_6detail15normal_iteratorINSB_10device_ptrIjEEEENS7_8equal_toIjEEEENS7_10__not_fn_tINS7_10__identityEEEEENSO_IlSP_SP_SP_EEEEEEEjSF_S9_S11_EEvT0_PT3_T1_NS0_13GridEvenShareIS1A_EET2_T4_E12temp_storage+64];
	and.b16  	%rs319, %rs389, 255;
	setp.eq.s16 	%p269, %rs319, 0;
	setp.eq.s16 	%p270, %rs318, 0;
	min.s64 	%rd393, %rd392, %rd447;
	selp.b16 	%rs320, %rs389, 1, %p270;
	selp.b16 	%rs389, %rs318, %rs320, %p269;
	selp.b64 	%rd394, %rd447, %rd393, %p270;
	selp.b64 	%rd447, %rd392, %rd394, %p269;
$L__BB2_70:
	setp.lt.u32 	%p271, %r7, 129;
	@%p271 bra 	$L__BB2_72;
	ld.shared.u8 	%rs321, [_ZZN3cub18CUB_300001_SM_10006detail6reduce18DeviceReduceKernelINS2_10policy_hubIN4cuda3std3__45tupleIJblEEEjN6thrust24THRUST_300001_SM_1000_NS8cuda_cub9__find_if7functorIS9_EEE10Policy1000ENSB_12zip_iteratorINS8_IJNSD_26transform_input_iterator_tIbNSC_6detail35transform_pair_of_input_iterators_tIbNSB_18transform_iteratorI6mul_opNSB_17counting_iteratorIiNSB_11use_defaultESP_SP_EESP_SP_EENSB_6detail15normal_iteratorINSB_10device_ptrIjEEEENS7_8equal_toIjEEEENS7_10__not_fn_tINS7_10__identityEEEEENSO_IlSP_SP_SP_EEEEEEEjSF_S9_S11_EEvT0_PT3_T1_NS0_13GridEvenShareIS1A_EET2_T4_E12temp_storage+72];
	ld.shared.u64 	%rd395, [_ZZN3cub18CUB_300001_SM_10006detail6reduce18DeviceReduceKernelINS2_10policy_hubIN4cuda3std3__45tupleIJblEEEjN6thrust24THRUST_300001_SM_1000_NS8cuda_cub9__find_if7functorIS9_EEE10Policy1000ENSB_12zip_iteratorINS8_IJNSD_26transform_input_iterator_tIbNSC_6detail35transform_pair_of_input_iterators_tIbNSB_18transform_iteratorI6mul_opNSB_17counting_iteratorIiNSB_11use_defaultESP_SP_EESP_SP_EENSB_6detail15normal_iteratorINSB_10device_ptrIjEEEENS7_8equal_toIjEEEENS7_10__not_fn_tINS7_10__identityEEEEENSO_IlSP_SP_SP_EEEEEEEjSF_S9_S11_EEvT0_PT3_T1_NS0_13GridEvenShareIS1A_EET2_T4_E12temp_storage+80];
	and.b16  	%rs322, %rs389, 255;
	setp.eq.s16 	%p272, %rs322, 0;
	setp.eq.s16 	%p273, %rs321, 0;
	min.s64 	%rd396, %rd395, %rd447;
	selp.b16 	%rs323, %rs389, 1, %p273;
	selp.b16 	%rs389, %rs321, %rs323, %p272;
	selp.b64 	%rd397, %rd447, %rd396, %p273;
	selp.b64 	%rd447, %rd395, %rd397, %p272;
$L__BB2_72:
	setp.lt.u32 	%p274, %r7, 161;
	@%p274 bra 	$L__BB2_74;
	ld.shared.u8 	%rs324, [_ZZN3cub18CUB_300001_SM_10006detail6reduce18DeviceReduceKernelINS2_10policy_hubIN4cuda3std3__45tupleIJblEEEjN6thrust24THRUST_300001_SM_1000_NS8cuda_cub9__find_if7functorIS9_EEE10Policy1000ENSB_12zip_iteratorINS8_IJNSD_26transform_input_iterator_tIbNSC_6detail35transform_pair_of_input_iterators_tIbNSB_18transform_iteratorI6mul_opNSB_17counting_iteratorIiNSB_11use_defaultESP_SP_EESP_SP_EENSB_6detail15normal_iteratorINSB_10device_ptrIjEEEENS7_8equal_toIjEEEENS7_10__not_fn_tINS7_10__identityEEEEENSO_IlSP_SP_SP_EEEEEEEjSF_S9_S11_EEvT0_PT3_T1_NS0_13GridEvenShareIS1A_EET2_T4_E12temp_storage+88];
	ld.shared.u64 	%rd398, [_ZZN3cub18CUB_300001_SM_10006detail6reduce18DeviceReduceKernelINS2_10policy_hubIN4cuda3std3__45tupleIJblEEEjN6thrust24THRUST_300001_SM_1000_NS8cuda_cub9__find_if7functorIS9_EEE10Policy1000ENSB_12zip_iteratorINS8_IJNSD_26transform_input_iterator_tIbNSC_6detail35transform_pair_of_input_iterators_tIbNSB_18transform_iteratorI6mul_opNSB_17counting_iteratorIiNSB_11use_defaultESP_SP_EESP_SP_EENSB_6detail15normal_iteratorINSB_10device_ptrIjEEEENS7_8equal_toIjEEEENS7_10__not_fn_tINS7_10__identityEEEEENSO_IlSP_SP_SP_EEEEEEEjSF_S9_S11_EEvT0_PT3_T1_NS0_13GridEvenShareIS1A_EET2_T4_E12temp_storage+96];
	and.b16  	%rs325, %rs389, 255;
	setp.eq.s16 	%p275, %rs325, 0;
	setp.eq.s16 	%p276, %rs324, 0;
	min.s64 	%rd399, %rd398, %rd447;
	selp.b16 	%rs326, %rs389, 1, %p276;
	selp.b16 	%rs389, %rs324, %rs326, %p275;
	selp.b64 	%rd400, %rd447, %rd399, %p276;
	selp.b64 	%rd447, %rd398, %rd400, %p275;
$L__BB2_74:
	setp.lt.u32 	%p277, %r7, 193;
	@%p277 bra 	$L__BB2_76;
	ld.shared.u8 	%rs327, [_ZZN3cub18CUB_300001_SM_10006detail6reduce18DeviceReduceKernelINS2_10policy_hubIN4cuda3std3__45tupleIJblEEEjN6thrust24THRUST_300001_SM_1000_NS8cuda_cub9__find_if7functorIS9_EEE10Policy1000ENSB_12zip_iteratorINS8_IJNSD_26transform_input_iterator_tIbNSC_6detail35transform_pair_of_input_iterators_tIbNSB_18transform_iteratorI6mul_opNSB_17counting_iteratorIiNSB_11use_defaultESP_SP_EESP_SP_EENSB_6detail15normal_iteratorINSB_10device_ptrIjEEEENS7_8equal_toIjEEEENS7_10__not_fn_tINS7_10__identityEEEEENSO_IlSP_SP_SP_EEEEEEEjSF_S9_S11_EEvT0_PT3_T1_NS0_13GridEvenShareIS1A_EET2_T4_E12temp_storage+104];
	ld.shared.u64 	%rd401, [_ZZN3cub18CUB_300001_SM_10006detail6reduce18DeviceReduceKernelINS2_10policy_hubIN4cuda3std3__45tupleIJblEEEjN6thrust24THRUST_300001_SM_1000_NS8cuda_cub9__find_if7functorIS9_EEE10Policy1000ENSB_12zip_iteratorINS8_IJNSD_26transform_input_iterator_tIbNSC_6detail35transform_pair_of_input_iterators_tIbNSB_18transform_iteratorI6mul_opNSB_17counting_iteratorIiNSB_11use_defaultESP_SP_EESP_SP_EENSB_6detail15normal_iteratorINSB_10device_ptrIjEEEENS7_8equal_toIjEEEENS7_10__not_fn_tINS7_10__identityEEEEENSO_IlSP_SP_SP_EEEEEEEjSF_S9_S11_EEvT0_PT3_T1_NS0_13GridEvenShareIS1A_EET2_T4_E12temp_storage+112];
	and.b16  	%rs328, %rs389, 255;
	setp.eq.s16 	%p278, %rs328, 0;
	setp.eq.s16 	%p279, %rs327, 0;
	min.s64 	%rd402, %rd401, %rd447;
	selp.b16 	%rs329, %rs389, 1, %p279;
	selp.b16 	%rs389, %rs327, %rs329, %p278;
	selp.b64 	%rd403, %rd447, %rd402, %p279;
	selp.b64 	%rd447, %rd401, %rd403, %p278;
$L__BB2_76:
	setp.lt.u32 	%p280, %r7, 225;
	@%p280 bra 	$L__BB2_119;
	ld.shared.u8 	%rs330, [_ZZN3cub18CUB_300001_SM_10006detail6reduce18DeviceReduceKernelINS2_10policy_hubIN4cuda3std3__45tupleIJblEEEjN6thrust24THRUST_300001_SM_1000_NS8cuda_cub9__find_if7functorIS9_EEE10Policy1000ENSB_12zip_iteratorINS8_IJNSD_26transform_input_iterator_tIbNSC_6detail35transform_pair_of_input_iterators_tIbNSB_18transform_iteratorI6mul_opNSB_17counting_iteratorIiNSB_11use_defaultESP_SP_EESP_SP_EENSB_6detail15normal_iteratorINSB_10device_ptrIjEEEENS7_8equal_toIjEEEENS7_10__not_fn_tINS7_10__identityEEEEENSO_IlSP_SP_SP_EEEEEEEjSF_S9_S11_EEvT0_PT3_T1_NS0_13GridEvenShareIS1A_EET2_T4_E12temp_storage+120];
	ld.shared.u64 	%rd404, [_ZZN3cub18CUB_300001_SM_10006detail6reduce18DeviceReduceKernelINS2_10policy_hubIN4cuda3std3__45tupleIJblEEEjN6thrust24THRUST_300001_SM_1000_NS8cuda_cub9__find_if7functorIS9_EEE10Policy1000ENSB_12zip_iteratorINS8_IJNSD_26transform_input_iterator_tIbNSC_6detail35transform_pair_of_input_iterators_tIbNSB_18transform_iteratorI6mul_opNSB_17counting_iteratorIiNSB_11use_defaultESP_SP_EESP_SP_EENSB_6detail15normal_iteratorINSB_10device_ptrIjEEEENS7_8equal_toIjEEEENS7_10__not_fn_tINS7_10__identityEEEEENSO_IlSP_SP_SP_EEEEEEEjSF_S9_S11_EEvT0_PT3_T1_NS0_13GridEvenShareIS1A_EET2_T4_E12temp_storage+128];
	and.b16  	%rs331, %rs389, 255;
	setp.eq.s16 	%p281, %rs331, 0;
	setp.eq.s16 	%p282, %rs330, 0;
	min.s64 	%rd405, %rd404, %rd447;
	selp.b16 	%rs332, %rs389, 1, %p282;
	selp.b16 	%rs389, %rs330, %rs332, %p281;
	selp.b64 	%rd406, %rd447, %rd405, %p282;
	selp.b64 	%rd447, %rd404, %rd406, %p281;
	bra.uni 	$L__BB2_119;
$L__BB2_78:
	mov.u32 	%r35, %tid.x;
	cvt.u64.u32 	%rd112, %r6;
	add.s32 	%r97, %r71, %r6;
	add.s64 	%rd113, %rd110, %rd112;
	cvt.u64.u32 	%rd114, %r35;
	add.s32 	%r98, %r97, %r35;
	add.s64 	%rd115, %rd114, %rd112;
	shl.b64 	%rd116, %rd115, 2;
	add.s64 	%rd117, %rd1, %rd116;
	shl.b32 	%r100, %r98, 1;
	ld.global.u32 	%r101, [%rd117];
	setp.ne.s32 	%p2, %r100, %r101;
	add.s32 	%r102, %r35, 256;
	cvt.u64.u32 	%rd118, %r102;
	add.s32 	%r103, %r100, 512;
	ld.global.u32 	%r104, [%rd117+1024];
	setp.ne.s32 	%p3, %r103, %r104;
	add.s32 	%r106, %r35, 512;
	cvt.u64.u32 	%rd119, %r106;
	add.s64 	%rd120, %rd113, %rd119;
	add.s32 	%r107, %r100, 1024;
	ld.global.u32 	%r108, [%rd117+2048];
	setp.ne.s32 	%p4, %r107, %r108;
	add.s64 	%rd121, %rd120, 256;
	add.s32 	%r109, %r100, 1536;
	ld.global.u32 	%r110, [%rd117+3072];
	setp.ne.s32 	%p6, %r109, %r110;
	or.pred  	%p8, %p2, %p3;
	selp.b64 	%rd122, %rd114, %rd118, %p2;
	add.s64 	%rd123, %rd113, %rd122;
	min.s64 	%rd124, %rd120, %rd123;
	selp.b64 	%rd125, %rd124, %rd123, %p4;
	or.pred  	%p9, %p8, %p4;
	selp.b64 	%rd126, %rd125, %rd120, %p8;
	min.s64 	%rd127, %rd121, %rd126;
	selp.b64 	%rd128, %rd127, %rd126, %p6;
	or.pred  	%p10, %p9, %p6;
	selp.u16 	%rs389, 1, 0, %p10;
	selp.b64 	%rd447, %rd128, %rd121, %p9;
	setp.lt.u32 	%p11, %r7, %r5;
	@%p11 bra 	$L__BB2_95;
	add.s32 	%r112, %r35, %r5;
	add.s32 	%r113, %r112, %r6;
	add.s32 	%r601, %r113, 1024;
	add.s32 	%r114, %r113, %r71;
	shl.b32 	%r115, %r114, 1;
	add.s32 	%r600, %r115, 2048;
	not.b32 	%r116, %r35;
	add.s32 	%r117, %r116, %r1;
	sub.s32 	%r118, %r117, %r5;
	sub.s32 	%r599, %r118, %r6;
	mov.b32 	%r602, 0;
	mov.u32 	%r603, %r6;
$L__BB2_80:
	shl.b32 	%r44, %r2, 10;
	add.s32 	%r603, %r603, %r44;
	add.s32 	%r119, %r1, -1024;
	setp.gt.u32 	%p12, %r603, %r119;
	@%p12 bra 	$L__BB2_82;
	add.s32 	%r120, %r603, %r71;
	add.s32 	%r121, %r120, %r35;
	add.s32 	%r122, %r35, %r603;
	cvt.u64.u32 	%rd129, %r122;
	mul.wide.u32 	%rd130, %r122, 4;
	add.s64 	%rd131, %rd1, %rd130;
	add.s64 	%rd132, %rd110, %rd129;
	shl.b32 	%r123, %r121, 1;
	ld.global.u32 	%r124, [%rd131];
	setp.ne.s32 	%p13, %r123, %r124;
	add.s64 	%rd133, %rd132, 256;
	add.s32 	%r125, %r123, 512;
	ld.global.u32 	%r126, [%rd131+1024];
	setp.ne.s32 	%p14, %r125, %r126;
	selp.u16 	%rs111, 1, 0, %p14;
	add.s64 	%rd134, %rd132, 512;
	add.s32 	%r127, %r123, 1024;
	ld.global.u32 	%r128, [%rd131+2048];
	setp.ne.s32 	%p15, %r127, %r128;
	selp.u16 	%rs112, 1, 0, %p15;
	add.s64 	%rd135, %rd132, 768;
	add.s32 	%r129, %r123, 1536;
	ld.global.u32 	%r130, [%rd131+3072];
	setp.ne.s32 	%p16, %r129, %r130;
	selp.u16 	%rs113, 1, 0, %p16;
	and.b16  	%rs114, %rs389, 255;
	setp.eq.s16 	%p17, %rs114, 0;
	selp.u16 	%rs115, 1, 0, %p13;
	min.s64 	%rd136, %rd132, %rd447;
	selp.b16 	%rs116, 1, %rs389, %p13;
	selp.b64 	%rd137, %rd136, %rd447, %p13;
	selp.b16 	%rs117, %rs115, %rs116, %p17;
	and.b16  	%rs118, %rs117, 255;
	selp.b64 	%rd138, %rd132, %rd137, %p17;
	setp.eq.s16 	%p18, %rs118, 0;
	min.s64 	%rd139, %rd133, %rd138;
	selp.b16 	%rs119, 1, %rs117, %p14;
	selp.b64 	%rd140, %rd139, %rd138, %p14;
	selp.b16 	%rs120, %rs111, %rs119, %p18;
	and.b16  	%rs121, %rs120, 255;
	selp.b64 	%rd141, %rd133, %rd140, %p18;
	setp.eq.s16 	%p19, %rs121, 0;
	min.s64 	%rd142, %rd134, %rd141;
	selp.b16 	%rs122, 1, %rs120, %p15;
	selp.b64 	%rd143, %rd142, %rd141, %p15;
	selp.b16 	%rs123, %rs112, %rs122, %p19;
	and.b16  	%rs124, %rs123, 255;
	selp.b64 	%rd144, %rd134, %rd143, %p19;
	setp.eq.s16 	%p20, %rs124, 0;
	min.s64 	%rd145, %rd135, %rd144;
	selp.b16 	%rs125, 1, %rs123, %p16;
	selp.b64 	%rd146, %rd145, %rd144, %p16;
	selp.b16 	%rs389, %rs113, %rs125, %p20;
	selp.b64 	%rd447, %rd135, %rd146, %p20;
	sub.s32 	%r131, %r1, %r603;
	shl.b32 	%r132, %r2, 10;
	setp.lt.u32 	%p21, %r131, %r132;
	add.s32 	%r602, %r602, 1;
	add.s32 	%r601, %r601, %r132;
	shl.b32 	%r133, %r2, 11;
	add.s32 	%r600, %r600, %r133;
	sub.s32 	%r599, %r599, %r132;
	@%p21 bra 	$L__BB2_95;
	bra.uni 	$L__BB2_80;
$L__BB2_82:
	setp.le.u32 	%p22, %r1, %r603;
	sub.s32 	%r134, %r1, %r603;
	setp.ge.s32 	%p23, %r35, %r134;
	or.pred  	%p24, %p22, %p23;
	@%p24 bra 	$L__BB2_95;
	not.b32 	%r136, %r35;
	add.s32 	%r50, %r1, %r136;
	add.s32 	%r137, %r44, %r6;
	sub.s32 	%r138, %r50, %r137;
	mul.lo.s32 	%r139, %r2, %r602;
	shl.b32 	%r140, %r139, 10;
	sub.s32 	%r141, %r138, %r140;
	shr.u32 	%r142, %r141, 8;
	add.s32 	%r51, %r142, 1;
	and.b32  	%r52, %r51, 7;
	setp.lt.u32 	%p25, %r141, 1792;
	mov.u32 	%r609, %r35;
	@%p25 bra 	$L__BB2_87;
	or.b32  	%r607, %r35, 1024;
	shr.u32 	%r143, %r599, 8;
	add.s32 	%r144, %r143, 1;
	and.b32  	%r145, %r144, 33554424;
	neg.s32 	%r604, %r145;
$L__BB2_85:
	.pragma "nounroll";
	add.s32 	%r146, %r601, -1024;
	cvt.u64.u32 	%rd148, %r146;
	mul.wide.u32 	%rd149, %r146, 4;
	add.s64 	%rd150, %rd1, %rd149;
	add.s64 	%rd151, %rd110, %rd148;
	add.s32 	%r147, %r600, -2048;
	ld.global.u32 	%r148, [%rd150];
	setp.ne.s32 	%p26, %r147, %r148;
	selp.u16 	%rs127, 1, 0, %p26;
	and.b16  	%rs128, %rs389, 255;
	setp.ne.s16 	%p28, %rs128, 0;
	and.pred  	%p29, %p28, %p26;
	min.s64 	%rd152, %rd151, %rd447;
	setp.eq.s16 	%p30, %rs128, 0;
	selp.b16 	%rs129, %rs127, %rs389, %p30;
	selp.b64 	%rd153, %rd151, %rd447, %p30;
	selp.b16 	%rs130, 1, %rs129, %p29;
	and.b16  	%rs131, %rs130, 255;
	selp.b64 	%rd154, %rd152, %rd153, %p29;
	add.s32 	%r149, %r601, -768;
	cvt.u64.u32 	%rd155, %r149;
	mul.wide.u32 	%rd156, %r149, 4;
	add.s64 	%rd157, %rd1, %rd156;
	add.s64 	%rd158, %rd110, %rd155;
	add.s32 	%r150, %r600, -1536;
	ld.global.u32 	%r151, [%rd157];
	setp.ne.s32 	%p31, %r150, %r151;
	selp.u16 	%rs132, 1, 0, %p31;
	setp.ne.s16 	%p33, %rs131, 0;
	and.pred  	%p34, %p33, %p31;
	min.s64 	%rd159, %rd158, %rd154;
	setp.eq.s16 	%p35, %rs131, 0;
	selp.b16 	%rs133, %rs132, %rs130, %p35;
	selp.b64 	%rd160, %rd158, %rd154, %p35;
	selp.b16 	%rs134, 1, %rs133, %p34;
	and.b16  	%rs135, %rs134, 255;
	selp.b64 	%rd161, %rd159, %rd160, %p34;
	add.s32 	%r152, %r601, -512;
	cvt.u64.u32 	%rd162, %r152;
	mul.wide.u32 	%rd163, %r152, 4;
	add.s64 	%rd164, %rd1, %rd163;
	add.s64 	%rd165, %rd110, %rd162;
	add.s32 	%r153, %r600, -1024;
	ld.global.u32 	%r154, [%rd164];
	setp.ne.s32 	%p36, %r153, %r154;
	selp.u16 	%rs136, 1, 0, %p36;
	setp.ne.s16 	%p38, %rs135, 0;
	and.pred  	%p39, %p38, %p36;
	min.s64 	%rd166, %rd165, %rd161;
	setp.eq.s16 	%p40, %rs135, 0;
	selp.b16 	%rs137, %rs136, %rs134, %p40;
	selp.b64 	%rd167, %rd165, %rd161, %p40;
	selp.b16 	%rs138, 1, %rs137, %p39;
	and.b16  	%rs139, %rs138, 255;
	selp.b64 	%rd168, %rd166, %rd167, %p39;
	add.s32 	%r155, %r601, 768;
	add.s32 	%r156, %r601, -256;
	cvt.u64.u32 	%rd169, %r156;
	mul.wide.u32 	%rd170, %r156, 4;
	add.s64 	%rd171, %rd1, %rd170;
	add.s64 	%rd172, %rd110, %rd169;
	add.s32 	%r157, %r600, -512;
	ld.global.u32 	%r158, [%rd171];
	setp.ne.s32 	%p41, %r157, %r158;
	selp.u16 	%rs140, 1, 0, %p41;
	setp.ne.s16 	%p43, %rs139, 0;
	and.pred  	%p44, %p43, %p41;
	min.s64 	%rd173, %rd172, %rd168;
	setp.eq.s16 	%p45, %rs139, 0;
	selp.b16 	%rs141, %rs140, %rs138, %p45;
	selp.b64 	%rd174, %rd172, %rd168, %p45;
	selp.b16 	%rs142, 1, %rs141, %p44;
	and.b16  	%rs143, %rs142, 255;
	selp.b64 	%rd175, %rd173, %rd174, %p44;
	cvt.u64.u32 	%rd176, %r601;
	mul.wide.u32 	%rd177, %r601, 4;
	add.s64 	%rd178, %rd1, %rd177;
	add.s64 	%rd179, %rd110, %rd176;
	add.s32 	%r159, %r600, 1536;
	ld.global.u32 	%r160, [%rd178];
	setp.ne.s32 	%p46, %r600, %r160;
	selp.u16 	%rs144, 1, 0, %p46;
	setp.ne.s16 	%p48, %rs143, 0;
	and.pred  	%p49, %p48, %p46;
	min.s64 	%rd180, %rd179, %rd175;
	setp.eq.s16 	%p50, %rs143, 0;
	selp.b16 	%rs145, %rs144, %rs142, %p50;
	selp.b64 	%rd181, %rd179, %rd175, %p50;
	selp.b16 	%rs146, 1, %rs145, %p49;
	and.b16  	%rs147, %rs146, 255;
	selp.b64 	%rd182, %rd180, %rd181, %p49;
	add.s32 	%r161, %r601, 256;
	cvt.u64.u32 	%rd183, %r161;
	mul.wide.u32 	%rd184, %r161, 4;
	add.s64 	%rd185, %rd1, %rd184;
	add.s64 	%rd186, %rd110, %rd183;
	add.s32 	%r162, %r600, 512;
	ld.global.u32 	%r163, [%rd185];
	setp.ne.s32 	%p51, %r162, %r163;
	selp.u16 	%rs148, 1, 0, %p51;
	setp.ne.s16 	%p53, %rs147, 0;
	and.pred  	%p54, %p53, %p51;
	min.s64 	%rd187, %rd186, %rd182;
	setp.eq.s16 	%p55, %rs147, 0;
	selp.b16 	%rs149, %rs148, %rs146, %p55;
	selp.b64 	%rd188, %rd186, %rd182, %p55;
	selp.b16 	%rs150, 1, %rs149, %p54;
	and.b16  	%rs151, %rs150, 255;
	selp.b64 	%rd189, %rd187, %rd188, %p54;
	add.s32 	%r164, %r601, 512;
	cvt.u64.u32 	%rd190, %r164;
	mul.wide.u32 	%rd191, %r164, 4;
	add.s64 	%rd192, %rd1, %rd191;
	add.s64 	%rd193, %rd110, %rd190;
	add.s32 	%r165, %r600, 1024;
	ld.global.u32 	%r166, [%rd192];
	setp.ne.s32 	%p56, %r165, %r166;
	selp.u16 	%rs152, 1, 0, %p56;
	setp.ne.s16 	%p58, %rs151, 0;
	and.pred  	%p59, %p58, %p56;
	min.s64 	%rd194, %rd193, %rd189;
	setp.eq.s16 	%p60, %rs151, 0;
	selp.b16 	%rs153, %rs152, %rs150, %p60;
	selp.b64 	%rd195, %rd193, %rd189, %p60;
	selp.b16 	%rs154, 1, %rs153, %p59;
	and.b16  	%rs155, %rs154, 255;
	selp.b64 	%rd196, %rd194, %rd195, %p59;
	cvt.u64.u32 	%rd197, %r155;
	mul.wide.u32 	%rd198, %r155, 4;
	add.s64 	%rd199, %rd1, %rd198;
	add.s64 	%rd200, %rd110, %rd197;
	ld.global.u32 	%r167, [%rd199];
	setp.ne.s32 	%p61, %r159, %r167;
	selp.u16 	%rs156, 1, 0, %p61;
	setp.ne.s16 	%p63, %rs155, 0;
	and.pred  	%p64, %p63, %p61;
	min.s64 	%rd201, %rd200, %rd196;
	setp.eq.s16 	%p65, %rs155, 0;
	selp.b16 	%rs157, %rs156, %rs154, %p65;
	selp.b64 	%rd202, %rd200, %rd196, %p65;
	selp.b16 	%rs389, 1, %rs157, %p64;
	selp.b64 	%rd447, %rd201, %rd202, %p64;
	add.s32 	%r607, %r607, 2048;
	add.s32 	%r601, %r601, 2048;
	add.s32 	%r600, %r600, 4096;
	add.s32 	%r604, %r604, 8;
	setp.ne.s32 	%p66, %r604, 0;
	@%p66 bra 	$L__BB2_85;
	add.s32 	%r609, %r607, -1024;
$L__BB2_87:
	setp.eq.s32 	%p67, %r52, 0;
	@%p67 bra 	$L__BB2_95;
	setp.lt.u32 	%p68, %r52, 4;
	@%p68 bra 	$L__BB2_90;
	add.s32 	%r168, %r609, %r603;
	cvt.u64.u32 	%rd204, %r168;
	add.s32 	%r169, %r168, %r71;
	mul.wide.u32 	%rd205, %r168, 4;
	add.s64 	%rd206, %rd1, %rd205;
	add.s64 	%rd207, %rd110, %rd204;
	shl.b32 	%r170, %r169, 1;
	ld.global.u32 	%r171, [%rd206];
	setp.ne.s32 	%p69, %r170, %r171;
	selp.u16 	%rs159, 1, 0, %p69;
	and.b16  	%rs160, %rs389, 255;
	setp.ne.s16 	%p71, %rs160, 0;
	and.pred  	%p72, %p71, %p69;
	min.s64 	%rd208, %rd207, %rd447;
	setp.eq.s16 	%p73, %rs160, 0;
	selp.b16 	%rs161, %rs159, %rs389, %p73;
	selp.b64 	%rd209, %rd207, %rd447, %p73;
	selp.b16 	%rs162, 1, %rs161, %p72;
	and.b16  	%rs163, %rs162, 255;
	selp.b64 	%rd210, %rd208, %rd209, %p72;
	add.s32 	%r172, %r168, 256;
	cvt.u64.u32 	%rd211, %r172;
	mul.wide.u32 	%rd212, %r172, 4;
	add.s64 	%rd213, %rd1, %rd212;
	add.s64 	%rd214, %rd110, %rd211;
	add.s32 	%r173, %r170, 512;
	ld.global.u32 	%r174, [%rd213];
	setp.ne.s32 	%p74, %r173, %r174;
	selp.u16 	%rs164, 1, 0, %p74;
	setp.ne.s16 	%p76, %rs163, 0;
	and.pred  	%p77, %p76, %p74;
	min.s64 	%rd215, %rd214, %rd210;
	setp.eq.s16 	%p78, %rs163, 0;
	selp.b16 	%rs165, %rs164, %rs162, %p78;
	selp.b64 	%rd216, %rd214, %rd210, %p78;
	selp.b16 	%rs166, 1, %rs165, %p77;
	and.b16  	%rs167, %rs166, 255;
	selp.b64 	%rd217, %rd215, %rd216, %p77;
	add.s32 	%r175, %r168, 512;
	cvt.u64.u32 	%rd218, %r175;
	mul.wide.u32 	%rd219, %r175, 4;
	add.s64 	%rd220, %rd1, %rd219;
	add.s64 	%rd221, %rd110, %rd218;
	add.s32 	%r176, %r170, 1024;
	ld.global.u32 	%r177, [%rd220];
	setp.ne.s32 	%p79, %r176, %r177;
	selp.u16 	%rs168, 1, 0, %p79;
	setp.ne.s16 	%p81, %rs167, 0;
	and.pred  	%p82, %p81, %p79;
	min.s64 	%rd222, %rd221, %rd217;
	setp.eq.s16 	%p83, %rs167, 0;
	selp.b16 	%rs169, %rs168, %rs166, %p83;
	selp.b64 	%rd223, %rd221, %rd217, %p83;
	selp.b16 	%rs170, 1, %rs169, %p82;
	and.b16  	%rs171, %rs170, 255;
	selp.b64 	%rd224, %rd222, %rd223, %p82;
	add.s32 	%r178, %r168, 768;
	cvt.u64.u32 	%rd225, %r178;
	mul.wide.u32 	%rd226, %r178, 4;
	add.s64 	%rd227, %rd1, %rd226;
	add.s64 	%rd228, %rd110, %rd225;
	add.s32 	%r179, %r170, 1536;
	ld.global.u32 	%r180, [%rd227];
	setp.ne.s32 	%p84, %r179, %r180;
	selp.u16 	%rs172, 1, 0, %p84;
	setp.ne.s16 	%p86, %rs171, 0;
	and.pred  	%p87, %p86, %p84;
	min.s64 	%rd229, %rd228, %rd224;
	setp.eq.s16 	%p88, %rs171, 0;
	selp.b16 	%rs173, %rs172, %rs170, %p88;
	selp.b64 	%rd230, %rd228, %rd224, %p88;
	selp.b16 	%rs389, 1, %rs173, %p87;
	selp.b64 	%rd447, %rd229, %rd230, %p87;
	add.s32 	%r609, %r609, 1024;
$L__BB2_90:
	and.b32  	%r181, %r51, 3;
	setp.eq.s32 	%p89, %r181, 0;
	@%p89 bra 	$L__BB2_95;
	setp.eq.s32 	%p90, %r181, 1;
	@%p90 bra 	$L__BB2_93;
	add.s32 	%r182, %r609, %r603;
	cvt.u64.u32 	%rd232, %r182;
	add.s32 	%r183, %r182, %r71;
	mul.wide.u32 	%rd233, %r182, 4;
	add.s64 	%rd234, %rd1, %rd233;
	add.s64 	%rd235, %rd110, %rd232;
	shl.b32 	%r184, %r183, 1;
	ld.global.u32 	%r185, [%rd234];
	setp.ne.s32 	%p91, %r184, %r185;
	selp.u16 	%rs175, 1, 0, %p91;
	and.b16  	%rs176, %rs389, 255;
	setp.ne.s16 	%p93, %rs176, 0;
	and.pred  	%p94, %p93, %p91;
	min.s64 	%rd236, %rd235, %rd447;
	setp.eq.s16 	%p95, %rs176, 0;
	selp.b16 	%rs177, %rs175, %rs389, %p95;
	selp.b64 	%rd237, %rd235, %rd447, %p95;
	selp.b16 	%rs178, 1, %rs177, %p94;
	and.b16  	%rs179, %rs178, 255;
	selp.b64 	%rd238, %rd236, %rd237, %p94;
	add.s32 	%r186, %r182, 256;
	cvt.u64.u32 	%rd239, %r186;
	mul.wide.u32 	%rd240, %r186, 4;
	add.s64 	%rd241, %rd1, %rd240;
	add.s64 	%rd242, %rd110, %rd239;
	add.s32 	%r187, %r184, 512;
	ld.global.u32 	%r188, [%rd241];
	setp.ne.s32 	%p96, %r187, %r188;
	selp.u16 	%rs180, 1, 0, %p96;
	setp.ne.s16 	%p98, %rs179, 0;
	and.pred  	%p99, %p98, %p96;
	min.s64 	%rd243, %rd242, %rd238;
	setp.eq.s16 	%p100, %rs179, 0;
	selp.b16 	%rs181, %rs180, %rs178, %p100;
	selp.b64 	%rd244, %rd242, %rd238, %p100;
	selp.b16 	%rs389, 1, %rs181, %p99;
	selp.b64 	%rd447, %rd243, %rd244, %p99;
	add.s32 	%r609, %r609, 512;
$L__BB2_93:
	and.b32  	%r189, %r50, 256;
	setp.ne.s32 	%p101, %r189, 0;
	@%p101 bra 	$L__BB2_95;
	add.s32 	%r190, %r609, %r603;
	cvt.u64.u32 	%rd245, %r190;
	add.s32 	%r191, %r190, %r71;
	mul.wide.u32 	%rd246, %r190, 4;
	add.s64 	%rd247, %rd1, %rd246;
	add.s64 	%rd248, %rd110, %rd245;
	shl.b32 	%r192, %r191, 1;
	ld.global.u32 	%r193, [%rd247];
	setp.ne.s32 	%p102, %r192, %r193;
	selp.u16 	%rs182, 1, 0, %p102;
	and.b16  	%rs183, %rs389, 255;
	setp.ne.s16 	%p104, %rs183, 0;
	and.pred  	%p105, %p104, %p102;
	min.s64 	%rd249, %rd248, %rd447;
	setp.eq.s16 	%p106, %rs183, 0;
	selp.b16 	%rs184, %rs182, %rs389, %p106;
	selp.b64 	%rd250, %rd248, %rd447, %p106;
	selp.b16 	%rs389, 1, %rs184, %p105;
	selp.b64 	%rd447, %rd249, %rd250, %p105;
$L__BB2_95:
	// begin inline asm
	mov.u32 %r194, %laneid;
	// end inline asm
	cvt.u32.u16 	%r215, %rs389;
	and.b32  	%r196, %r215, 255;
	mov.b32 	%r212, 1;
	mov.b32 	%r213, 31;
	mov.b32 	%r214, -1;
	// begin inline asm
	shfl.sync.down.b32 %r195, %r196, %r212, %r213, %r214;
	// end inline asm
	// begin inline asm
	shfl.sync.down.b32 %r200, %r201, %r212, %r213, %r214;
	// end inline asm
	mov.b64 	{%r206, %r211}, %rd447;
	// begin inline asm
	shfl.sync.down.b32 %r205, %r206, %r212, %r213, %r214;
	// end inline asm
	// begin inline asm
	shfl.sync.down.b32 %r210, %r211, %r212, %r213, %r214;
	// end inline asm
	mov.b64 	%rd87, {%r205, %r210};
	cvt.u16.u32 	%rs74, %r195;
	setp.gt.s32 	%p107, %r194, 30;
	@%p107 bra 	$L__BB2_99;
	and.b16  	%rs185, %rs389, 255;
	setp.eq.s16 	%p108, %rs185, 0;
	and.b16  	%rs186, %rs74, 255;
	setp.eq.s16 	%p109, %rs186, 0;
	or.pred  	%p110, %p108, %p109;
	@%p110 bra 	$L__BB2_98;
	min.s64 	%rd447, %rd87, %rd447;
	mov.b16 	%rs389, 1;
	bra.uni 	$L__BB2_99;
$L__BB2_98:
	setp.eq.s16 	%p111, %rs185, 0;
	selp.b16 	%rs389, %rs74, %rs389, %p111;
	selp.b64 	%rd447, %rd87, %rd447, %p111;
$L__BB2_99:
	cvt.u32.u16 	%r236, %rs389;
	and.b32  	%r217, %r236, 255;
	mov.b32 	%r233, 2;
	mov.b32 	%r234, 31;
	mov.b32 	%r235, -1;
	// begin inline asm
	shfl.sync.down.b32 %r216, %r217, %r233, %r234, %r235;
	// end inline asm
	// begin inline asm
	shfl.sync.down.b32 %r221, %r222, %r233, %r234, %r235;
	// end inline asm
	mov.b64 	{%r227, %r232}, %rd447;
	// begin inline asm
	shfl.sync.down.b32 %r226, %r227, %r233, %r234, %r235;
	// end inline asm
	// begin inline asm
	shfl.sync.down.b32 %r231, %r232, %r233, %r234, %r235;
	// end inline asm
	mov.b64 	%rd91, {%r226, %r231};
	cvt.u16.u32 	%rs77, %r216;
	setp.gt.s32 	%p112, %r194, 29;
	@%p112 bra 	$L__BB2_103;
	and.b16  	%rs189, %rs389, 255;
	setp.eq.s16 	%p113, %rs189, 0;
	and.b16  	%rs190, %rs77, 255;
	setp.eq.s16 	%p114, %rs190, 0;
	or.pred  	%p115, %p113, %p114;
	@%p115 bra 	$L__BB2_102;
	min.s64 	%rd447, %rd91, %rd447;
	mov.b16 	%rs389, 1;
	bra.uni 	$L__BB2_103;
$L__BB2_102:
	setp.eq.s16 	%p116, %rs189, 0;
	selp.b16 	%rs389, %rs77, %rs389, %p116;
	selp.b64 	%rd447, %rd91, %rd447, %p116;
$L__BB2_103:
	cvt.u32.u16 	%r257, %rs389;
	and.b32  	%r238, %r257, 255;
	mov.b32 	%r254, 4;
	mov.b32 	%r255, 31;
	mov.b32 	%r256, -1;
	// begin inline asm
	shfl.sync.down.b32 %r237, %r238, %r254, %r255, %r256;
	// end inline asm
	// begin inline asm
	shfl.sync.down.b32 %r242, %r243, %r254, %r255, %r256;
	// end inline asm
	mov.b64 	{%r248, %r253}, %rd447;
	// begin inline asm
	shfl.sync.down.b32 %r247, %r248, %r254, %r255, %r256;
	// end inline asm
	// begin inline asm
	shfl.sync.down.b32 %r252, %r253, %r254, %r255, %r256;
	// end inline asm
	mov.b64 	%rd95, {%r247, %r252};
	cvt.u16.u32 	%rs80, %r237;
	setp.gt.s32 	%p117, %r194, 27;
	@%p117 bra 	$L__BB2_107;
	and.b16  	%rs193, %rs389, 255;
	setp.eq.s16 	%p118, %rs193, 0;
	and.b16  	%rs194, %rs80, 255;
	setp.eq.s16 	%p119, %rs194, 0;
	or.pred  	%p120, %p118, %p119;
	@%p120 bra 	$L__BB2_106;
	min.s64 	%rd447, %rd95, %rd447;
	mov.b16 	%rs389, 1;
	bra.uni 	$L__BB2_107;
$L__BB2_106:
	setp.eq.s16 	%p121, %rs193, 0;
	selp.b16 	%rs389, %rs80, %rs389, %p121;
	selp.b64 	%rd447, %rd95, %rd447, %p121;
$L__BB2_107:
	cvt.u32.u16 	%r278, %rs389;
	and.b32  	%r259, %r278, 255;
	mov.b32 	%r275, 8;
	mov.b32 	%r276, 31;
	mov.b32 	%r277, -1;
	// begin inline asm
	shfl.sync.down.b32 %r258, %r259, %r275, %r276, %r277;
	// end inline asm
	// begin inline asm
	shfl.sync.down.b32 %r263, %r264, %r275, %r276, %r277;
	// end inline asm
	mov.b64 	{%r269, %r274}, %rd447;
	// begin inline asm
	shfl.sync.down.b32 %r268, %r269, %r275, %r276, %r277;
	// end inline asm
	// begin inline asm
	shfl.sync.down.b32 %r273, %r274, %r275, %r276, %r277;
	// end inline asm
	mov.b64 	%rd99, {%r268, %r273};
	cvt.u16.u32 	%rs83, %r258;
	setp.gt.s32 	%p122, %r194, 23;
	@%p122 bra 	$L__BB2_111;
	and.b16  	%rs197, %rs389, 255;
	setp.eq.s16 	%p123, %rs197, 0;
	and.b16  	%rs198, %rs83, 255;
	setp.eq.s16 	%p124, %rs198, 0;
	or.pred  	%p125, %p123, %p124;
	@%p125 bra 	$L__BB2_110;
	min.s64 	%rd447, %rd99, %rd447;
	mov.b16 	%rs389, 1;
	bra.uni 	$L__BB2_111;
$L__BB2_110:
	setp.eq.s16 	%p126, %rs197, 0;
	selp.b16 	%rs389, %rs83, %rs389, %p126;
	selp.b64 	%rd447, %rd99, %rd447, %p126;
$L__BB2_111:
	cvt.u32.u16 	%r299, %rs389;
	and.b32  	%r280, %r299, 255;
	mov.b32 	%r296, 16;
	mov.b32 	%r297, 31;
	mov.b32 	%r298, -1;
	// begin inline asm
	shfl.sync.down.b32 %r279, %r280, %r296, %r297, %r298;
	// end inline asm
	// begin inline asm
	shfl.sync.down.b32 %r284, %r285, %r296, %r297, %r298;
	// end inline asm
	mov.b64 	{%r290, %r295}, %rd447;
	// begin inline asm
	shfl.sync.down.b32 %r289, %r290, %r296, %r297, %r298;
	// end inline asm
	// begin inline asm
	shfl.sync.down.b32 %r294, %r295, %r296, %r297, %r298;
	// end inline asm
	mov.b64 	%rd103, {%r289, %r294};
	cvt.u16.u32 	%rs86, %r279;
	setp.gt.s32 	%p127, %r194, 15;
	@%p127 bra 	$L__BB2_115;
	and.b16  	%rs201, %rs389, 255;
	setp.eq.s16 	%p128, %rs201, 0;
	and.b16  	%rs202, %rs86, 255;
	setp.eq.s16 	%p129, %rs202, 0;
	or.pred  	%p130, %p128, %p129;
	@%p130 bra 	$L__BB2_114;
	min.s64 	%rd447, %rd103, %rd447;
	mov.b16 	%rs389, 1;
	bra.uni 	$L__BB2_115;
$L__BB2_114:
	setp.eq.s16 	%p131, %rs201, 0;
	selp.b16 	%rs389, %rs86, %rs389, %p131;
	selp.b64 	%rd447, %rd103, %rd447, %p131;
$L__BB2_115:
	setp.ne.s32 	%p132, %r194, 0;
	@%p132 bra 	$L__BB2_117;
	shr.u32 	%r300, %r35, 1;
	and.b32  	%r301, %r300, 496;
	mov.u32 	%r302, _ZZN3cub18CUB_300001_SM_10006detail6reduce18DeviceReduceKernelINS2_10policy_hubIN4cuda3std3__45tupleIJblEEEjN6thrust24THRUST_300001_SM_1000_NS8cuda_cub9__find_if7functorIS9_EEE10Policy1000ENSB_12zip_iteratorINS8_IJNSD_26transform_input_iterator_tIbNSC_6detail35transform_pair_of_input_iterators_tIbNSB_18transform_iteratorI6mul_opNSB_17counting_iteratorIiNSB_11use_defaultESP_SP_EESP_SP_EENSB_6detail15normal_iteratorINSB_10device_ptrIjEEEENS7_8equal_toIjEEEENS7_10__not_fn_tINS7_10__identityEEEEENSO_IlSP_SP_SP_EEEEEEEjSF_S9_S11_EEvT0_PT3_T1_NS0_13GridEvenShareIS1A_EET2_T4_E12temp_storage;
	add.s32 	%r303, %r302, %r301;
	st.shared.u8 	[%r303+8], %rs389;
	st.shared.u64 	[%r303+16], %rd447;
$L__BB2_117:
	bar.sync 	0;
	setp.ne.s32 	%p133, %r35, 0;
	@%p133 bra 	$L__BB2_119;
	ld.shared.u8 	%rs205, [_ZZN3cub18CUB_300001_SM_10006detail6reduce18DeviceReduceKernelINS2_10policy_hubIN4cuda3std3__45tupleIJblEEEjN6thrust24THRUST_300001_SM_1000_NS8cuda_cub9__find_if7functorIS9_EEE10Policy1000ENSB_12zip_iteratorINS8_IJNSD_26transform_input_iterator_tIbNSC_6detail35transform_pair_of_input_iterators_tIbNSB_18transform_iteratorI6mul_opNSB_17counting_iteratorIiNSB_11use_defaultESP_SP_EESP_SP_EENSB_6detail15normal_iteratorINSB_10device_ptrIjEEEENS7_8equal_toIjEEEENS7_10__not_fn_tINS7_10__identityEEEEENSO_IlSP_SP_SP_EEEEEEEjSF_S9_S11_EEvT0_PT3_T1_NS0_13GridEvenShareIS1A_EET2_T4_E12temp_storage+24];
	ld.shared.u64 	%rd251, [_ZZN3cub18CUB_300001_SM_10006detail6reduce18DeviceReduceKernelINS2_10policy_hubIN4cuda3std3__45tupleIJblEEEjN6thrust24THRUST_300001_SM_1000_NS8cuda_cub9__find_if7functorIS9_EEE10Policy1000ENSB_12zip_iteratorINS8_IJNSD_26transform_input_iterator_tIbNSC_6detail35transform_pair_of_input_iterators_tIbNSB_18transform_iteratorI6mul_opNSB_17counting_iteratorIiNSB_11use_defaultESP_SP_EESP_SP_EENSB_6detail15normal_iteratorINSB_10device_ptrIjEEEENS7_8equal_toIjEEEENS7_10__not_fn_tINS7_10__identityEEEEENSO_IlSP_SP_SP_EEEEEEEjSF_S9_S11_EEvT0_PT3_T1_NS0_13GridEvenShareIS1A_EET2_T4_E12temp_storage+32];
	and.b16  	%rs206, %rs389, 255;
	setp.eq.s16 	%p134, %rs206, 0;
	setp.eq.s16 	%p135, %rs205, 0;
	min.s64 	%rd252, %rd251, %rd447;
	selp.b16 	%rs207, %rs389, 1, %p135;
	selp.b16 	%rs208, %rs205, %rs207, %p134;
	and.b16  	%rs209, %rs208, 255;
	selp.b64 	%rd253, %rd447, %rd252, %p135;
	selp.b64 	%rd254, %rd251, %rd253, %p134;
	ld.shared.u8 	%rs210, [_ZZN3cub18CUB_300001_SM_10006detail6reduce18DeviceReduceKernelINS2_10policy_hubIN4cuda3std3__45tupleIJblEEEjN6thrust24THRUST_300001_SM_1000_NS8cuda_cub9__find_if7functorIS9_EEE10Policy1000ENSB_12zip_iteratorINS8_IJNSD_26transform_input_iterator_tIbNSC_6detail35transform_pair_of_input_iterators_tIbNSB_18transform_iteratorI6mul_opNSB_17counting_iteratorIiNSB_11use_defaultESP_SP_EESP_SP_EENSB_6detail15normal_iteratorINSB_10device_ptrIjEEEENS7_8equal_toIjEEEENS7_10__not_fn_tINS7_10__identityEEEEENSO_IlSP_SP_SP_EEEEEEEjSF_S9_S11_EEvT0_PT3_T1_NS0_13GridEvenShareIS1A_EET2_T4_E12temp_storage+40];
	ld.shared.u64 	%rd255, [_ZZN3cub18CUB_300001_SM_10006detail6reduce18DeviceReduceKernelINS2_10policy_hubIN4cuda3std3__45tupleIJblEEEjN6thrust24THRUST_300001_SM_1000_NS8cuda_cub9__find_if7functorIS9_EEE10Policy1000ENSB_12zip_iteratorINS8_IJNSD_26transform_input_iterator_tIbNSC_6detail35transform_pair_of_input_iterators_tIbNSB_18transform_iteratorI6mul_opNSB_17counting_iteratorIiNSB_11use_defaultESP_SP_EESP_SP_EENSB_6detail15normal_iteratorINSB_10device_ptrIjEEEENS7_8equal_toIjEEEENS7_10__not_fn_tINS7_10__identityEEEEENSO_IlSP_SP_SP_EEEEEEEjSF_S9_S11_EEvT0_PT3_T1_NS0_13GridEvenShareIS1A_EET2_T4_E12temp_storage+48];
	setp.eq.s16 	%p136, %rs209, 0;
	setp.eq.s16 	%p137, %rs210, 0;
	min.s64 	%rd256, %rd255, %rd254;
	selp.b16 	%rs211, %rs208, 1, %p137;
	selp.b16 	%rs212, %rs210, %rs211, %p136;
	and.b16  	%rs213, %rs212, 255;
	selp.b64 	%rd257, %rd254, %rd256, %p137;
	selp.b64 	%rd258, %rd255, %rd257, %p136;
	ld.shared.u8 	%rs214, [_ZZN3cub18CUB_300001_SM_10006detail6reduce18DeviceReduceKernelINS2_10policy_hubIN4cuda3std3__45tupleIJblEEEjN6thrust24THRUST_300001_SM_1000_NS8cuda_cub9__find_if7functorIS9_EEE10Policy1000ENSB_12zip_iteratorINS8_IJNSD_26transform_input_iterator_tIbNSC_6detail35transform_pair_of_input_iterators_tIbNSB_18transform_iteratorI6mul_opNSB_17counting_iteratorIiNSB_11use_defaultESP_SP_EESP_SP_EENSB_6detail15normal_iteratorINSB_10device_ptrIjEEEENS7_8equal_toIjEEEENS7_10__not_fn_tINS7_10__identityEEEEENSO_IlSP_SP_SP_EEEEEEEjSF_S9_S11_EEvT0_PT3_T1_NS0_13GridEvenShareIS1A_EET2_T4_E12temp_storage+56];
	ld.shared.u64 	%rd259, [_ZZN3cub18CUB_300001_SM_10006detail6reduce18DeviceReduceKernelINS2_10policy_hubIN4cuda3std3__45tupleIJblEEEjN6thrust24THRUST_300001_SM_1000_NS8cuda_cub9__find_if7functorIS9_EEE10Policy1000ENSB_12zip_iteratorINS8_IJNSD_26transform_input_iterator_tIbNSC_6detail35transform_pair_of_input_iterators_tIbNSB_18transform_iteratorI6mul_opNSB_17counting_iteratorIiNSB_11use_defaultESP_SP_EESP_SP_EENSB_6detail15normal_iteratorINSB_10device_ptrIjEEEENS7_8equal_toIjEEEENS7_10__not_fn_tINS7_10__identityEEEEENSO_IlSP_SP_SP_EEEEEEEjSF_S9_S11_EEvT0_PT3_T1_NS0_13GridEvenShareIS1A_EET2_T4_E12temp_storage+64];
	setp.eq.s16 	%p138, %rs213, 0;
	setp.eq.s16 	%p139, %rs214, 0;
	min.s64 	%rd260, %rd259, %rd258;
	selp.b16 	%rs215, %rs212, 1, %p139;
	selp.b16 	%rs216, %rs214, %rs215, %p138;
	and.b16  	%rs217, %rs216, 255;
	selp.b64 	%rd261, %rd258, %rd260, %p139;
	selp.b64 	%rd262, %rd259, %rd261, %p138;
	ld.shared.u8 	%rs218, [_ZZN3cub18CUB_300001_SM_10006detail6reduce18DeviceReduceKernelINS2_10policy_hubIN4cuda3std3__45tupleIJblEEEjN6thrust24THRUST_300001_SM_1000_NS8cuda_cub9__find_if7functorIS9_EEE10Policy1000ENSB_12zip_iteratorINS8_IJNSD_26transform_input_iterator_tIbNSC_6detail35transform_pair_of_input_iterators_tIbNSB_18transform_iteratorI6mul_opNSB_17counting_iteratorIiNSB_11use_defaultESP_SP_EESP_SP_EENSB_6detail15normal_iteratorINSB_10device_ptrIjEEEENS7_8equal_toIjEEEENS7_10__not_fn_tINS7_10__identityEEEEENSO_IlSP_SP_SP_EEEEEEEjSF_S9_S11_EEvT0_PT3_T1_NS0_13GridEvenShareIS1A_EET2_T4_E12temp_storage+72];
	ld.shared.u64 	%rd263, [_ZZN3cub18CUB_300001_SM_10006detail6reduce18DeviceReduceKernelINS2_10policy_hubIN4cuda3std3__45tupleIJblEEEjN6thrust24THRUST_300001_SM_1000_NS8cuda_cub9__find_if7functorIS9_EEE10Policy1000ENSB_12zip_iteratorINS8_IJNSD_26transform_input_iterator_tIbNSC_6detail35transform_pair_of_input_iterators_tIbNSB_18transform_iteratorI6mul_opNSB_17counting_iteratorIiNSB_11use_defaultESP_SP_EESP_SP_EENSB_6detail15normal_iteratorINSB_10device_ptrIjEEEENS7_8equal_toIjEEEENS7_10__not_fn_tINS7_10__identityEEEEENSO_IlSP_SP_SP_EEEEEEEjSF_S9_S11_EEvT0_PT3_T1_NS0_13GridEvenShareIS1A_EET2_T4_E12temp_storage+80];
	setp.eq.s16 	%p140, %rs217, 0;
	setp.eq.s16 	%p141, %rs218, 0;
	min.s64 	%rd264, %rd263, %rd262;
	selp.b16 	%rs219, %rs216, 1, %p141;
	selp.b16 	%rs220, %rs218, %rs219, %p140;
	and.b16  	%rs221, %rs220, 255;
	selp.b64 	%rd265, %rd262, %rd264, %p141;
	selp.b64 	%rd266, %rd263, %rd265, %p140;
	ld.shared.u8 	%rs222, [_ZZN3cub18CUB_300001_SM_10006detail6reduce18DeviceReduceKernelINS2_10policy_hubIN4cuda3std3__45tupleIJblEEEjN6thrust24THRUST_300001_SM_1000_NS8cuda_cub9__find_if7functorIS9_EEE10Policy1000ENSB_12zip_iteratorINS8_IJNSD_26transform_input_iterator_tIbNSC_6detail35transform_pair_of_input_iterators_tIbNSB_18transform_iteratorI6mul_opNSB_17counting_iteratorIiNSB_11use_defaultESP_SP_EESP_SP_EENSB_6detail15normal_iteratorINSB_10device_ptrIjEEEENS7_8equal_toIjEEEENS7_10__not_fn_tINS7_10__identityEEEEENSO_IlSP_SP_SP_EEEEEEEjSF_S9_S11_EEvT0_PT3_T1_NS0_13GridEvenShareIS1A_EET2_T4_E12temp_storage+88];
	ld.shared.u64 	%rd267, [_ZZN3cub18CUB_300001_SM_10006detail6reduce18DeviceReduceKernelINS2_10policy_hubIN4cuda3std3__45tupleIJblEEEjN6thrust24THRUST_300001_SM_1000_NS8cuda_cub9__find_if7functorIS9_EEE10Policy1000ENSB_12zip_iteratorINS8_IJNSD_26transform_input_iterator_tIbNSC_6detail35transform_pair_of_input_iterators_tIbNSB_18transform_iteratorI6mul_opNSB_17counting_iteratorIiNSB_11use_defaultESP_SP_EESP_SP_EENSB_6detail15normal_iteratorINSB_10device_ptrIjEEEENS7_8equal_toIjEEEENS7_10__not_fn_tINS7_10__identityEEEEENSO_IlSP_SP_SP_EEEEEEEjSF_S9_S11_EEvT0_PT3_T1_NS0_13GridEvenShareIS1A_EET2_T4_E12temp_storage+96];
	setp.eq.s16 	%p142, %rs221, 0;
	setp.eq.s16 	%p143, %rs222, 0;
	min.s64 	%rd268, %rd267, %rd266;
	selp.b16 	%rs223, %rs220, 1, %p143;
	selp.b16 	%rs224, %rs222, %rs223, %p142;
	and.b16  	%rs225, %rs224, 255;
	selp.b64 	%rd269, %rd266, %rd268, %p143;
	selp.b64 	%rd270, %rd267, %rd269, %p142;
	ld.shared.u8 	%rs226, [_ZZN3cub18CUB_300001_SM_10006detail6reduce18DeviceReduceKernelINS2_10policy_hubIN4cuda3std3__45tupleIJblEEEjN6thrust24THRUST_300001_SM_1000_NS8cuda_cub9__find_if7functorIS9_EEE10Policy1000ENSB_12zip_iteratorINS8_IJNSD_26transform_input_iterator_tIbNSC_6detail35transform_pair_of_input_iterators_tIbNSB_18transform_iteratorI6mul_opNSB_17counting_iteratorIiNSB_11use_defaultESP_SP_EESP_SP_EENSB_6detail15normal_iteratorINSB_10device_ptrIjEEEENS7_8equal_toIjEEEENS7_10__not_fn_tINS7_10__identityEEEEENSO_IlSP_SP_SP_EEEEEEEjSF_S9_S11_EEvT0_PT3_T1_NS0_13GridEvenShareIS1A_EET2_T4_E12temp_storage+104];
	ld.shared.u64 	%rd271, [_ZZN3cub18CUB_300001_SM_10006detail6reduce18DeviceReduceKernelINS2_10policy_hubIN4cuda3std3__45tupleIJblEEEjN6thrust24THRUST_300001_SM_1000_NS8cuda_cub9__find_if7functorIS9_EEE10Policy1000ENSB_12zip_iteratorINS8_IJNSD_26transform_input_iterator_tIbNSC_6detail35transform_pair_of_input_iterators_tIbNSB_18transform_iteratorI6mul_opNSB_17counting_iteratorIiNSB_11use_defaultESP_SP_EESP_SP_EENSB_6detail15normal_iteratorINSB_10device_ptrIjEEEENS7_8equal_toIjEEEENS7_10__not_fn_tINS7_10__identityEEEEENSO_IlSP_SP_SP_EEEEEEEjSF_S9_S11_EEvT0_PT3_T1_NS0_13GridEvenShareIS1A_EET2_T4_E12temp_storage+112];
	setp.eq.s16 	%p144, %rs225, 0;
	setp.eq.s16 	%p145, %rs226, 0;
	min.s64 	%rd272, %rd271, %rd270;
	selp.b16 	%rs227, %rs224, 1, %p145;
	selp.b16 	%rs228, %rs226, %rs227, %p144;
	and.b16  	%rs229, %rs228, 255;
	selp.b64 	%rd273, %rd270, %rd272, %p145;
	selp.b64 	%rd274, %rd271, %rd273, %p144;
	ld.shared.u8 	%rs230, [_ZZN3cub18CUB_300001_SM_10006detail6reduce18DeviceReduceKernelINS2_10policy_hubIN4cuda3std3__45tupleIJblEEEjN6thrust24THRUST_300001_SM_1000_NS8cuda_cub9__find_if7functorIS9_EEE10Policy1000ENSB_12zip_iteratorINS8_IJNSD_26transform_input_iterator_tIbNSC_6detail35transform_pair_of_input_iterators_tIbNSB_18transform_iteratorI6mul_opNSB_17counting_iteratorIiNSB_11use_defaultESP_SP_EESP_SP_EENSB_6detail15normal_iteratorINSB_10device_ptrIjEEEENS7_8equal_toIjEEEENS7_10__not_fn_tINS7_10__identityEEEEENSO_IlSP_SP_SP_EEEEEEEjSF_S9_S11_EEvT0_PT3_T1_NS0_13GridEvenShareIS1A_EET2_T4_E12temp_storage+120];
	ld.shared.u64 	%rd275, [_ZZN3cub18CUB_300001_SM_10006detail6reduce18DeviceReduceKernelINS2_10policy_hubIN4cuda3std3__45tupleIJblEEEjN6thrust24THRUST_300001_SM_1000_NS8cuda_cub9__find_if7functorIS9_EEE10Policy1000ENSB_12zip_iteratorINS8_IJNSD_26transform_input_iterator_tIbNSC_6detail35transform_pair_of_input_iterators_tIbNSB_18transform_iteratorI6mul_opNSB_17counting_iteratorIiNSB_11use_defaultESP_SP_EESP_SP_EENSB_6detail15normal_iteratorINSB_10device_ptrIjEEEENS7_8equal_toIjEEEENS7_10__not_fn_tINS7_10__identityEEEEENSO_IlSP_SP_SP_EEEEEEEjSF_S9_S11_EEvT0_PT3_T1_NS0_13GridEvenShareIS1A_EET2_T4_E12temp_storage+128];
	setp.eq.s16 	%p146, %rs229, 0;
	setp.eq.s16 	%p147, %rs230, 0;
	min.s64 	%rd276, %rd275, %rd274;
	selp.b16 	%rs231, %rs228, 1, %p147;
	selp.b16 	%rs389, %rs230, %rs231, %p146;
	selp.b64 	%rd277, %rd274, %rd276, %p147;
	selp.b64 	%rd447, %rd275, %rd277, %p146;
$L__BB2_119:
	mov.u32 	%r590, %tid.x;
	setp.ne.s32 	%p324, %r590, 0;
	@%p324 bra 	$L__BB2_121;
	ld.param.u64 	%rd437, [_ZN3cub18CUB_300001_SM_10006detail6reduce18DeviceReduceKernelINS2_10policy_hubIN4cuda3std3__45tupleIJblEEEjN6thrust24THRUST_300001_SM_1000_NS8cuda_cub9__find_if7functorIS9_EEE10Policy1000ENSB_12zip_iteratorINS8_IJNSD_26transform_input_iterator_tIbNSC_6detail35transform_pair_of_input_iterators_tIbNSB_18transform_iteratorI6mul_opNSB_17counting_iteratorIiNSB_11use_defaultESP_SP_EESP_SP_EENSB_6detail15normal_iteratorINSB_10device_ptrIjEEEENS7_8equal_toIjEEEENS7_10__not_fn_tINS7_10__identityEEEEENSO_IlSP_SP_SP_EEEEEEEjSF_S9_S11_EEvT0_PT3_T1_NS0_13GridEvenShareIS1A_EET2_T4__param_1];
	cvta.to.global.u64 	%rd434, %rd437;
	mul.wide.u32 	%rd435, %r4, 16;
	add.s64 	%rd436, %rd434, %rd435;
	st.global.u8 	[%rd436], %rs389;
	st.global.u64 	[%rd436+8], %rd447;
$L__BB2_121:
	ret;

}
	// .globl	_ZN3cub18CUB_300001_SM_10006detail6reduce28DeviceReduceSingleTileKernelINS2_10policy_hubIN4cuda3std3__45tupleIJblEEEjN6thrust24THRUST_300001_SM_1000_NS8cuda_cub9__find_if7functorIS9_EEE10Policy1000EPS9_SI_iSF_S9_S9_NS7_10__identityEEEvT0_T1_T2_T3_T4_T6_
.visible .entry _ZN3cub18CUB_300001_SM_10006detail6reduce28DeviceReduceSingleTileKernelINS2_10policy_hubIN4cuda3std3__45tupleIJblEEEjN6thrust24THRUST_300001_SM_1000_NS8cuda_cub9__find_if7functorIS9_EEE10Policy1000EPS9_SI_iSF_S9_S9_NS7_10__identityEEEvT0_T1_T2_T3_T4_T6_(
	.param .u64 .ptr .align 1 _ZN3cub18CUB_300001_SM_10006detail6reduce28DeviceReduceSingleTileKernelINS2_10policy_hubIN4cuda3std3__45tupleIJblEEEjN6thrust24THRUST_300001_SM_1000_NS8cuda_cub9__find_if7functorIS9_EEE10Policy1000EPS9_SI_iSF_S9_S9_NS7_10__identityEEEvT0_T1_T2_T3_T4_T6__param_0,
	.param .u64 .ptr .align 1 _ZN3cub18CUB_300001_SM_10006detail6reduce28DeviceReduceSingleTileKernelINS2_10policy_hubIN4cuda3std3__45tupleIJblEEEjN6thrust24THRUST_300001_SM_1000_NS8cuda_cub9__find_if7functorIS9_EEE10Policy1000EPS9_SI_iSF_S9_S9_NS7_10__identityEEEvT0_T1_T2_T3_T4_T6__param_1,
	.param .u32 _ZN3cub18CUB_300001_SM_10006detail6reduce28DeviceReduceSingleTileKernelINS2_10policy_hubIN4cuda3std3__45tupleIJblEEEjN6thrust24THRUST_300001_SM_1000_NS8cuda_cub9__find_if7functorIS9_EEE10Policy1000EPS9_SI_iSF_S9_S9_NS7_10__identityEEEvT0_T1_T2_T3_T4_T6__param_2,
	.param .align 1 .b8 _ZN3cub18CUB_300001_SM_10006detail6reduce28DeviceReduceSingleTileKernelINS2_10policy_hubIN4cuda3std3__45tupleIJblEEEjN6thrust24THRUST_300001_SM_1000_NS8cuda_cub9__find_if7functorIS9_EEE10Policy1000EPS9_SI_iSF_S9_S9_NS7_10__identityEEEvT0_T1_T2_T3_T4_T6__param_3[1],
	.param .align 8 .b8 _ZN3cub18CUB_300001_SM_10006detail6reduce28DeviceReduceSingleTileKernelINS2_10policy_hubIN4cuda3std3__45tupleIJblEEEjN6thrust24THRUST_300001_SM_1000_NS8cuda_cub9__find_if7functorIS9_EEE10Policy1000EPS9_SI_iSF_S9_S9_NS7_10__identityEEEvT0_T1_T2_T3_T4_T6__param_4[16],
	.param .align 1 .b8 _ZN3cub18CUB_300001_SM_10006detail6reduce28DeviceReduceSingleTileKernelINS2_10policy_hubIN4cuda3std3__45tupleIJblEEEjN6thrust24THRUST_300001_SM_1000_NS8cuda_cub9__find_if7functorIS9_EEE10Policy1000EPS9_SI_iSF_S9_S9_NS7_10__identityEEEvT0_T1_T2_T3_T4_T6__param_5[1]
)
.maxntid 256
.minnctapersm 1
{
	.reg .pred 	%p<188>;
	.reg .b16 	%rs<340>;
	.reg .b32 	%r<406>;
	.reg .b64 	%rd<359>;
	// demoted variable
	.shared .align 8 .b8 _ZZN3cub18CUB_300001_SM_10006detail6reduce28DeviceReduceSingleTileKernelINS2_10policy_hubIN4cuda3std3__45tupleIJblEEEjN6thrust24THRUST_300001_SM_1000_NS8cuda_cub9__find_if7functorIS9_EEE10Policy1000EPS9_SI_iSF_S9_S9_NS7_10__identityEEEvT0_T1_T2_T3_T4_T6_E12temp_storage[152];
	ld.param.u64 	%rd106, [_ZN3cub18CUB_300001_SM_10006detail6reduce28DeviceReduceSingleTileKernelINS2_10policy_hubIN4cuda3std3__45tupleIJblEEEjN6thrust24THRUST_300001_SM_1000_NS8cuda_cub9__find_if7functorIS9_EEE10Policy1000EPS9_SI_iSF_S9_S9_NS7_10__identityEEEvT0_T1_T2_T3_T4_T6__param_4+8];
	ld.param.u64 	%rd105, [_ZN3cub18CUB_300001_SM_10006detail6reduce28DeviceReduceSingleTileKernelINS2_10policy_hubIN4cuda3std3__45tupleIJblEEEjN6thrust24THRUST_300001_SM_1000_NS8cuda_cub9__find_if7functorIS9_EEE10Policy1000EPS9_SI_iSF_S9_S9_NS7_10__identityEEEvT0_T1_T2_T3_T4_T6__param_0];
	ld.param.u64 	%rd107, [_ZN3cub18CUB_300001_SM_10006detail6reduce28DeviceReduceSingleTileKernelINS2_10policy_hubIN4cuda3std3__45tupleIJblEEEjN6thrust24THRUST_300001_SM_1000_NS8cuda_cub9__find_if7functorIS9_EEE10Policy1000EPS9_SI_iSF_S9_S9_NS7_10__identityEEEvT0_T1_T2_T3_T4_T6__param_1];
	ld.param.u32 	%r38, [_ZN3cub18CUB_300001_SM_10006detail6reduce28DeviceReduceSingleTileKernelINS2_10policy_hubIN4cuda3std3__45tupleIJblEEEjN6thrust24THRUST_300001_SM_1000_NS8cuda_cub9__find_if7functorIS9_EEE10Policy1000EPS9_SI_iSF_S9_S9_NS7_10__identityEEEvT0_T1_T2_T3_T4_T6__param_2];
	ld.param.u8 	%rs82, [_ZN3cub18CUB_300001_SM_10006detail6reduce28DeviceReduceSingleTileKernelINS2_10policy_hubIN4cuda3std3__45tupleIJblEEEjN6thrust24THRUST_300001_SM_1000_NS8cuda_cub9__find_if7functorIS9_EEE10Policy1000EPS9_SI_iSF_S9_S9_NS7_10__identityEEEvT0_T1_T2_T3_T4_T6__param_4];
	cvta.to.global.u64 	%rd1, %rd107;
	setp.ne.s32 	%p1, %r38, 0;
	@%p1 bra 	$L__BB3_3;
	mov.u32 	%r392, %tid.x;
	setp.ne.s32 	%p187, %r392, 0;
	@%p187 bra 	$L__BB3_112;
	st.global.u8 	[%rd1], %rs82;
	st.global.u64 	[%rd1+8], %rd106;
	bra.uni 	$L__BB3_112;
$L__BB3_3:
	setp.gt.s32 	%p2, %r38, 1023;
	@%p2 bra 	$L__BB3_74;
	mov.u32 	%r1, %tid.x;
	setp.ge.s32 	%p77, %r1, %r38;
	mov.b16 	%rs311, 0;
	mov.b64 	%rd329, 0;
	mov.u32 	%r396, %r1;
	@%p77 bra 	$L__BB3_6;
	mul.wide.u32 	%rd234, %r1, 16;
	add.s64 	%rd231, %rd105, %rd234;
	// begin inline asm
	ld.global.nc.u64 %rd230, [%rd231];
	// end inline asm
	add.s64 	%rd233, %rd231, 8;
	// begin inline asm
	ld.global.nc.u64 %rd329, [%rd233];
	// end inline asm
	cvt.u16.u64 	%rs311, %rd230;
	add.s32 	%r396, %r1, 256;
$L__BB3_6:
	setp.ge.s32 	%p78, %r396, %r38;
	@%p78 bra 	$L__BB3_12;
	not.b32 	%r158, %r396;
	add.s32 	%r4, %r38, %r158;
	and.b32  	%r159, %r4, 768;
	setp.eq.s32 	%p79, %r159, 768;
	@%p79 bra 	$L__BB3_10;
	mul.wide.u32 	%rd236, %r396, 16;
	add.s64 	%rd323, %rd105, %rd236;
	shr.u32 	%r160, %r4, 8;
	add.s32 	%r161, %r160, 1;
	and.b32  	%r162, %r161, 3;
	neg.s32 	%r394, %r162;
$L__BB3_9:
	.pragma "nounroll";
	// begin inline asm
	ld.global.nc.u64 %rd237, [%rd323];
	// end inline asm
	add.s64 	%rd240, %rd323, 8;
	// begin inline asm
	ld.global.nc.u64 %rd239, [%rd240];
	// end inline asm
	cvt.u16.u64 	%rs190, %rd237;
	and.b16  	%rs191, %rs190, 255;
	and.b16  	%rs192, %rs311, 255;
	setp.eq.s16 	%p80, %rs192, 0;
	setp.eq.s16 	%p81, %rs191, 0;
	min.s64 	%rd241, %rd239, %rd329;
	selp.b64 	%rd242, %rd329, %rd241, %p81;
	selp.b64 	%rd329, %rd239, %rd242, %p80;
	selp.b16 	%rs193, %rs311, 1, %p81;
	selp.b16 	%rs311, %rs190, %rs193, %p80;
	add.s32 	%r396, %r396, 256;
	add.s64 	%rd323, %rd323, 4096;
	add.s32 	%r394, %r394, 1;
	setp.ne.s32 	%p82, %r394, 0;
	@%p82 bra 	$L__BB3_9;
$L__BB3_10:
	setp.lt.u32 	%p83, %r4, 768;
	@%p83 bra 	$L__BB3_12;
$L__BB3_11:
	mul.wide.s32 	%rd259, %r396, 16;
	add.s64 	%rd244, %rd105, %rd259;
	// begin inline asm
	ld.global.nc.u64 %rd243, [%rd244];
	// end inline asm
	add.s64 	%rd246, %rd244, 8;
	// begin inline asm
	ld.global.nc.u64 %rd245, [%rd246];
	// end inline asm
	cvt.u16.u64 	%rs194, %rd243;
	and.b16  	%rs195, %rs194, 255;
	and.b16  	%rs196, %rs311, 255;
	setp.eq.s16 	%p84, %rs196, 0;
	setp.eq.s16 	%p85, %rs195, 0;
	min.s64 	%rd260, %rd245, %rd329;
	selp.b64 	%rd261, %rd329, %rd260, %p85;
	selp.b64 	%rd262, %rd245, %rd261, %p84;
	selp.b16 	%rs197, %rs311, 1, %p85;
	selp.b16 	%rs198, %rs194, %rs197, %p84;
	and.b16  	%rs199, %rs198, 255;
	add.s64 	%rd248, %rd244, 4096;
	// begin inline asm
	ld.global.nc.u64 %rd247, [%rd248];
	// end inline asm
	add.s64 	%rd250, %rd244, 4104;
	// begin inline asm
	ld.global.nc.u64 %rd249, [%rd250];
	// end inline asm
	cvt.u16.u64 	%rs200, %rd247;
	and.b16  	%rs201, %rs200, 255;
	setp.eq.s16 	%p86, %rs199, 0;
	setp.eq.s16 	%p87, %rs201, 0;
	min.s64 	%rd263, %rd249, %rd262;
	selp.b64 	%rd264, %rd262, %rd263, %p87;
	selp.b64 	%rd265, %rd249, %rd264, %p86;
	selp.b16 	%rs202, %rs198, 1, %p87;
	selp.b16 	%rs203, %rs200, %rs202, %p86;
	and.b16  	%rs204, %rs203, 255;
	add.s64 	%rd252, %rd244, 8192;
	// begin inline asm
	ld.global.nc.u64 %rd251, [%rd252];
	// end inline asm
	add.s64 	%rd254, %rd244, 8200;
	// begin inline asm
	ld.global.nc.u64 %rd253, [%rd254];
	// end inline asm
	cvt.u16.u64 	%rs205, %rd251;
	and.b16  	%rs206, %rs205, 255;
	setp.eq.s16 	%p88, %rs204, 0;
	setp.eq.s16 	%p89, %rs206, 0;
	min.s64 	%rd266, %rd253, %rd265;
	selp.b64 	%rd267, %rd265, %rd266, %p89;
	selp.b64 	%rd268, %rd253, %rd267, %p88;
	selp.b16 	%rs207, %rs203, 1, %p89;
	selp.b16 	%rs208, %rs205, %rs207, %p88;
	and.b16  	%rs209, %rs208, 255;
	add.s64 	%rd256, %rd244, 12288;
	// begin inline asm
	ld.global.nc.u64 %rd255, [%rd256];
	// end inline asm
	add.s64 	%rd258, %rd244, 12296;
	// begin inline asm
	ld.global.nc.u64 %rd257, [%rd258];
	// end inline asm
	cvt.u16.u64 	%rs210, %rd255;
	and.b16  	%rs211, %rs210, 255;
	setp.eq.s16 	%p90, %rs209, 0;
	setp.eq.s16 	%p91, %rs211, 0;
	min.s64 	%rd269, %rd257, %rd268;
	selp.b64 	%rd270, %rd268, %rd269, %p91;
	selp.b64 	%rd329, %rd257, %rd270, %p90;
	selp.b16 	%rs212, %rs208, 1, %p91;
	selp.b16 	%rs311, %rs210, %rs212, %p90;
	add.s32 	%r396, %r396, 1024;
	setp.lt.s32 	%p92, %r396, %r38;
	@%p92 bra 	$L__BB3_11;
$L__BB3_12:
	setp.lt.s32 	%p93, %r38, 256;
	@%p93 bra 	$L__BB3_37;
	// begin inline asm
	mov.u32 %r281, %laneid;
	// end inline asm
	cvt.u32.u16 	%r302, %rs311;
	and.b32  	%r283, %r302, 255;
	mov.b32 	%r299, 1;
	mov.b32 	%r300, 31;
	mov.b32 	%r301, -1;
	// begin inline asm
	shfl.sync.down.b32 %r282, %r283, %r299, %r300, %r301;
	// end inline asm
	// begin inline asm
	shfl.sync.down.b32 %r287, %r288, %r299, %r300, %r301;
	// end inline asm
	mov.b64 	{%r293, %r298}, %rd329;
	// begin inline asm
	shfl.sync.down.b32 %r292, %r293, %r299, %r300, %r301;
	// end inline asm
	// begin inline asm
	shfl.sync.down.b32 %r297, %r298, %r299, %r300, %r301;
	// end inline asm
	mov.b64 	%rd14, {%r292, %r297};
	cvt.u16.u32 	%rs10, %r282;
	setp.gt.s32 	%p143, %r281, 30;
	@%p143 bra 	$L__BB3_17;
	and.b16  	%rs254, %rs311, 255;
	setp.eq.s16 	%p144, %rs254, 0;
	and.b16  	%rs255, %rs10, 255;
	setp.eq.s16 	%p145, %rs255, 0;
	or.pred  	%p146, %p144, %p145;
	@%p146 bra 	$L__BB3_16;
	min.s64 	%rd329, %rd14, %rd329;
	mov.b16 	%rs311, 1;
	bra.uni 	$L__BB3_17;
$L__BB3_16:
	setp.eq.s16 	%p147, %rs254, 0;
	selp.b64 	%rd329, %rd14, %rd329, %p147;
	selp.b16 	%rs311, %rs10, %rs311, %p147;
$L__BB3_17:
	cvt.u32.u16 	%r323, %rs311;
	and.b32  	%r304, %r323, 255;
	mov.b32 	%r320, 2;
	mov.b32 	%r321, 31;
	mov.b32 	%r322, -1;
	// begin inline asm
	shfl.sync.down.b32 %r303, %r304, %r320, %r321, %r322;
	// end inline asm
	// begin inline asm
	shfl.sync.down.b32 %r308, %r309, %r320, %r321, %r322;
	// end inline asm
	mov.b64 	{%r314, %r319}, %rd329;
	// begin inline asm
	shfl.sync.down.b32 %r313, %r314, %r320, %r321, %r322;
	// end inline asm
	// begin inline asm
	shfl.sync.down.b32 %r318, %r319, %r320, %r321, %r322;
	// end inline asm
	mov.b64 	%rd18, {%r313, %r318};
	cvt.u16.u32 	%rs13, %r303;
	setp.gt.s32 	%p148, %r281, 29;
	@%p148 bra 	$L__BB3_21;
	and.b16  	%rs258, %rs311, 255;
	setp.eq.s16 	%p149, %rs258, 0;
	and.b16  	%rs259, %rs13, 255;
	setp.eq.s16 	%p150, %rs259, 0;
	or.pred  	%p151, %p149, %p150;
	@%p151 bra 	$L__BB3_20;
	min.s64 	%rd329, %rd18, %rd329;
	mov.b16 	%rs311, 1;
	bra.uni 	$L__BB3_21;
$L__BB3_20:
	setp.eq.s16 	%p152, %rs258, 0;
	selp.b64 	%rd329, %rd18, %rd329, %p152;
	selp.b16 	%rs311, %rs13, %rs311, %p152;
$L__BB3_21:
	cvt.u32.u16 	%r344, %rs311;
	and.b32  	%r325, %r344, 255;
	mov.b32 	%r341, 4;
	mov.b32 	%r342, 31;
	mov.b32 	%r343, -1;
	// begin inline asm
	shfl.sync.down.b32 %r324, %r325, %r341, %r342, %r343;
	// end inline asm
	// begin inline asm
	shfl.sync.down.b32 %r329, %r330, %r341, %r342, %r343;
	// end inline asm
	mov.b64 	{%r335, %r340}, %rd329;
	// begin inline asm
	shfl.sync.down.b32 %r334, %r335, %r341, %r342, %r343;
	// end inline asm
	// begin inline asm
	shfl.sync.down.b32 %r339, %r340, %r341, %r342, %r343;
	// end inline asm
	mov.b64 	%rd22, {%r334, %r339};
	cvt.u16.u32 	%rs16, %r324;
	setp.gt.s32 	%p153, %r281, 27;
	@%p153 bra 	$L__BB3_25;
	and.b16  	%rs262, %rs311, 255;
	setp.eq.s16 	%p154, %rs262, 0;
	and.b16  	%rs263, %rs16, 255;
	setp.eq.s16 	%p155, %rs263, 0;
	or.pred  	%p156, %p154, %p155;
	@%p156 bra 	$L__BB3_24;
	min.s64 	%rd329, %rd22, %rd329;
	mov.b16 	%rs311, 1;
	bra.uni 	$L__BB3_25;
$L__BB3_24:
	setp.eq.s16 	%p157, %rs262, 0;
	selp.b64 	%rd329, %rd22, %rd329, %p157;
	selp.b16 	%rs311, %rs16, %rs311, %p157;
$L__BB3_25:
	cvt.u32.u16 	%r365, %rs311;
	and.b32  	%r346, %r365, 255;
	mov.b32 	%r362, 8;
	mov.b32 	%r363, 31;
	mov.b32 	%r364, -1;
	// begin inline asm
	shfl.sync.down.b32 %r345, %r346, %r362, %r363, %r364;
	// end inline asm
	// begin inline asm
	shfl.sync.down.b32 %r350, %r351, %r362, %r363, %r364;
	// end inline asm
	mov.b64 	{%r356, %r361}, %rd329;
	// begin inline asm
	shfl.sync.down.b32 %r355, %r356, %r362, %r363, %r364;
	// end inline asm
	// begin inline asm
	shfl.sync.down.b32 %r360, %r361, %r362, %r363, %r364;
	// end inline asm
	mov.b64 	%rd26, {%r355, %r360};
	cvt.u16.u32 	%rs19, %r345;
	setp.gt.s32 	%p158, %r281, 23;
	@%p158 bra 	$L__BB3_29;
	and.b16  	%rs266, %rs311, 255;
	setp.eq.s16 	%p159, %rs266, 0;
	and.b16  	%rs267, %rs19, 255;
	setp.eq.s16 	%p160, %rs267, 0;
	or.pred  	%p161, %p159, %p160;
	@%p161 bra 	$L__BB3_28;
	min.s64 	%rd329, %rd26, %rd329;
	mov.b16 	%rs311, 1;
	bra.uni 	$L__BB3_29;
$L__BB3_28:
	setp.eq.s16 	%p162, %rs266, 0;
	selp.b64 	%rd329, %rd26, %rd329, %p162;
	selp.b16 	%rs311, %rs19, %rs311, %p162;
$L__BB3_29:
	cvt.u32.u16 	%r386, %rs311;
	and.b32  	%r367, %r386, 255;
	mov.b32 	%r383, 16;
	mov.b32 	%r384, 31;
	mov.b32 	%r385, -1;
	// begin inline asm
	shfl.sync.down.b32 %r366, %r367, %r383, %r384, %r385;
	// end inline asm
	// begin inline asm
	shfl.sync.down.b32 %r371, %r372, %r383, %r384, %r385;
	// end inline asm
	mov.b64 	{%r377, %r382}, %rd329;
	// begin inline asm
	shfl.sync.down.b32 %r376, %r377, %r383, %r384, %r385;
	// end inline asm
	// begin inline asm
	shfl.sync.down.b32 %r381, %r382, %r383, %r384, %r385;
	// end inline asm
	mov.b64 	%rd30, {%r376, %r381};
	cvt.u16.u32 	%rs22, %r366;
	setp.gt.s32 	%p163, %r281, 15;
	@%p163 bra 	$L__BB3_33;
	and.b16  	%rs270, %rs311, 255;
	setp.eq.s16 	%p164, %rs270, 0;
	and.b16  	%rs271, %rs22, 255;
	setp.eq.s16 	%p165, %rs271, 0;
	or.pred  	%p166, %p164, %p165;
	@%p166 bra 	$L__BB3_32;
	min.s64 	%rd329, %rd30, %rd329;
	mov.b16 	%rs311, 1;
	bra.uni 	$L__BB3_33;
$L__BB3_32:
	setp.eq.s16 	%p167, %rs270, 0;
	selp.b64 	%rd329, %rd30, %rd329, %p167;
	selp.b16 	%rs311, %rs22, %rs311, %p167;
$L__BB3_33:
	setp.ne.s32 	%p168, %r281, 0;
	@%p168 bra 	$L__BB3_35;
	shr.u32 	%r387, %r1, 1;
	and.b32  	%r388, %r387, 496;
	mov.u32 	%r389, _ZZN3cub18CUB_300001_SM_10006detail6reduce28DeviceReduceSingleTileKernelINS2_10policy_hubIN4cuda3std3__45tupleIJblEEEjN6thrust24THRUST_300001_SM_1000_NS8cuda_cub9__find_if7functorIS9_EEE10Policy1000EPS9_SI_iSF_S9_S9_NS7_10__identityEEEvT0_T1_T2_T3_T4_T6_E12temp_storage;
	add.s32 	%r390, %r389, %r388;
	st.shared.u8 	[%r390+8], %rs311;
	st.shared.u64 	[%r390+16], %rd329;
$L__BB3_35:
	bar.sync 	0;
	setp.ne.s32 	%p169, %r1, 0;
	@%p169 bra 	$L__BB3_110;
	ld.shared.u8 	%rs274, [_ZZN3cub18CUB_300001_SM_10006detail6reduce28DeviceReduceSingleTileKernelINS2_10policy_hubIN4cuda3std3__45tupleIJblEEEjN6thrust24THRUST_300001_SM_1000_NS8cuda_cub9__find_if7functorIS9_EEE10Policy1000EPS9_SI_iSF_S9_S9_NS7_10__identityEEEvT0_T1_T2_T3_T4_T6_E12temp_storage+24];
	ld.shared.u64 	%rd292, [_ZZN3cub18CUB_300001_SM_10006detail6reduce28DeviceReduceSingleTileKernelINS2_10policy_hubIN4cuda3std3__45tupleIJblEEEjN6thrust24THRUST_300001_SM_1000_NS8cuda_cub9__find_if7functorIS9_EEE10Policy1000EPS9_SI_iSF_S9_S9_NS7_10__identityEEEvT0_T1_T2_T3_T4_T6_E12temp_storage+32];
	and.b16  	%rs275, %rs311, 255;
	setp.eq.s16 	%p170, %rs275, 0;
	setp.eq.s16 	%p171, %rs274, 0;
	min.s64 	%rd293, %rd292, %rd329;
	selp.b64 	%rd294, %rd329, %rd293, %p171;
	selp.b64 	%rd295, %rd292, %rd294, %p170;
	selp.b16 	%rs276, %rs311, 1, %p171;
	selp.b16 	%rs277, %rs274, %rs276, %p170;
	and.b16  	%rs278, %rs277, 255;
	ld.shared.u8 	%rs279, [_ZZN3cub18CUB_300001_SM_10006detail6reduce28DeviceReduceSingleTileKernelINS2_10policy_hubIN4cuda3std3__45tupleIJblEEEjN6thrust24THRUST_300001_SM_1000_NS8cuda_cub9__find_if7functorIS9_EEE10Policy1000EPS9_SI_iSF_S9_S9_NS7_10__identityEEEvT0_T1_T2_T3_T4_T6_E12temp_storage+40];
	ld.shared.u64 	%rd296, [_ZZN3cub18CUB_300001_SM_10006detail6reduce28DeviceReduceSingleTileKernelINS2_10policy_hubIN4cuda3std3__45tupleIJblEEEjN6thrust24THRUST_300001_SM_1000_NS8cuda_cub9__find_if7functorIS9_EEE10Policy1000EPS9_SI_iSF_S9_S9_NS7_10__identityEEEvT0_T1_T2_T3_T4_T6_E12temp_storage+48];
	setp.eq.s16 	%p172, %rs278, 0;
	setp.eq.s16 	%p173, %rs279, 0;
	min.s64 	%rd297, %rd296, %rd295;
	selp.b64 	%rd298, %rd295, %rd297, %p173;
	selp.b64 	%rd299, %rd296, %rd298, %p172;
	selp.b16 	%rs280, %rs277, 1, %p173;
	selp.b16 	%rs281, %rs279, %rs280, %p172;
	and.b16  	%rs282, %rs281, 255;
	ld.shared.u8 	%rs283, [_ZZN3cub18CUB_300001_SM_10006detail6reduce28DeviceReduceSingleTileKernelINS2_10policy_hubIN4cuda3std3__45tupleIJblEEEjN6thrust24THRUST_300001_SM_1000_NS8cuda_cub9__find_if7functorIS9_EEE10Policy1000EPS9_SI_iSF_S9_S9_NS7_10__identityEEEvT0_T1_T2_T3_T4_T6_E12temp_storage+56];
	ld.shared.u64 	%rd300, [_ZZN3cub18CUB_300001_SM_10006detail6reduce28DeviceReduceSingleTileKernelINS2_10policy_hubIN4cuda3std3__45tupleIJblEEEjN6thrust24THRUST_300001_SM_1000_NS8cuda_cub9__find_if7functorIS9_EEE10Policy1000EPS9_SI_iSF_S9_S9_NS7_10__identityEEEvT0_T1_T2_T3_T4_T6_E12temp_storage+64];
	setp.eq.s16 	%p174, %rs282, 0;
	setp.eq.s16 	%p175, %rs283, 0;
	min.s64 	%rd301, %rd300, %rd299;
	selp.b16 	%rs284, %rs281, 1, %p175;
	selp.b16 	%rs285, %rs283, %rs284, %p174;
	and.b16  	%rs286, %rs285, 255;
	selp.b64 	%rd302, %rd299, %rd301, %p175;
	selp.b64 	%rd303, %rd300, %rd302, %p174;
	ld.shared.u8 	%rs287, [_ZZN3cub18CUB_300001_SM_10006detail6reduce28DeviceReduceSingleTileKernelINS2_10policy_hubIN4cuda3std3__45tupleIJblEEEjN6thrust24THRUST_300001_SM_1000_NS8cuda_cub9__find_if7functorIS9_EEE10Policy1000EPS9_SI_iSF_S9_S9_NS7_10__identityEEEvT0_T1_T2_T3_T4_T6_E12temp_storage+72];
	ld.shared.u64 	%rd304, [_ZZN3cub18CUB_300001_SM_10006detail6reduce28DeviceReduceSingleTileKernelINS2_10policy_hubIN4cuda3std3__45tupleIJblEEEjN6thrust24THRUST_300001_SM_1000_NS8cuda_cub9__find_if7functorIS9_EEE10Policy1000EPS9_SI_iSF_S9_S9_NS7_10__identityEEEvT0_T1_T2_T3_T4_T6_E12temp_storage+80];
	setp.eq.s16 	%p176, %rs286, 0;
	setp.eq.s16 	%p177, %rs287, 0;
	min.s64 	%rd305, %rd304, %rd303;
	selp.b16 	%rs288, %rs285, 1, %p177;
	selp.b16 	%rs289, %rs287, %rs288, %p176;
	and.b16  	%rs290, %rs289, 255;
	selp.b64 	%rd306, %rd303, %rd305, %p177;
	selp.b64 	%rd307, %rd304, %rd306, %p176;
	ld.shared.u8 	%rs291, [_ZZN3cub18CUB_300001_SM_10006detail6reduce28DeviceReduceSingleTileKernelINS2_10policy_hubIN4cuda3std3__45tupleIJblEEEjN6thrust24THRUST_300001_SM_1000_NS8cuda_cub9__find_if7functorIS9_EEE10Policy1000EPS9_SI_iSF_S9_S9_NS7_10__identityEEEvT0_T1_T2_T3_T4_T6_E12temp_storage+88];
	ld.shared.u64 	%rd308, [_ZZN3cub18CUB_300001_SM_10006detail6reduce28DeviceReduceSingleTileKernelINS2_10policy_hubIN4cuda3std3__45tupleIJblEEEjN6thrust24THRUST_300001_SM_1000_NS8cuda_cub9__find_if7functorIS9_EEE10Policy1000EPS9_SI_iSF_S9_S9_NS7_10__identityEEEvT0_T1_T2_T3_T4_T6_E12temp_storage+96];
	setp.eq.s16 	%p178, %rs290, 0;
	setp.eq.s16 	%p179, %rs291, 0;
	min.s64 	%rd309, %rd308, %rd307;
	selp.b16 	%rs292, %rs289, 1, %p179;
	selp.b16 	%rs293, %rs291, %rs292, %p178;
	and.b16  	%rs294, %rs293, 255;
	selp.b64 	%rd310, %rd307, %rd309, %p179;
	selp.b64 	%rd311, %rd308, %rd310, %p178;
	ld.shared.u8 	%rs295, [_ZZN3cub18CUB_300001_SM_10006detail6reduce28DeviceReduceSingleTileKernelINS2_10policy_hubIN4cuda3std3__45tupleIJblEEEjN6thrust24THRUST_300001_SM_1000_NS8cuda_cub9__find_if7functorIS9_EEE10Policy1000EPS9_SI_iSF_S9_S9_NS7_10__identityEEEvT0_T1_T2_T3_T4_T6_E12temp_storage+104];
	ld.shared.u64 	%rd312, [_ZZN3cub18CUB_300001_SM_10006detail6reduce28DeviceReduceSingleTileKernelINS2_10policy_hubIN4cuda3std3__45tupleIJblEEEjN6thrust24THRUST_300001_SM_1000_NS8cuda_cub9__find_if7functorIS9_EEE10Policy1000EPS9_SI_iSF_S9_S9_NS7_10__identityEEEvT0_T1_T2_T3_T4_T6_E12temp_storage+112];
	setp.eq.s16 	%p180, %rs294, 0;
	setp.eq.s16 	%p181, %rs295, 0;
	min.s64 	%rd313, %rd312, %rd311;
	selp.b16 	%rs296, %rs293, 1, %p181;
	selp.b16 	%rs297, %rs295, %rs296, %p180;
	and.b16  	%rs298, %rs297, 255;
	selp.b64 	%rd314, %rd311, %rd313, %p181;
	selp.b64 	%rd315, %rd312, %rd314, %p180;
	ld.shared.u8 	%rs299, [_ZZN3cub18CUB_300001_SM_10006detail6reduce28DeviceReduceSingleTileKernelINS2_10policy_hubIN4cuda3std3__45tupleIJblEEEjN6thrust24THRUST_300001_SM_1000_NS8cuda_cub9__find_if7functorIS9_EEE10Policy1000EPS9_SI_iSF_S9_S9_NS7_10__identityEEEvT0_T1_T2_T3_T4_T6_E12temp_storage+120];
	ld.shared.u64 	%rd316, [_ZZN3cub18CUB_300001_SM_10006detail6reduce28DeviceReduceSingleTileKernelINS2_10policy_hubIN4cuda3std3__45tupleIJblEEEjN6thrust24THRUST_300001_SM_1000_NS8cuda_cub9__find_if7functorIS9_EEE10Policy1000EPS9_SI_iSF_S9_S9_NS7_10__identityEEEvT0_T1_T2_T3_T4_T6_E12temp_storage+128];
	setp.eq.s16 	%p182, %rs298, 0;
	setp.eq.s16 	%p183, %rs299, 0;
	min.s64 	%rd317, %rd316, %rd315;
	selp.b16 	%rs300, %rs297, 1, %p183;
	selp.b16 	%rs311, %rs299, %rs300, %p182;
	selp.b64 	%rd318, %rd315, %rd317, %p183;
	selp.b64 	%rd329, %rd316, %rd318, %p182;
	bra.uni 	$L__BB3_110;
$L__BB3_37:
	// begin inline asm
	mov.u32 %r163, %laneid;
	// end inline asm
	and.b32  	%r184, %r1, 992;
	add.s32 	%r185, %r184, 32;
	setp.gt.s32 	%p94, %r185, %r38;
	not.b32 	%r186, %r184;
	add.s32 	%r187, %r38, %r186;
	selp.b32 	%r182, %r187, 31, %p94;
	cvt.u32.u16 	%r188, %rs311;
	and.b32  	%r165, %r188, 255;
	mov.b32 	%r181, 1;
	mov.b32 	%r183, -1;
	// begin inline asm
	shfl.sync.down.b32 %r164, %r165, %r181, %r182, %r183;
	// end inline asm
	// begin inline asm
	shfl.sync.down.b32 %r169, %r170, %r181, %r182, %r183;
	// end inline asm
	mov.b64 	{%r175, %r180}, %rd329;
	// begin inline asm
	shfl.sync.down.b32 %r174, %r175, %r181, %r182, %r183;
	// end inline asm
	// begin inline asm
	shfl.sync.down.b32 %r179, %r180, %r181, %r182, %r183;
	// end inline asm
	mov.b64 	%rd35, {%r174, %r179};
	cvt.u16.u32 	%rs26, %r164;
	setp.ge.s32 	%p95, %r163, %r182;
	@%p95 bra 	$L__BB3_41;
	and.b16  	%rs213, %rs311, 255;
	setp.eq.s16 	%p96, %rs213, 0;
	and.b16  	%rs214, %rs26, 255;
	setp.eq.s16 	%p97, %rs214, 0;
	or.pred  	%p98, %p96, %p97;
	@%p98 bra 	$L__BB3_40;
	min.s64 	%rd329, %rd35, %rd329;
	mov.b16 	%rs311, 1;
	bra.uni 	$L__BB3_41;
$L__BB3_40:
	setp.eq.s16 	%p99, %rs213, 0;
	selp.b16 	%rs311, %rs26, %rs311, %p99;
	selp.b64 	%rd329, %rd35, %rd329, %p99;
$L__BB3_41:
	cvt.u32.u16 	%r209, %rs311;
	and.b32  	%r190, %r209, 255;
	mov.b32 	%r206, 2;
	mov.b32 	%r208, -1;
	// begin inline asm
	shfl.sync.down.b32 %r189, %r190, %r206, %r182, %r208;
	// end inline asm
	// begin inline asm
	shfl.sync.down.b32 %r194, %r195, %r206, %r182, %r208;
	// end inline asm
	mov.b64 	{%r200, %r205}, %rd329;
	// begin inline asm
	shfl.sync.down.b32 %r199, %r200, %r206, %r182, %r208;
	// end inline asm
	// begin inline asm
	shfl.sync.down.b32 %r204, %r205, %r206, %r182, %r208;
	// end inline asm
	mov.b64 	%rd39, {%r199, %r204};
	cvt.u16.u32 	%rs29, %r189;
	add.s32 	%r210, %r163, 2;
	setp.gt.s32 	%p100, %r210, %r182;
	@%p100 bra 	$L__BB3_45;
	and.b16  	%rs217, %rs311, 255;
	setp.eq.s16 	%p101, %rs217, 0;
	and.b16  	%rs218, %rs29, 255;
	setp.eq.s16 	%p102, %rs218, 0;
	or.pred  	%p103, %p101, %p102;
	@%p103 bra 	$L__BB3_44;
	min.s64 	%rd329, %rd39, %rd329;
	mov.b16 	%rs311, 1;
	bra.uni 	$L__BB3_45;
$L__BB3_44:
	setp.eq.s16 	%p104, %rs217, 0;
	selp.b16 	%rs311, %rs29, %rs311, %p104;
	selp.b64 	%rd329, %rd39, %rd329, %p104;
$L__BB3_45:
	cvt.u32.u16 	%r231, %rs311;
	and.b32  	%r212, %r231, 255;
	mov.b32 	%r228, 4;
	mov.b32 	%r230, -1;
	// begin inline asm
	shfl.sync.down.b32 %r211, %r212, %r228, %r182, %r230;
	// end inline asm
	// begin inline asm
	shfl.sync.down.b32 %r216, %r217, %r228, %r182, %r230;
	// end inline asm
	mov.b64 	{%r222, %r227}, %rd329;
	// begin inline asm
	shfl.sync.down.b32 %r221, %r222, %r228, %r182, %r230;
	// end inline asm
	// begin inline asm
	shfl.sync.down.b32 %r226, %r227, %r228, %r182, %r230;
	// end inline asm
	mov.b64 	%rd43, {%r221, %r226};
	cvt.u16.u32 	%rs32, %r211;
	add.s32 	%r232, %r163, 4;
	setp.gt.s32 	%p105, %r232, %r182;
	@%p105 bra 	$L__BB3_49;
	and.b16  	%rs221, %rs311, 255;
	setp.eq.s16 	%p106, %rs221, 0;
	and.b16  	%rs222, %rs32, 255;
	setp.eq.s16 	%p107, %rs222, 0;
	or.pred  	%p108, %p106, %p107;
	@%p108 bra 	$L__BB3_48;
	min.s64 	%rd329, %rd43, %rd329;
	mov.b16 	%rs311, 1;
	bra.uni 	$L__BB3_49;
$L__BB3_48:
	setp.eq.s16 	%p109, %rs221, 0;
	selp.b16 	%rs311, %rs32, %rs311, %p109;
	selp.b64 	%rd329, %rd43, %rd329, %p109;
$L__BB3_49:
	cvt.u32.u16 	%r253, %rs311;
	and.b32  	%r234, %r253, 255;
	mov.b32 	%r250, 8;
	mov.b32 	%r252, -1;
	// begin inline asm
	shfl.sync.down.b32 %r233, %r234, %r250, %r182, %r252;
	// end inline asm
	// begin inline asm
	shfl.sync.down.b32 %r238, %r239, %r250, %r182, %r252;
	// end inline asm
	mov.b64 	{%r244, %r249}, %rd329;
	// begin inline asm
	shfl.sync.down.b32 %r243, %r244, %r250, %r182, %r252;
	// end inline asm
	// begin inline asm
	shfl.sync.down.b32 %r248, %r249, %r250, %r182, %r252;
	// end inline asm
	mov.b64 	%rd47, {%r243, %r248};
	cvt.u16.u32 	%rs35, %r233;
	add.s32 	%r254, %r163, 8;
	setp.gt.s32 	%p110, %r254, %r182;
	@%p110 bra 	$L__BB3_53;
	and.b16  	%rs225, %rs311, 255;
	setp.eq.s16 	%p111, %rs225, 0;
	and.b16  	%rs226, %rs35, 255;
	setp.eq.s16 	%p112, %rs226, 0;
	or.pred  	%p113, %p111, %p112;
	@%p113 bra 	$L__BB3_52;
	min.s64 	%rd329, %rd47, %rd329;
	mov.b16 	%rs311, 1;
	bra.uni 	$L__BB3_53;
$L__BB3_52:
	setp.eq.s16 	%p114, %rs225, 0;
	selp.b16 	%rs311, %rs35, %rs311, %p114;
	selp.b64 	%rd329, %rd47, %rd329, %p114;
$L__BB3_53:
	cvt.u32.u16 	%r275, %rs311;
	and.b32  	%r256, %r275, 255;
	mov.b32 	%r272, 16;
	mov.b32 	%r274, -1;
	// begin inline asm
	shfl.sync.down.b32 %r255, %r256, %r272, %r182, %r274;
	// end inline asm
	// begin inline asm
	shfl.sync.down.b32 %r260, %r261, %r272, %r182, %r274;
	// end inline asm
	mov.b64 	{%r266, %r271}, %rd329;
	// begin inline asm
	shfl.sync.down.b32 %r265, %r266, %r272, %r182, %r274;
	// end inline asm
	// begin inline asm
	shfl.sync.down.b32 %r270, %r271, %r272, %r182, %r274;
	// end inline asm
	mov.b64 	%rd51, {%r265, %r270};
	cvt.u16.u32 	%rs38, %r255;
	add.s32 	%r276, %r163, 16;
	setp.gt.s32 	%p115, %r276, %r182;
	@%p115 bra 	$L__BB3_57;
	and.b16  	%rs229, %rs311, 255;
	setp.eq.s16 	%p116, %rs229, 0;
	and.b16  	%rs230, %rs38, 255;
	setp.eq.s16 	%p117, %rs230, 0;
	or.pred  	%p118, %p116, %p117;
	@%p118 bra 	$L__BB3_56;
	min.s64 	%rd329, %rd51, %rd329;
	mov.b16 	%rs311, 1;
	bra.uni 	$L__BB3_57;
$L__BB3_56:
	setp.eq.s16 	%p119, %rs229, 0;
	selp.b16 	%rs311, %rs38, %rs311, %p119;
	selp.b64 	%rd329, %rd51, %rd329, %p119;
$L__BB3_57:
	setp.ne.s32 	%p120, %r163, 0;
	@%p120 bra 	$L__BB3_59;
	shr.u32 	%r277, %r1, 1;
	and.b32  	%r278, %r277, 496;
	mov.u32 	%r279, _ZZN3cub18CUB_300001_SM_10006detail6reduce28DeviceReduceSingleTileKernelINS2_10policy_hubIN4cuda3std3__45tupleIJblEEEjN6thrust24THRUST_300001_SM_1000_NS8cuda_cub9__find_if7functorIS9_EEE10Policy1000EPS9_SI_iSF_S9_S9_NS7_10__identityEEEvT0_T1_T2_T3_T4_T6_E12temp_storage;
	add.s32 	%r280, %r279, %r278;
	st.shared.u8 	[%r280+8], %rs311;
	st.shared.u64 	[%r280+16], %rd329;
$L__BB3_59:
	bar.sync 	0;
	setp.ne.s32 	%p121, %r1, 0;
	@%p121 bra 	$L__BB3_110;
	setp.lt.s32 	%p122, %r38, 33;
	@%p122 bra 	$L__BB3_62;
	ld.shared.u8 	%rs233, [_ZZN3cub18CUB_300001_SM_10006detail6reduce28DeviceReduceSingleTileKernelINS2_10policy_hubIN4cuda3std3__45tupleIJblEEEjN6thrust24THRUST_300001_SM_1000_NS8cuda_cub9__find_if7functorIS9_EEE10Policy1000EPS9_SI_iSF_S9_S9_NS7_10__identityEEEvT0_T1_T2_T3_T4_T6_E12temp_storage+24];
	ld.shared.u64 	%rd271, [_ZZN3cub18CUB_300001_SM_10006detail6reduce28DeviceReduceSingleTileKernelINS2_10policy_hubIN4cuda3std3__45tupleIJblEEEjN6thrust24THRUST_300001_SM_1000_NS8cuda_cub9__find_if7functorIS9_EEE10Policy1000EPS9_SI_iSF_S9_S9_NS7_10__identityEEEvT0_T1_T2_T3_T4_T6_E12temp_storage+32];
	and.b16  	%rs234, %rs311, 255;
	setp.eq.s16 	%p123, %rs234, 0;
	setp.eq.s16 	%p124, %rs233, 0;
	min.s64 	%rd272, %rd271, %rd329;
	selp.b16 	%rs235, %rs311, 1, %p124;
	selp.b16 	%rs311, %rs233, %rs235, %p123;
	selp.b64 	%rd273, %rd329, %rd272, %p124;
	selp.b64 	%rd329, %rd271, %rd273, %p123;
$L__BB3_62:
	setp.lt.s32 	%p125, %r38, 65;
	@%p125 bra 	$L__BB3_64;
	ld.shared.u8 	%rs236, [_ZZN3cub18CUB_300001_SM_10006detail6reduce28DeviceReduceSingleTileKernelINS2_10policy_hubIN4cuda3std3__45tupleIJblEEEjN6thrust24THRUST_300001_SM_1000_NS8cuda_cub9__find_if7functorIS9_EEE10Policy1000EPS9_SI_iSF_S9_S9_NS7_10__identityEEEvT0_T1_T2_T3_T4_T6_E12temp_storage+40];
	ld.shared.u64 	%rd274, [_ZZN3cub18CUB_300001_SM_10006detail6reduce28DeviceReduceSingleTileKernelINS2_10policy_hubIN4cuda3std3__45tupleIJblEEEjN6thrust24THRUST_300001_SM_1000_NS8cuda_cub9__find_if7functorIS9_EEE10Policy1000EPS9_SI_iSF_S9_S9_NS7_10__identityEEEvT0_T1_T2_T3_T4_T6_E12temp_storage+48];
	and.b16  	%rs237, %rs311, 255;
	setp.eq.s16 	%p126, %rs237, 0;
	setp.eq.s16 	%p127, %rs236, 0;
	min.s64 	%rd275, %rd274, %rd329;
	selp.b16 	%rs238, %rs311, 1, %p127;
	selp.b16 	%rs311, %rs236, %rs238, %p126;
	selp.b64 	%rd276, %rd329, %rd275, %p127;
	selp.b64 	%rd329, %rd274, %rd276, %p126;
$L__BB3_64:
	setp.lt.s32 	%p128, %r38, 97;
	@%p128 bra 	$L__BB3_66;
	ld.shared.u8 	%rs239, [_ZZN3cub18CUB_300001_SM_10006detail6reduce28DeviceReduceSingleTileKernelINS2_10policy_hubIN4cuda3std3__45tupleIJblEEEjN6thrust24THRUST_300001_SM_1000_NS8cuda_cub9__find_if7functorIS9_EEE10Policy1000EPS9_SI_iSF_S9_S9_NS7_10__identityEEEvT0_T1_T2_T3_T4_T6_E12temp_storage+56];
	ld.shared.u64 	%rd277, [_ZZN3cub18CUB_300001_SM_10006detail6reduce28DeviceReduceSingleTileKernelINS2_10policy_hubIN4cuda3std3__45tupleIJblEEEjN6thrust24THRUST_300001_SM_1000_NS8cuda_cub9__find_if7functorIS9_EEE10Policy1000EPS9_SI_iSF_S9_S9_NS7_10__identityEEEvT0_T1_T2_T3_T4_T6_E12temp_storage+64];
	and.b16  	%rs240, %rs311, 255;
	setp.eq.s16 	%p129, %rs240, 0;
	setp.eq.s16 	%p130, %rs239, 0;
	min.s64 	%rd278, %rd277, %rd329;
	selp.b16 	%rs241, %rs311, 1, %p130;
	selp.b16 	%rs311, %rs239, %rs241, %p129;
	selp.b64 	%rd279, %rd329, %rd278, %p130;
	selp.b64 	%rd329, %rd277, %rd279, %p129;
$L__BB3_66:
	setp.lt.s32 	%p131, %r38, 129;
	@%p131 bra 	$L__BB3_68;
	ld.shared.u8 	%rs242, [_ZZN3cub18CUB_300001_SM_10006detail6reduce28DeviceReduceSingleTileKernelINS2_10policy_hubIN4cuda3std3__45tupleIJblEEEjN6thrust24THRUST_300001_SM_1000_NS8cuda_cub9__find_if7functorIS9_EEE10Policy1000EPS9_SI_iSF_S9_S9_NS7_10__identityEEEvT0_T1_T2_T3_T4_T6_E12temp_storage+72];
	ld.shared.u64 	%rd280, [_ZZN3cub18CUB_300001_SM_10006detail6reduce28DeviceReduceSingleTileKernelINS2_10policy_hubIN4cuda3std3__45tupleIJblEEEjN6thrust24THRUST_300001_SM_1000_NS8cuda_cub9__find_if7functorIS9_EEE10Policy1000EPS9_SI_iSF_S9_S9_NS7_10__identityEEEvT0_T1_T2_T3_T4_T6_E12temp_storage+80];
	and.b16  	%rs243, %rs311, 255;
	setp.eq.s16 	%p132, %rs243, 0;
	setp.eq.s16 	%p133, %rs242, 0;
	min.s64 	%rd281, %rd280, %rd329;
	selp.b16 	%rs244, %rs311, 1, %p133;
	selp.b16 	%rs311, %rs242, %rs244, %p132;
	selp.b64 	%rd282, %rd329, %rd281, %p133;
	selp.b64 	%rd329, %rd280, %rd282, %p132;
$L__BB3_68:
	setp.lt.s32 	%p134, %r38, 161;
	@%p134 bra 	$L__BB3_70;
	ld.shared.u8 	%rs245, [_ZZN3cub18CUB_300001_SM_10006detail6reduce28DeviceReduceSingleTileKernelINS2_10policy_hubIN4cuda3std3__45tupleIJblEEEjN6thrust24THRUST_300001_SM_1000_NS8cuda_cub9__find_if7functorIS9_EEE10Policy1000EPS9_SI_iSF_S9_S9_NS7_10__identityEEEvT0_T1_T2_T3_T4_T6_E12temp_storage+88];
	ld.shared.u64 	%rd283, [_ZZN3cub18CUB_300001_SM_10006detail6reduce28DeviceReduceSingleTileKernelINS2_10policy_hubIN4cuda3std3__45tupleIJblEEEjN6thrust24THRUST_300001_SM_1000_NS8cuda_cub9__find_if7functorIS9_EEE10Policy1000EPS9_SI_iSF_S9_S9_NS7_10__identityEEEvT0_T1_T2_T3_T4_T6_E12temp_storage+96];
	and.b16  	%rs246, %rs311, 255;
	setp.eq.s16 	%p135, %rs246, 0;
	setp.eq.s16 	%p136, %rs245, 0;
	min.s64 	%rd284, %rd283, %rd329;
	selp.b16 	%rs247, %rs311, 1, %p136;
	selp.b16 	%rs311, %rs245, %rs247, %p135;
	selp.b64 	%rd285, %rd329, %rd284, %p136;
	selp.b64 	%rd329, %rd283, %rd285, %p135;
$L__BB3_70:
	setp.lt.s32 	%p137, %r38, 193;
	@%p137 bra 	$L__BB3_72;
	ld.shared.u8 	%rs248, [_ZZN3cub18CUB_300001_SM_10006detail6reduce28DeviceReduceSingleTileKernelINS2_10policy_hubIN4cuda3std3__45tupleIJblEEEjN6thrust24THRUST_300001_SM_1000_NS8cuda_cub9__find_if7functorIS9_EEE10Policy1000EPS9_SI_iSF_S9_S9_NS7_10__identityEEEvT0_T1_T2_T3_T4_T6_E12temp_storage+104];
	ld.shared.u64 	%rd286, [_ZZN3cub18CUB_300001_SM_10006detail6reduce28DeviceReduceSingleTileKernelINS2_10policy_hubIN4cuda3std3__45tupleIJblEEEjN6thrust24THRUST_300001_SM_1000_NS8cuda_cub9__find_if7functorIS9_EEE10Policy1000EPS9_SI_iSF_S9_S9_NS7_10__identityEEEvT0_T1_T2_T3_T4_T6_E12temp_storage+112];
	and.b16  	%rs249, %rs311, 255;
	setp.eq.s16 	%p138, %rs249, 0;
	setp.eq.s16 	%p139, %rs248, 0;
	min.s64 	%rd287, %rd286, %rd329;
	selp.b16 	%rs250, %rs311, 1, %p139;
	selp.b16 	%rs311, %rs248, %rs250, %p138;
	selp.b64 	%rd288, %rd329, %rd287, %p139;
	selp.b64 	%rd329, %rd286, %rd288, %p138;
$L__BB3_72:
	setp.lt.s32 	%p140, %r38, 225;
	@%p140 bra 	$L__BB3_110;
	ld.shared.u8 	%rs251, [_ZZN3cub18CUB_300001_SM_10006detail6reduce28DeviceReduceSingleTileKernelINS2_10policy_hubIN4cuda3std3__45tupleIJblEEEjN6thrust24THRUST_300001_SM_1000_NS8cuda_cub9__find_if7functorIS9_EEE10Policy1000EPS9_SI_iSF_S9_S9_NS7_10__identityEEEvT0_T1_T2_T3_T4_T6_E12temp_storage+120];
	ld.shared.u64 	%rd289, [_ZZN3cub18CUB_300001_SM_10006detail6reduce28DeviceReduceSingleTileKernelINS2_10policy_hubIN4cuda3std3__45tupleIJblEEEjN6thrust24THRUST_300001_SM_1000_NS8cuda_cub9__find_if7functorIS9_EEE10Policy1000EPS9_SI_iSF_S9_S9_NS7_10__identityEEEvT0_T1_T2_T3_T4_T6_E12temp_storage+128];
	and.b16  	%rs252, %rs311, 255;
	setp.eq.s16 	%p141, %rs252, 0;
	setp.eq.s16 	%p142, %rs251, 0;
	min.s64 	%rd290, %rd289, %rd329;
	selp.b16 	%rs253, %rs311, 1, %p142;
	selp.b16 	%rs311, %rs251, %rs253, %p141;
	selp.b64 	%rd291, %rd329, %rd290, %p142;
	selp.b64 	%rd329, %rd289, %rd291, %p141;
	bra.uni 	$L__BB3_110;
$L__BB3_74:
	mov.u32 	%r16, %tid.x;
	mul.wide.u32 	%rd124, %r16, 16;
	add.s64 	%rd109, %rd105, %rd124;
	// begin inline asm
	ld.global.nc.u64 %rd108, [%rd109];
	// end inline asm
	add.s64 	%rd111, %rd109, 8;
	// begin inline asm
	ld.global.nc.u64 %rd110, [%rd111];
	// end inline asm
	cvt.u16.u64 	%rs83, %rd108;
	and.b16  	%rs84, %rs83, 255;
	add.s64 	%rd113, %rd109, 4096;
	// begin inline asm
	ld.global.nc.u64 %rd112, [%rd113];
	// end inline asm
	add.s64 	%rd115, %rd109, 4104;
	// begin inline asm
	ld.global.nc.u64 %rd114, [%rd115];
	// end inline asm
	cvt.u16.u64 	%rs85, %rd112;
	and.b16  	%rs86, %rs85, 255;
	add.s64 	%rd117, %rd109, 8192;
	// begin inline asm
	ld.global.nc.u64 %rd116, [%rd117];
	// end inline asm
	add.s64 	%rd119, %rd109, 8200;
	// begin inline asm
	ld.global.nc.u64 %rd118, [%rd119];
	// end inline asm
	cvt.u16.u64 	%rs87, %rd116;
	and.b16  	%rs88, %rs87, 255;
	add.s64 	%rd121, %rd109, 12288;
	// begin inline asm
	ld.global.nc.u64 %rd120, [%rd121];
	// end inline asm
	add.s64 	%rd123, %rd109, 12296;
	// begin inline asm
	ld.global.nc.u64 %rd122, [%rd123];
	// end inline asm
	cvt.u16.u64 	%rs89, %rd120;
	and.b16  	%rs90, %rs89, 255;
	setp.eq.s16 	%p3, %rs84, 0;
	setp.eq.s16 	%p4, %rs86, 0;
	min.s64 	%rd125, %rd114, %rd110;
	selp.b16 	%rs91, %rs83, 1, %p4;
	selp.b64 	%rd126, %rd110, %rd125, %p4;
	selp.b16 	%rs92, %rs85, %rs91, %p3;
	and.b16  	%rs93, %rs92, 255;
	selp.b64 	%rd127, %rd114, %rd126, %p3;
	setp.eq.s16 	%p5, %rs93, 0;
	setp.eq.s16 	%p6, %rs88, 0;
	min.s64 	%rd128, %rd118, %rd127;
	selp.b16 	%rs94, %rs92, 1, %p6;
	selp.b64 	%rd129, %rd127, %rd128, %p6;
	selp.b16 	%rs95, %rs87, %rs94, %p5;
	and.b16  	%rs96, %rs95, 255;
	selp.b64 	%rd130, %rd118, %rd129, %p5;
	setp.eq.s16 	%p7, %rs96, 0;
	setp.eq.s16 	%p8, %rs90, 0;
	min.s64 	%rd131, %rd122, %rd130;
	selp.b16 	%rs97, %rs95, 1, %p8;
	selp.b64 	%rd132, %rd130, %rd131, %p8;
	selp.b16 	%rs311, %rs89, %rs97, %p7;
	selp.b64 	%rd329, %rd122, %rd132, %p7;
	setp.lt.u32 	%p9, %r38, 2048;
	mov.b32 	%r399, 1024;
	@%p9 bra 	$L__BB3_78;
	add.s32 	%r17, %r38, -1024;
	mov.b32 	%r399, 1024;
$L__BB3_76:
	mul.wide.s32 	%rd149, %r399, 16;
	add.s64 	%rd134, %rd109, %rd149;
	// begin inline asm
	ld.global.nc.u64 %rd133, [%rd134];
	// end inline asm
	add.s64 	%rd136, %rd134, 8;
	// begin inline asm
	ld.global.nc.u64 %rd135, [%rd136];
	// end inline asm
	cvt.u16.u64 	%rs98, %rd133;
	and.b16  	%rs99, %rs98, 255;
	add.s64 	%rd138, %rd134, 4096;
	// begin inline asm
	ld.global.nc.u64 %rd137, [%rd138];
	// end inline asm
	add.s64 	%rd140, %rd134, 4104;
	// begin inline asm
	ld.global.nc.u64 %rd139, [%rd140];
	// end inline asm
	cvt.u16.u64 	%rs100, %rd137;
	and.b16  	%rs101, %rs100, 255;
	add.s64 	%rd142, %rd134, 8192;
	// begin inline asm
	ld.global.nc.u64 %rd141, [%rd142];
	// end inline asm
	add.s64 	%rd144, %rd134, 8200;
	// begin inline asm
	ld.global.nc.u64 %rd143, [%rd144];
	// end inline asm
	cvt.u16.u64 	%rs102, %rd141;
	and.b16  	%rs103, %rs102, 255;
	add.s64 	%rd146, %rd134, 12288;
	// begin inline asm
	ld.global.nc.u64 %rd145, [%rd146];
	// end inline asm
	add.s64 	%rd148, %rd134, 12296;
	// begin inline asm
	ld.global.nc.u64 %rd147, [%rd148];
	// end inline asm
	cvt.u16.u64 	%rs104, %rd145;
	and.b16  	%rs105, %rs104, 255;
	and.b16  	%rs106, %rs311, 255;
	setp.eq.s16 	%p10, %rs106, 0;
	setp.eq.s16 	%p11, %rs99, 0;
	min.s64 	%rd150, %rd135, %rd329;
	selp.b16 	%rs107, %rs311, 1, %p11;
	selp.b64 	%rd151, %rd329, %rd150, %p11;
	selp.b16 	%rs108, %rs98, %rs107, %p10;
	and.b16  	%rs109, %rs108, 255;
	selp.b64 	%rd152, %rd135, %rd151, %p10;
	setp.eq.s16 	%p12, %rs109, 0;
	setp.eq.s16 	%p13, %rs101, 0;
	min.s64 	%rd153, %rd139, %rd152;
	selp.b16 	%rs110, %rs108, 1, %p13;
	selp.b64 	%rd154, %rd152, %rd153, %p13;
	selp.b16 	%rs111, %rs100, %rs110, %p12;
	and.b16  	%rs112, %rs111, 255;
	selp.b64 	%rd155, %rd139, %rd154, %p12;
	setp.eq.s16 	%p14, %rs112, 0;
	setp.eq.s16 	%p15, %rs103, 0;
	min.s64 	%rd156, %rd143, %rd155;
	selp.b16 	%rs113, %rs111, 1, %p15;
	selp.b64 	%rd157, %rd155, %rd156, %p15;
	selp.b16 	%rs114, %rs102, %rs113, %p14;
	and.b16  	%rs115, %rs114, 255;
	selp.b64 	%rd158, %rd143, %rd157, %p14;
	setp.eq.s16 	%p16, %rs115, 0;
	setp.eq.s16 	%p17, %rs105, 0;
	min.s64 	%rd159, %rd147, %rd158;
	selp.b16 	%rs116, %rs114, 1, %p17;
	selp.b64 	%rd160, %rd158, %rd159, %p17;
	selp.b16 	%rs311, %rs104, %rs116, %p16;
	selp.b64 	%rd329, %rd147, %rd160, %p16;
	sub.s32 	%r41, %r38, %r399;
	setp.lt.s32 	%p18, %r41, 1024;
	@%p18 bra 	$L__BB3_86;
	add.s32 	%r399, %r399, 1024;
	setp.le.s32 	%p19, %r399, %r17;
	@%p19 bra 	$L__BB3_76;
$L__BB3_78:
	setp.le.s32 	%p20, %r38, %r399;
	@%p20 bra 	$L__BB3_86;
	sub.s32 	%r21, %r38, %r399;
	setp.ge.s32 	%p21, %r16, %r21;
	@%p21 bra 	$L__BB3_86;
	not.b32 	%r42, %r16;
	add.s32 	%r43, %r38, %r42;
	sub.s32 	%r22, %r43, %r399;
	and.b32  	%r44, %r22, 768;
	setp.eq.s32 	%p22, %r44, 768;
	mov.u32 	%r403, %r16;
	@%p22 bra 	$L__BB3_83;
	add.s32 	%r401, %r16, %r399;
	shr.u32 	%r45, %r22, 8;
	add.s32 	%r46, %r45, 1;
	and.b32  	%r47, %r46, 3;
	neg.s32 	%r400, %r47;
	mov.u32 	%r403, %r16;
$L__BB3_82:
	.pragma "nounroll";
	mul.wide.u32 	%rd166, %r401, 16;
	add.s64 	%rd163, %rd105, %rd166;
	// begin inline asm
	ld.global.nc.u64 %rd162, [%rd163];
	// end inline asm
	add.s64 	%rd165, %rd163, 8;
	// begin inline asm
	ld.global.nc.u64 %rd164, [%rd165];
	// end inline asm
	cvt.u16.u64 	%rs118, %rd162;
	and.b16  	%rs119, %rs118, 255;
	and.b16  	%rs120, %rs311, 255;
	setp.eq.s16 	%p23, %rs120, 0;
	setp.eq.s16 	%p24, %rs119, 0;
	min.s64 	%rd167, %rd164, %rd329;
	selp.b16 	%rs121, %rs311, 1, %p24;
	selp.b16 	%rs311, %rs118, %rs121, %p23;
	selp.b64 	%rd168, %rd329, %rd167, %p24;
	selp.b64 	%rd329, %rd164, %rd168, %p23;
	add.s32 	%r403, %r403, 256;
	add.s32 	%r401, %r401, 256;
	add.s32 	%r400, %r400, 1;
	setp.ne.s32 	%p25, %r400, 0;
	@%p25 bra 	$L__BB3_82;
$L__BB3_83:
	setp.lt.u32 	%p26, %r22, 768;
	@%p26 bra 	$L__BB3_86;
	cvt.u64.u32 	%rd169, %r403;
	cvt.u64.u32 	%rd170, %r399;
	add.s64 	%rd171, %rd169, %rd170;
	shl.b64 	%rd172, %rd171, 4;
	add.s64 	%rd173, %rd172, %rd105;
	add.s64 	%rd350, %rd173, 12296;
	add.s32 	%r404, %r403, %r399;
$L__BB3_85:
	mul.wide.u32 	%rd190, %r404, 16;
	add.s64 	%rd175, %rd105, %rd190;
	// begin inline asm
	ld.global.nc.u64 %rd174, [%rd175];
	// end inline asm
	add.s64 	%rd177, %rd175, 8;
	// begin inline asm
	ld.global.nc.u64 %rd176, [%rd177];
	// end inline asm
	cvt.u16.u64 	%rs122, %rd174;
	and.b16  	%rs123, %rs122, 255;
	and.b16  	%rs124, %rs311, 255;
	setp.eq.s16 	%p27, %rs124, 0;
	setp.eq.s16 	%p28, %rs123, 0;
	min.s64 	%rd191, %rd176, %rd329;
	selp.b16 	%rs125, %rs311, 1, %p28;
	selp.b16 	%rs126, %rs122, %rs125, %p27;
	and.b16  	%rs127, %rs126, 255;
	selp.b64 	%rd192, %rd329, %rd191, %p28;
	selp.b64 	%rd193, %rd176, %rd192, %p27;
	add.s64 	%rd179, %rd350, -8200;
	// begin inline asm
	ld.global.nc.u64 %rd178, [%rd179];
	// end inline asm
	add.s64 	%rd181, %rd350, -8192;
	// begin inline asm
	ld.global.nc.u64 %rd180, [%rd181];
	// end inline asm
	cvt.u16.u64 	%rs128, %rd178;
	and.b16  	%rs129, %rs128, 255;
	setp.eq.s16 	%p29, %rs127, 0;
	setp.eq.s16 	%p30, %rs129, 0;
	min.s64 	%rd194, %rd180, %rd193;
	selp.b16 	%rs130, %rs126, 1, %p30;
	selp.b16 	%rs131, %rs128, %rs130, %p29;
	and.b16  	%rs132, %rs131, 255;
	selp.b64 	%rd195, %rd193, %rd194, %p30;
	selp.b64 	%rd196, %rd180, %rd195, %p29;
	add.s64 	%rd183, %rd350, -4104;
	// begin inline asm
	ld.global.nc.u64 %rd182, [%rd183];
	// end inline asm
	add.s64 	%rd185, %rd350, -4096;
	// begin inline asm
	ld.global.nc.u64 %rd184, [%rd185];
	// end inline asm
	cvt.u16.u64 	%rs133, %rd182;
	and.b16  	%rs134, %rs133, 255;
	setp.eq.s16 	%p31, %rs132, 0;
	setp.eq.s16 	%p32, %rs134, 0;
	min.s64 	%rd197, %rd184, %rd196;
	selp.b16 	%rs135, %rs131, 1, %p32;
	selp.b16 	%rs136, %rs133, %rs135, %p31;
	and.b16  	%rs137, %rs136, 255;
	selp.b64 	%rd198, %rd196, %rd197, %p32;
	selp.b64 	%rd199, %rd184, %rd198, %p31;
	add.s64 	%rd187, %rd350, -8;
	// begin inline asm
	ld.global.nc.u64 %rd186, [%rd187];
	// end inline asm
	// begin inline asm
	ld.global.nc.u64 %rd188, [%rd350];
	// end inline asm
	cvt.u16.u64 	%rs138, %rd186;
	and.b16  	%rs139, %rs138, 255;
	setp.eq.s16 	%p33, %rs137, 0;
	setp.eq.s16 	%p34, %rs139, 0;
	min.s64 	%rd200, %rd188, %rd199;
	selp.b16 	%rs140, %rs136, 1, %p34;
	selp.b16 	%rs311, %rs138, %rs140, %p33;
	selp.b64 	%rd201, %rd199, %rd200, %p34;
	selp.b64 	%rd329, %rd188, %rd201, %p33;
	add.s32 	%r403, %r403, 1024;
	add.s64 	%rd350, %rd350, 16384;
	add.s32 	%r404, %r404, 1024;
	setp.lt.s32 	%p35, %r403, %r21;
	@%p35 bra 	$L__BB3_85;
$L__BB3_86:
	// begin inline asm
	mov.u32 %r48, %laneid;
	// end inline asm
	cvt.u32.u16 	%r69, %rs311;
	and.b32  	%r50, %r69, 255;
	mov.b32 	%r66, 1;
	mov.b32 	%r67, 31;
	mov.b32 	%r68, -1;
	// begin inline asm
	shfl.sync.down.b32 %r49, %r50, %r66, %r67, %r68;
	// end inline asm
	// begin inline asm
	shfl.sync.down.b32 %r54, %r55, %r66, %r67, %r68;
	// end inline asm
	mov.b64 	{%r60, %r65}, %rd329;
	// begin inline asm
	shfl.sync.down.b32 %r59, %r60, %r66, %r67, %r68;
	// end inline asm
	// begin inline asm
	shfl.sync.down.b32 %r64, %r65, %r66, %r67, %r68;
	// end inline asm
	mov.b64 	%rd83, {%r59, %r64};
	cvt.u16.u32 	%rs65, %r49;
	setp.gt.s32 	%p36, %r48, 30;
	@%p36 bra 	$L__BB3_90;
	and.b16  	%rs141, %rs311, 255;
	setp.eq.s16 	%p37, %rs141, 0;
	and.b16  	%rs142, %rs65, 255;
	setp.eq.s16 	%p38, %rs142, 0;
	or.pred  	%p39, %p37, %p38;
	@%p39 bra 	$L__BB3_89;
	min.s64 	%rd329, %rd83, %rd329;
	mov.b16 	%rs311, 1;
	bra.uni 	$L__BB3_90;
$L__BB3_89:
	setp.eq.s16 	%p40, %rs141, 0;
	selp.b16 	%rs311, %rs65, %rs311, %p40;
	selp.b64 	%rd329, %rd83, %rd329, %p40;
$L__BB3_90:
	cvt.u32.u16 	%r90, %rs311;
	and.b32  	%r71, %r90, 255;
	mov.b32 	%r87, 2;
	mov.b32 	%r88, 31;
	mov.b32 	%r89, -1;
	// begin inline asm
	shfl.sync.down.b32 %r70, %r71, %r87, %r88, %r89;
	// end inline asm
	// begin inline asm
	shfl.sync.down.b32 %r75, %r76, %r87, %r88, %r89;
	// end inline asm
	mov.b64 	{%r81, %r86}, %rd329;
	// begin inline asm
	shfl.sync.down.b32 %r80, %r81, %r87, %r88, %r89;
	// end inline asm
	// begin inline asm
	shfl.sync.down.b32 %r85, %r86, %r87, %r88, %r89;
	// end inline asm
	mov.b64 	%rd87, {%r80, %r85};
	cvt.u16.u32 	%rs68, %r70;
	setp.gt.s32 	%p41, %r48, 29;
	@%p41 bra 	$L__BB3_94;
	and.b16  	%rs145, %rs311, 255;
	setp.eq.s16 	%p42, %rs145, 0;
	and.b16  	%rs146, %rs68, 255;
	setp.eq.s16 	%p43, %rs146, 0;
	or.pred  	%p44, %p42, %p43;
	@%p44 bra 	$L__BB3_93;
	min.s64 	%rd329, %rd87, %rd329;
	mov.b16 	%rs311, 1;
	bra.uni 	$L__BB3_94;
$L__BB3_93:
	setp.eq.s16 	%p45, %rs145, 0;
	selp.b16 	%rs311, %rs68, %rs311, %p45;
	selp.b64 	%rd329, %rd87, %rd329, %p45;
$L__BB3_94:
	cvt.u32.u16 	%r111, %rs311;
	and.b32  	%r92, %r111, 255;
	mov.b32 	%r108, 4;
	mov.b32 	%r109, 31;
	mov.b32 	%r110, -1;
	// begin inline asm
	shfl.sync.down.b32 %r91, %r92, %r108, %r109, %r110;
	// end inline asm
	// begin inline asm
	shfl.sync.down.b32 %r96, %r97, %r108, %r109, %r110;
	// end inline asm
	mov.b64 	{%r102, %r107}, %rd329;
	// begin inline asm
	shfl.sync.down.b32 %r101, %r102, %r108, %r109, %r110;
	// end inline asm
	// begin inline asm
	shfl.sync.down.b32 %r106, %r107, %r108, %r109, %r110;
	// end inline asm
	mov.b64 	%rd91, {%r101, %r106};
	cvt.u16.u32 	%rs71, %r91;
	setp.gt.s32 	%p46, %r48, 27;
	@%p46 bra 	$L__BB3_98;
	and.b16  	%rs149, %rs311, 255;
	setp.eq.s16 	%p47, %rs149, 0;
	and.b16  	%rs150, %rs71, 255;
	setp.eq.s16 	%p48, %rs150, 0;
	or.pred  	%p49, %p47, %p48;
	@%p49 bra 	$L__BB3_97;
	min.s64 	%rd329, %rd91, %rd329;
	mov.b16 	%rs311, 1;
	bra.uni 	$L__BB3_98;
$L__BB3_97:
	setp.eq.s16 	%p50, %rs149, 0;
	selp.b16 	%rs311, %rs71, %rs311, %p50;
	selp.b64 	%rd329, %rd91, %rd329, %p50;
$L__BB3_98:
	cvt.u32.u16 	%r132, %rs311;
	and.b32  	%r113, %r132, 255;
	mov.b32 	%r129, 8;
	mov.b32 	%r130, 31;
	mov.b32 	%r131, -1;
	// begin inline asm
	shfl.sync.down.b32 %r112, %r113, %r129, %r130, %r131;
	// end inline asm
	// begin inline asm
	shfl.sync.down.b32 %r117, %r118, %r129, %r130, %r131;
	// end inline asm
	mov.b64 	{%r123, %r128}, %rd329;
	// begin inline asm
	shfl.sync.down.b32 %r122, %r123, %r129, %r130, %r131;
	// end inline asm
	// begin inline asm
	shfl.sync.down.b32 %r127, %r128, %r129, %r130, %r131;
	// end inline asm
	mov.b64 	%rd95, {%r122, %r127};
	cvt.u16.u32 	%rs74, %r112;
	setp.gt.s32 	%p51, %r48, 23;
	@%p51 bra 	$L__BB3_102;
	and.b16  	%rs153, %rs311, 255;
	setp.eq.s16 	%p52, %rs153, 0;
	and.b16  	%rs154, %rs74, 255;
	setp.eq.s16 	%p53, %rs154, 0;
	or.pred  	%p54, %p52, %p53;
	@%p54 bra 	$L__BB3_101;
	min.s64 	%rd329, %rd95, %rd329;
	mov.b16 	%rs311, 1;
	bra.uni 	$L__BB3_102;
$L__BB3_101:
	setp.eq.s16 	%p55, %rs153, 0;
	selp.b16 	%rs311, %rs74, %rs311, %p55;
	selp.b64 	%rd329, %rd95, %rd329, %p55;
$L__BB3_102:
	cvt.u32.u16 	%r153, %rs311;
	and.b32  	%r134, %r153, 255;
	mov.b32 	%r150, 16;
	mov.b32 	%r151, 31;
	mov.b32 	%r152, -1;
	// begin inline asm
	shfl.sync.down.b32 %r133, %r134, %r150, %r151, %r152;
	// end inline asm
	// begin inline asm
	shfl.sync.down.b32 %r138, %r139, %r150, %r151, %r152;
	// end inline asm
	mov.b64 	{%r144, %r149}, %rd329;
	// begin inline asm
	shfl.sync.down.b32 %r143, %r144, %r150, %r151, %r152;
	// end inline asm
	// begin inline asm
	shfl.sync.down.b32 %r148, %r149, %r150, %r151, %r152;
	// end inline asm
	mov.b64 	%rd99, {%r143, %r148};
	cvt.u16.u32 	%rs77, %r133;
	setp.gt.s32 	%p56, %r48, 15;
	@%p56 bra 	$L__BB3_106;
	and.b16  	%rs157, %rs311, 255;
	setp.eq.s16 	%p57, %rs157, 0;
	and.b16  	%rs158, %rs77, 255;
	setp.eq.s16 	%p58, %rs158, 0;
	or.pred  	%p59, %p57, %p58;
	@%p59 bra 	$L__BB3_105;
	min.s64 	%rd329, %rd99, %rd329;
	mov.b16 	%rs311, 1;
	bra.uni 	$L__BB3_106;
$L__BB3_105:
	setp.eq.s16 	%p60, %rs157, 0;
	selp.b16 	%rs311, %rs77, %rs311, %p60;
	selp.b64 	%rd329, %rd99, %rd329, %p60;
$L__BB3_106:
	setp.ne.s32 	%p61, %r48, 0;
	@%p61 bra 	$L__BB3_108;
	shr.u32 	%r154, %r16, 1;
	and.b32  	%r155, %r154, 496;
	mov.u32 	%r156, _ZZN3cub18CUB_300001_SM_10006detail6reduce28DeviceReduceSingleTileKernelINS2_10policy_hubIN4cuda3std3__45tupleIJblEEEjN6thrust24THRUST_300001_SM_1000_NS8cuda_cub9__find_if7functorIS9_EEE10Policy1000EPS9_SI_iSF_S9_S9_NS7_10__identityEEEvT0_T1_T2_T3_T4_T6_E12temp_storage;
	add.s32 	%r157, %r156, %r155;
	st.shared.u8 	[%r157+8], %rs311;
	st.shared.u64 	[%r157+16], %rd329;
$L__BB3_108:
	bar.sync 	0;
	setp.ne.s32 	%p62, %r16, 0;
	@%p62 bra 	$L__BB3_110;
	ld.shared.u8 	%rs161, [_ZZN3cub18CUB_300001_SM_10006detail6reduce28DeviceReduceSingleTileKernelINS2_10policy_hubIN4cuda3std3__45tupleIJblEEEjN6thrust24THRUST_300001_SM_1000_NS8cuda_cub9__find_if7functorIS9_EEE10Policy1000EPS9_SI_iSF_S9_S9_NS7_10__identityEEEvT0_T1_T2_T3_T4_T6_E12temp_storage+24];
	ld.shared.u64 	%rd202, [_ZZN3cub18CUB_300001_SM_10006detail6reduce28DeviceReduceSingleTileKernelINS2_10policy_hubIN4cuda3std3__45tupleIJblEEEjN6thrust24THRUST_300001_SM_1000_NS8cuda_cub9__find_if7functorIS9_EEE10Policy1000EPS9_SI_iSF_S9_S9_NS7_10__identityEEEvT0_T1_T2_T3_T4_T6_E12temp_storage+32];
	and.b16  	%rs162, %rs311, 255;
	setp.eq.s16 	%p63, %rs162, 0;
	setp.eq.s16 	%p64, %rs161, 0;
	min.s64 	%rd203, %rd202, %rd329;
	selp.b16 	%rs163, %rs311, 1, %p64;
	selp.b16 	%rs164, %rs161, %rs163, %p63;
	and.b16  	%rs165, %rs164, 255;
	selp.b64 	%rd204, %rd329, %rd203, %p64;
	selp.b64 	%rd205, %rd202, %rd204, %p63;
	ld.shared.u8 	%rs166, [_ZZN3cub18CUB_300001_SM_10006detail6reduce28DeviceReduceSingleTileKernelINS2_10policy_hubIN4cuda3std3__45tupleIJblEEEjN6thrust24THRUST_300001_SM_1000_NS8cuda_cub9__find_if7functorIS9_EEE10Policy1000EPS9_SI_iSF_S9_S9_NS7_10__identityEEEvT0_T1_T2_T3_T4_T6_E12temp_storage+40];
	ld.shared.u64 	%rd206, [_ZZN3cub18CUB_300001_SM_10006detail6reduce28DeviceReduceSingleTileKernelINS2_10policy_hubIN4cuda3std3__45tupleIJblEEEjN6thrust24THRUST_300001_SM_1000_NS8cuda_cub9__find_if7functorIS9_EEE10Policy1000EPS9_SI_iSF_S9_S9_NS7_10__identityEEEvT0_T1_T2_T3_T4_T6_E12temp_storage+48];
	setp.eq.s16 	%p65, %rs165, 0;
	setp.eq.s16 	%p66, %rs166, 0;
	min.s64 	%rd207, %rd206, %rd205;
	selp.b16 	%rs167, %rs164, 1, %p66;
	selp.b16 	%rs168, %rs166, %rs167, %p65;
	and.b16  	%rs169, %rs168, 255;
	selp.b64 	%rd208, %rd205, %rd207, %p66;
	selp.b64 	%rd209, %rd206, %rd208, %p65;
	ld.shared.u8 	%rs170, [_ZZN3cub18CUB_300001_SM_10006detail6reduce28DeviceReduceSingleTileKernelINS2_10policy_hubIN4cuda3std3__45tupleIJblEEEjN6thrust24THRUST_300001_SM_1000_NS8cuda_cub9__find_if7functorIS9_EEE10Policy1000EPS9_SI_iSF_S9_S9_NS7_10__identityEEEvT0_T1_T2_T3_T4_T6_E12temp_storage+56];
	ld.shared.u64 	%rd210, [_ZZN3cub18CUB_300001_SM_10006detail6reduce28DeviceReduceSingleTileKernelINS2_10policy_hubIN4cuda3std3__45tupleIJblEEEjN6thrust24THRUST_300001_SM_1000_NS8cuda_cub9__find_if7functorIS9_EEE10Policy1000EPS9_SI_iSF_S9_S9_NS7_10__identityEEEvT0_T1_T2_T3_T4_T6_E12temp_storage+64];
	setp.eq.s16 	%p67, %rs169, 0;
	setp.eq.s16 	%p68, %rs170, 0;
	min.s64 	%rd211, %rd210, %rd209;
	selp.b16 	%rs171, %rs168, 1, %p68;
	selp.b16 	%rs172, %rs170, %rs171, %p67;
	and.b16  	%rs173, %rs172, 255;
	selp.b64 	%rd212, %rd209, %rd211, %p68;
	selp.b64 	%rd213, %rd210, %rd212, %p67;
	ld.shared.u8 	%rs174, [_ZZN3cub18CUB_300001_SM_10006detail6reduce28DeviceReduceSingleTileKernelINS2_10policy_hubIN4cuda3std3__45tupleIJblEEEjN6thrust24THRUST_300001_SM_1000_NS8cuda_cub9__find_if7functorIS9_EEE10Policy1000EPS9_SI_iSF_S9_S9_NS7_10__identityEEEvT0_T1_T2_T3_T4_T6_E12temp_storage+72];
	ld.shared.u64 	%rd214, [_ZZN3cub18CUB_300001_SM_10006detail6reduce28DeviceReduceSingleTileKernelINS2_10policy_hubIN4cuda3std3__45tupleIJblEEEjN6thrust24THRUST_300001_SM_1000_NS8cuda_cub9__find_if7functorIS9_EEE10Policy1000EPS9_SI_iSF_S9_S9_NS7_10__identityEEEvT0_T1_T2_T3_T4_T6_E12temp_storage+80];
	setp.eq.s16 	%p69, %rs173, 0;
	setp.eq.s16 	%p70, %rs174, 0;
	min.s64 	%rd215, %rd214, %rd213;
	selp.b16 	%rs175, %rs172, 1, %p70;
	selp.b16 	%rs176, %rs174, %rs175, %p69;
	and.b16  	%rs177, %rs176, 255;
	selp.b64 	%rd216, %rd213, %rd215, %p70;
	selp.b64 	%rd217, %rd214, %rd216, %p69;
	ld.shared.u8 	%rs178, [_ZZN3cub18CUB_300001_SM_10006detail6reduce28DeviceReduceSingleTileKernelINS2_10policy_hubIN4cuda3std3__45tupleIJblEEEjN6thrust24THRUST_300001_SM_1000_NS8cuda_cub9__find_if7functorIS9_EEE10Policy1000EPS9_SI_iSF_S9_S9_NS7_10__identityEEEvT0_T1_T2_T3_T4_T6_E12temp_storage+88];
	ld.shared.u64 	%rd218, [_ZZN3cub18CUB_300001_SM_10006detail6reduce28DeviceReduceSingleTileKernelINS2_10policy_hubIN4cuda3std3__45tupleIJblEEEjN6thrust24THRUST_300001_SM_1000_NS8cuda_cub9__find_if7functorIS9_EEE10Policy1000EPS9_SI_iSF_S9_S9_NS7_10__identityEEEvT0_T1_T2_T3_T4_T6_E12temp_storage+96];
	setp.eq.s16 	%p71, %rs177, 0;
	setp.eq.s16 	%p72, %rs178, 0;
	min.s64 	%rd219, %rd218, %rd217;
	selp.b16 	%rs179, %rs176, 1, %p72;
	selp.b16 	%rs180, %rs178, %rs179, %p71;
	and.b16  	%rs181, %rs180, 255;
	selp.b64 	%rd220, %rd217, %rd219, %p72;
	selp.b64 	%rd221, %rd218, %rd220, %p71;
	ld.shared.u8 	%rs182, [_ZZN3cub18CUB_300001_SM_10006detail6reduce28DeviceReduceSingleTileKernelINS2_10policy_hubIN4cuda3std3__45tupleIJblEEEjN6thrust24THRUST_300001_SM_1000_NS8cuda_cub9__find_if7functorIS9_EEE10Policy1000EPS9_SI_iSF_S9_S9_NS7_10__identityEEEvT0_T1_T2_T3_T4_T6_E12temp_storage+104];
	ld.shared.u64 	%rd222, [_ZZN3cub18CUB_300001_SM_10006detail6reduce28DeviceReduceSingleTileKernelINS2_10policy_hubIN4cuda3std3__45tupleIJblEEEjN6thrust24THRUST_300001_SM_1000_NS8cuda_cub9__find_if7functorIS9_EEE10Policy1000EPS9_SI_iSF_S9_S9_NS7_10__identityEEEvT0_T1_T2_T3_T4_T6_E12temp_storage+112];
	setp.eq.s16 	%p73, %rs181, 0;
	setp.eq.s16 	%p74, %rs182, 0;
	min.s64 	%rd223, %rd222, %rd221;
	selp.b16 	%rs183, %rs180, 1, %p74;
	selp.b16 	%rs184, %rs182, %rs183, %p73;
	and.b16  	%rs185, %rs184, 255;
	selp.b64 	%rd224, %rd221, %rd223, %p74;
	selp.b64 	%rd225, %rd222, %rd224, %p73;
	ld.shared.u8 	%rs186, [_ZZN3cub18CUB_300001_SM_10006detail6reduce28DeviceReduceSingleTileKernelINS2_10policy_hubIN4cuda3std3__45tupleIJblEEEjN6thrust24THRUST_300001_SM_1000_NS8cuda_cub9__find_if7functorIS9_EEE10Policy1000EPS9_SI_iSF_S9_S9_NS7_10__identityEEEvT0_T1_T2_T3_T4_T6_E12temp_storage+120];
	ld.shared.u64 	%rd226, [_ZZN3cub18CUB_300001_SM_10006detail6reduce28DeviceReduceSingleTileKernelINS2_10policy_hubIN4cuda3std3__45tupleIJblEEEjN6thrust24THRUST_300001_SM_1000_NS8cuda_cub9__find_if7functorIS9_EEE10Policy1000EPS9_SI_iSF_S9_S9_NS7_10__identityEEEvT0_T1_T2_T3_T4_T6_E12temp_storage+128];
	setp.eq.s16 	%p75, %rs185, 0;
	setp.eq.s16 	%p76, %rs186, 0;
	min.s64 	%rd227, %rd226, %rd225;
	selp.b16 	%rs187, %rs184, 1, %p76;
	selp.b16 	%rs311, %rs186, %rs187, %p75;
	selp.b64 	%rd228, %rd225, %rd227, %p76;
	selp.b64 	%rd329, %rd226, %rd228, %p75;
$L__BB3_110:
	mov.u32 	%r391, %tid.x;
	setp.ne.s32 	%p184, %r391, 0;
	@%p184 bra 	$L__BB3_112;
	setp.eq.s16 	%p185, %rs82, 0;
	and.b16  	%rs302, %rs311, 255;
	setp.eq.s16 	%p186, %rs302, 0;
	min.s64 	%rd319, %rd329, %rd106;
	selp.b16 	%rs303, %rs82, 1, %p186;
	selp.b16 	%rs304, %rs311, %rs303, %p185;
	selp.b64 	%rd320, %rd106, %rd319, %p186;
	selp.b64 	%rd321, %rd329, %rd320, %p185;
	st.global.u8 	[%rd1], %rs304;
	st.global.u64 	[%rd1+8], %rd321;
$L__BB3_112:
	ret;

}
	// .globl	_ZN3cub18CUB_300001_SM_10006detail6reduce28DeviceReduceSingleTileKernelINS2_10policy_hubIN4cuda3std3__45tupleIJblEEEyN6thrust24THRUST_300001_SM_1000_NS8cuda_cub9__find_if7functorIS9_EEE10Policy1000ENSB_12zip_iteratorINS8_IJNSD_26transform_input_iterator_tIbNSC_6detail35transform_pair_of_input_iterators_tIbNSB_18transform_iteratorI6mul_opNSB_17counting_iteratorIiNSB_11use_defaultESP_SP_EESP_SP_EENSB_6detail15normal_iteratorINSB_10device_ptrIjEEEENS7_8equal_toIjEEEENS7_10__not_fn_tINS7_10__identityEEEEENSO_IlSP_SP_SP_EEEEEEEPS9_ySF_S9_S9_S11_EEvT0_T1_T2_T3_T4_T6_
.visible .entry _ZN3cub18CUB_300001_SM_10006detail6reduce28DeviceReduceSingleTileKernelINS2_10policy_hubIN4cuda3std3__45tupleIJblEEEyN6thrust24THRUST_300001_SM_1000_NS8cuda_cub9__find_if7functorIS9_EEE10Policy1000ENSB_12zip_iteratorINS8_IJNSD_26transform_input_iterator_tIbNSC_6detail35transform_pair_of_input_iterators_tIbNSB_18transform_iteratorI6mul_opNSB_17counting_iteratorIiNSB_11use_defaultESP_SP_EESP_SP_EENSB_6detail15normal_iteratorINSB_10device_ptrIjEEEENS7_8equal_toIjEEEENS7_10__not_fn_tINS7_10__identityEEEEENSO_IlSP_SP_SP_EEEEEEEPS9_ySF_S9_S9_S11_EEvT0_T1_T2_T3_T4_T6_(
	.param .align 8 .b8 _ZN3cub18CUB_300001_SM_10006detail6reduce28DeviceReduceSingleTileKernelINS2_10policy_hubIN4cuda3std3__45tupleIJblEEEyN6thrust24THRUST_300001_SM_1000_NS8cuda_cub9__find_if7functorIS9_EEE10Policy1000ENSB_12zip_iteratorINS8_IJNSD_26transform_input_iterator_tIbNSC_6detail35transform_pair_of_input_iterators_tIbNSB_18transform_iteratorI6mul_opNSB_17counting_iteratorIiNSB_11use_defaultESP_SP_EESP_SP_EENSB_6detail15normal_iteratorINSB_10device_ptrIjEEEENS7_8equal_toIjEEEENS7_10__not_fn_tINS7_10__identityEEEEENSO_IlSP_SP_SP_EEEEEEEPS9_ySF_S9_S9_S11_EEvT0_T1_T2_T3_T4_T6__param_0[40],
	.param .u64 .ptr .align 1 _ZN3cub18CUB_300001_SM_10006detail6reduce28DeviceReduceSingleTileKernelINS2_10policy_hubIN4cuda3std3__45tupleIJblEEEyN6thrust24THRUST_300001_SM_1000_NS8cuda_cub9__find_if7functorIS9_EEE10Policy1000ENSB_12zip_iteratorINS8_IJNSD_26transform_input_iterator_tIbNSC_6detail35transform_pair_of_input_iterators_tIbNSB_18transform_iteratorI6mul_opNSB_17counting_iteratorIiNSB_11use_defaultESP_SP_EESP_SP_EENSB_6detail15normal_iteratorINSB_10device_ptrIjEEEENS7_8equal_toIjEEEENS7_10__not_fn_tINS7_10__identityEEEEENSO_IlSP_SP_SP_EEEEEEEPS9_ySF_S9_S9_S11_EEvT0_T1_T2_T3_T4_T6__param_1,
	.param .u64 _ZN3cub18CUB_300001_SM_10006detail6reduce28DeviceReduceSingleTileKernelINS2_10policy_hubIN4cuda3std3__45tupleIJblEEEyN6thrust24THRUST_300001_SM_1000_NS8cuda_cub9__find_if7functorIS9_EEE10Policy1000ENSB_12zip_iteratorINS8_IJNSD_26transform_input_iterator_tIbNSC_6detail35transform_pair_of_input_iterators_tIbNSB_18transform_iteratorI6mul_opNSB_17counting_iteratorIiNSB_11use_defaultESP_SP_EESP_SP_EENSB_6detail15normal_iteratorINSB_10device_ptrIjEEEENS7_8equal_toIjEEEENS7_10__not_fn_tINS7_10__identityEEEEENSO_IlSP_SP_SP_EEEEEEEPS9_ySF_S9_S9_S11_EEvT0_T1_T2_T3_T4_T6__param_2,
	.param .align 1 .b8 _ZN3cub18CUB_300001_SM_10006detail6reduce28DeviceReduceSingleTileKernelINS2_10policy_hubIN4cuda3std3__45tupleIJblEEEyN6thrust24THRUST_300001_SM_1000_NS8cuda_cub9__find_if7functorIS9_EEE10Policy1000ENSB_12zip_iteratorINS8_IJNSD_26transform_input_iterator_tIbNSC_6detail35transform_pair_of_input_iterators_tIbNSB_18transform_iteratorI6mul_opNSB_17counting_iteratorIiNSB_11use_defaultESP_SP_EESP_SP_EENSB_6detail15normal_iteratorINSB_10device_ptrIjEEEENS7_8equal_toIjEEEENS7_10__not_fn_tINS7_10__identityEEEEENSO_IlSP_SP_SP_EEEEEEEPS9_ySF_S9_S9_S11_EEvT0_T1_T2_T3_T4_T6__param_3[1],
	.param .align 8 .b8 _ZN3cub18CUB_300001_SM_10006detail6reduce28DeviceReduceSingleTileKernelINS2_10policy_hubIN4cuda3std3__45tupleIJblEEEyN6thrust24THRUST_300001_SM_1000_NS8cuda_cub9__find_if7functorIS9_EEE10Policy1000ENSB_12zip_iteratorINS8_IJNSD_26transform_input_iterator_tIbNSC_6detail35transform_pair_of_input_iterators_tIbNSB_18transform_iteratorI6mul_opNSB_17counting_iteratorIiNSB_11use_defaultESP_SP_EESP_SP_EENSB_6detail15normal_iteratorINSB_10device_ptrIjEEEENS7_8equal_toIjEEEENS7_10__not_fn_tINS7_10__identityEEEEENSO_IlSP_SP_SP_EEEEEEEPS9_ySF_S9_S9_S11_EEvT0_T1_T2_T3_T4_T6__param_4[16],
	.param .align 1 .b8 _ZN3cub18CUB_300001_SM_10006detail6reduce28DeviceReduceSingleTileKernelINS2_10policy_hubIN4cuda3std3__45tupleIJblEEEyN6thrust24THRUST_300001_SM_1000_NS8cuda_cub9__find_if7functorIS9_EEE10Policy1000ENSB_12zip_iteratorINS8_IJNSD_26transform_input_iterator_tIbNSC_6detail35transform_pair_of_input_iterators_tIbNSB_18transform_iteratorI6mul_opNSB_17counting_iteratorIiNSB_11use_defaultESP_SP_EESP_SP_EENSB_6detail15normal_iteratorINSB_10device_ptrIjEEEENS7_8equal_toIjEEEENS7_10__not_fn_tINS7_10__identityEEEEENSO_IlSP_SP_SP_EEEEEEEPS9_ySF_S9_S9_S11_EEvT0_T1_T2_T3_T4_T6__param_5[1]
)
.maxntid 256
.minnctapersm 1
{
	.reg .pred 	%p<329>;
	.reg .b16 	%rs<427>;
	.reg .b32 	%r<540>;
	.reg .b64 	%rd<437>;
	// demoted variable
	.shared .align 8 .b8 _ZZN3cub18CUB_300001_SM_10006detail6reduce28DeviceReduceSingleTileKernelINS2_10policy_hubIN4cuda3std3__45tupleIJblEEEyN6thrust24THRUST_300001_SM_1000_NS8cuda_cub9__find_if7functorIS9_EEE10Policy1000ENSB_12zip_iteratorINS8_IJNSD_26transform_input_iterator_tIbNSC_6detail35transform_pair_of_input_iterators_tIbNSB_18transform_iteratorI6mul_opNSB_17counting_iteratorIiNSB_11use_defaultESP_SP_EESP_SP_EENSB_6detail15normal_iteratorINSB_10device_ptrIjEEEENS7_8equal_toIjEEEENS7_10__not_fn_tINS7_10__identityEEEEENSO_IlSP_SP_SP_EEEEEEEPS9_ySF_S9_S9_S11_EEvT0_T1_T2_T3_T4_T6_E12temp_storage[152];
	ld.param.u64 	%rd119, [_ZN3cub18CUB_300001_SM_10006detail6reduce28DeviceReduceSingleTileKernelINS2_10policy_hubIN4cuda3std3__45tupleIJblEEEyN6thrust24THRUST_300001_SM_1000_NS8cuda_cub9__find_if7functorIS9_EEE10Policy1000ENSB_12zip_iteratorINS8_IJNSD_26transform_input_iterator_tIbNSC_6detail35transform_pair_of_input_iterators_tIbNSB_18transform_iteratorI6mul_opNSB_17counting_iteratorIiNSB_11use_defaultESP_SP_EESP_SP_EENSB_6detail15normal_iteratorINSB_10device_ptrIjEEEENS7_8equal_toIjEEEENS7_10__not_fn_tINS7_10__identityEEEEENSO_IlSP_SP_SP_EEEEEEEPS9_ySF_S9_S9_S11_EEvT0_T1_T2_T3_T4_T6__param_4+8];
	ld.param.u64 	%rd117, [_ZN3cub18CUB_300001_SM_10006detail6reduce28DeviceReduceSingleTileKernelINS2_10policy_hubIN4cuda3std3__45tupleIJblEEEyN6thrust24THRUST_300001_SM_1000_NS8cuda_cub9__find_if7functorIS9_EEE10Policy1000ENSB_12zip_iteratorINS8_IJNSD_26transform_input_iterator_tIbNSC_6detail35transform_pair_of_input_iterators_tIbNSB_18transform_iteratorI6mul_opNSB_17counting_iteratorIiNSB_11use_defaultESP_SP_EESP_SP_EENSB_6detail15normal_iteratorINSB_10device_ptrIjEEEENS7_8equal_toIjEEEENS7_10__not_fn_tINS7_10__identityEEEEENSO_IlSP_SP_SP_EEEEEEEPS9_ySF_S9_S9_S11_EEvT0_T1_T2_T3_T4_T6__param_0+32];
	ld.param.u64 	%rd116, [_ZN3cub18CUB_300001_SM_10006detail6reduce28DeviceReduceSingleTileKernelINS2_10policy_hubIN4cuda3std3__45tupleIJblEEEyN6thrust24THRUST_300001_SM_1000_NS8cuda_cub9__find_if7functorIS9_EEE10Policy1000ENSB_12zip_iteratorINS8_IJNSD_26transform_input_iterator_tIbNSC_6detail35transform_pair_of_input_iterators_tIbNSB_18transform_iteratorI6mul_opNSB_17counting_iteratorIiNSB_11use_defaultESP_SP_EESP_SP_EENSB_6detail15normal_iteratorINSB_10device_ptrIjEEEENS7_8equal_toIjEEEENS7_10__not_fn_tINS7_10__identityEEEEENSO_IlSP_SP_SP_EEEEEEEPS9_ySF_S9_S9_S11_EEvT0_T1_T2_T3_T4_T6__param_0+8];
	ld.param.u32 	%r41, [_ZN3cub18CUB_300001_SM_10006detail6reduce28DeviceReduceSingleTileKernelINS2_10policy_hubIN4cuda3std3__45tupleIJblEEEyN6thrust24THRUST_300001_SM_1000_NS8cuda_cub9__find_if7functorIS9_EEE10Policy1000ENSB_12zip_iteratorINS8_IJNSD_26transform_input_iterator_tIbNSC_6detail35transform_pair_of_input_iterators_tIbNSB_18transform_iteratorI6mul_opNSB_17counting_iteratorIiNSB_11use_defaultESP_SP_EESP_SP_EENSB_6detail15normal_iteratorINSB_10device_ptrIjEEEENS7_8equal_toIjEEEENS7_10__not_fn_tINS7_10__identityEEEEENSO_IlSP_SP_SP_EEEEEEEPS9_ySF_S9_S9_S11_EEvT0_T1_T2_T3_T4_T6__param_0];
	ld.param.u64 	%rd120, [_ZN3cub18CUB_300001_SM_10006detail6reduce28DeviceReduceSingleTileKernelINS2_10policy_hubIN4cuda3std3__45tupleIJblEEEyN6thrust24THRUST_300001_SM_1000_NS8cuda_cub9__find_if7functorIS9_EEE10Policy1000ENSB_12zip_iteratorINS8_IJNSD_26transform_input_iterator_tIbNSC_6detail35transform_pair_of_input_iterators_tIbNSB_18transform_iteratorI6mul_opNSB_17counting_iteratorIiNSB_11use_defaultESP_SP_EESP_SP_EENSB_6detail15normal_iteratorINSB_10device_ptrIjEEEENS7_8equal_toIjEEEENS7_10__not_fn_tINS7_10__identityEEEEENSO_IlSP_SP_SP_EEEEEEEPS9_ySF_S9_S9_S11_EEvT0_T1_T2_T3_T4_T6__param_1];
	ld.param.u64 	%rd118, [_ZN3cub18CUB_300001_SM_10006detail6reduce28DeviceReduceSingleTileKernelINS2_10policy_hubIN4cuda3std3__45tupleIJblEEEyN6thrust24THRUST_300001_SM_1000_NS8cuda_cub9__find_if7functorIS9_EEE10Policy1000ENSB_12zip_iteratorINS8_IJNSD_26transform_input_iterator_tIbNSC_6detail35transform_pair_of_input_iterators_tIbNSB_18transform_iteratorI6mul_opNSB_17counting_iteratorIiNSB_11use_defaultESP_SP_EESP_SP_EENSB_6detail15normal_iteratorINSB_10device_ptrIjEEEENS7_8equal_toIjEEEENS7_10__not_fn_tINS7_10__identityEEEEENSO_IlSP_SP_SP_EEEEEEEPS9_ySF_S9_S9_S11_EEvT0_T1_T2_T3_T4_T6__param_2];
	ld.param.u8 	%rs112, [_ZN3cub18CUB_300001_SM_10006detail6reduce28DeviceReduceSingleTileKernelINS2_10policy_hubIN4cuda3std3__45tupleIJblEEEyN6thrust24THRUST_300001_SM_1000_NS8cuda_cub9__find_if7functorIS9_EEE10Policy1000ENSB_12zip_iteratorINS8_IJNSD_26transform_input_iterator_tIbNSC_6detail35transform_pair_of_input_iterators_tIbNSB_18transform_iteratorI6mul_opNSB_17counting_iteratorIiNSB_11use_defaultESP_SP_EESP_SP_EENSB_6detail15normal_iteratorINSB_10device_ptrIjEEEENS7_8equal_toIjEEEENS7_10__not_fn_tINS7_10__identityEEEEENSO_IlSP_SP_SP_EEEEEEEPS9_ySF_S9_S9_S11_EEvT0_T1_T2_T3_T4_T6__param_4];
	cvta.to.global.u64 	%rd1, %rd120;
	setp.ne.s64 	%p1, %rd118, 0;
	@%p1 bra 	$L__BB4_3;
	mov.u32 	%r527, %tid.x;
	setp.ne.s32 	%p328, %r527, 0;
	@%p328 bra 	$L__BB4_122;
	st.global.u8 	[%rd1], %rs112;
	st.global.u64 	[%rd1+8], %rd119;
	bra.uni 	$L__BB4_122;
$L__BB4_3:
	cvta.to.global.u64 	%rd2, %rd116;
	setp.gt.u64 	%p2, %rd118, 1023;
	@%p2 bra 	$L__BB4_80;
	cvt.u32.u64 	%r2, %rd118;
	mov.u32 	%r3, %tid.x;
	setp.ge.u32 	%p149, %r3, %r2;
	mov.b16 	%rs395, 0;
	mov.b64 	%rd403, 0;
	mov.u32 	%r532, %r3;
	@%p149 bra 	$L__BB4_6;
	cvt.u64.u32 	%rd265, %r3;
	add.s32 	%r252, %r41, %r3;
	mul.wide.u32 	%rd266, %r3, 4;
	add.s64 	%rd267, %rd2, %rd266;
	add.s64 	%rd403, %rd117, %rd265;
	shl.b32 	%r253, %r252, 1;
	ld.global.u32 	%r254, [%rd267];
	setp.ne.s32 	%p150, %r253, %r254;
	selp.u16 	%rs395, 1, 0, %p150;
	add.s32 	%r532, %r3, 256;
$L__BB4_6:
	setp.ge.u32 	%p151, %r532, %r2;
	@%p151 bra 	$L__BB4_18;
	not.b32 	%r255, %r532;
	add.s32 	%r6, %r255, %r2;
	shr.u32 	%r256, %r6, 8;
	add.s32 	%r7, %r256, 1;
	and.b32  	%r8, %r7, 7;
	setp.lt.u32 	%p152, %r6, 1792;
	@%p152 bra 	$L__BB4_10;
	add.s32 	%r257, %r41, %r532;
	shl.b32 	%r258, %r257, 1;
	add.s32 	%r530, %r258, 2048;
	and.b32  	%r259, %r7, 33554424;
	neg.s32 	%r529, %r259;
$L__BB4_9:
	.pragma "nounroll";
	cvt.u64.u32 	%rd269, %r532;
	mul.wide.u32 	%rd270, %r532, 4;
	add.s64 	%rd271, %rd2, %rd270;
	add.s64 	%rd272, %rd117, %rd269;
	add.s32 	%r260, %r530, -2048;
	ld.global.u32 	%r261, [%rd271];
	setp.ne.s32 	%p153, %r260, %r261;
	selp.u16 	%rs236, 1, 0, %p153;
	and.b16  	%rs237, %rs395, 255;
	setp.ne.s16 	%p155, %rs237, 0;
	and.pred  	%p156, %p155, %p153;
	min.s64 	%rd273, %rd272, %rd403;
	setp.eq.s16 	%p157, %rs237, 0;
	selp.b64 	%rd274, %rd272, %rd403, %p157;
	selp.b16 	%rs238, %rs236, %rs395, %p157;
	selp.b64 	%rd275, %rd273, %rd274, %p156;
	selp.b16 	%rs239, 1, %rs238, %p156;
	and.b16  	%rs240, %rs239, 255;
	add.s64 	%rd276, %rd272, 256;
	add.s32 	%r262, %r530, -1536;
	ld.global.u32 	%r263, [%rd271+1024];
	setp.ne.s32 	%p158, %r262, %r263;
	selp.u16 	%rs241, 1, 0, %p158;
	setp.ne.s16 	%p160, %rs240, 0;
	and.pred  	%p161, %p160, %p158;
	min.s64 	%rd277, %rd276, %rd275;
	setp.eq.s16 	%p162, %rs240, 0;
	selp.b64 	%rd278, %rd276, %rd275, %p162;
	selp.b16 	%rs242, %rs241, %rs239, %p162;
	selp.b64 	%rd279, %rd277, %rd278, %p161;
	selp.b16 	%rs243, 1, %rs242, %p161;
	and.b16  	%rs244, %rs243, 255;
	add.s64 	%rd280, %rd272, 512;
	add.s32 	%r264, %r530, -1024;
	ld.global.u32 	%r265, [%rd271+2048];
	setp.ne.s32 	%p163, %r264, %r265;
	selp.u16 	%rs245, 1, 0, %p163;
	setp.ne.s16 	%p165, %rs244, 0;
	and.pred  	%p166, %p165, %p163;
	min.s64 	%rd281, %rd280, %rd279;
	setp.eq.s16 	%p167, %rs244, 0;
	selp.b64 	%rd282, %rd280, %rd279, %p167;
	selp.b16 	%rs246, %rs245, %rs243, %p167;
	selp.b64 	%rd283, %rd281, %rd282, %p166;
	selp.b16 	%rs247, 1, %rs246, %p166;
	and.b16  	%rs248, %rs247, 255;
	add.s64 	%rd284, %rd272, 768;
	add.s32 	%r266, %r530, -512;
	ld.global.u32 	%r267, [%rd271+3072];
	setp.ne.s32 	%p168, %r266, %r267;
	selp.u16 	%rs249, 1, 0, %p168;
	setp.ne.s16 	%p170, %rs248, 0;
	and.pred  	%p171, %p170, %p168;
	min.s64 	%rd285, %rd284, %rd283;
	setp.eq.s16 	%p172, %rs248, 0;
	selp.b64 	%rd286, %rd284, %rd283, %p172;
	selp.b16 	%rs250, %rs249, %rs247, %p172;
	selp.b64 	%rd287, %rd285, %rd286, %p171;
	selp.b16 	%rs251, 1, %rs250, %p171;
	and.b16  	%rs252, %rs251, 255;
	add.s64 	%rd288, %rd272, 1024;
	add.s32 	%r268, %r530, 1536;
	ld.global.u32 	%r269, [%rd271+4096];
	setp.ne.s32 	%p173, %r530, %r269;
	selp.u16 	%rs253, 1, 0, %p173;
	setp.ne.s16 	%p175, %rs252, 0;
	and.pred  	%p176, %p175, %p173;
	min.s64 	%rd289, %rd288, %rd287;
	setp.eq.s16 	%p177, %rs252, 0;
	selp.b64 	%rd290, %rd288, %rd287, %p177;
	selp.b16 	%rs254, %rs253, %rs251, %p177;
	selp.b64 	%rd291, %rd289, %rd290, %p176;
	selp.b16 	%rs255, 1, %rs254, %p176;
	and.b16  	%rs256, %rs255, 255;
	add.s64 	%rd292, %rd272, 1280;
	add.s32 	%r270, %r530, 512;
	ld.global.u32 	%r271, [%rd271+5120];
	setp.ne.s32 	%p178, %r270, %r271;
	selp.u16 	%rs257, 1, 0, %p178;
	setp.ne.s16 	%p180, %rs256, 0;
	and.pred  	%p181, %p180, %p178;
	min.s64 	%rd293, %rd292, %rd291;
	setp.eq.s16 	%p182, %rs256, 0;
	selp.b64 	%rd294, %rd292, %rd291, %p182;
	selp.b16 	%rs258, %rs257, %rs255, %p182;
	selp.b64 	%rd295, %rd293, %rd294, %p181;
	selp.b16 	%rs259, 1, %rs258, %p181;
	and.b16  	%rs260, %rs259, 255;
	add.s64 	%rd296, %rd272, 1536;
	add.s32 	%r272, %r530, 1024;
	ld.global.u32 	%r273, [%rd271+6144];
	setp.ne.s32 	%p183, %r272, %r273;
	selp.u16 	%rs261, 1, 0, %p183;
	setp.ne.s16 	%p185, %rs260, 0;
	and.pred  	%p186, %p185, %p183;
	min.s64 	%rd297, %rd296, %rd295;
	setp.eq.s16 	%p187, %rs260, 0;
	selp.b64 	%rd298, %rd296, %rd295, %p187;
	selp.b16 	%rs262, %rs261, %rs259, %p187;
	selp.b64 	%rd299, %rd297, %rd298, %p186;
	selp.b16 	%rs263, 1, %rs262, %p186;
	and.b16  	%rs264, %rs263, 255;
	add.s64 	%rd300, %rd272, 1792;
	ld.global.u32 	%r274, [%rd271+7168];
	setp.ne.s32 	%p188, %r268, %r274;
	selp.u16 	%rs265, 1, 0, %p188;
	setp.ne.s16 	%p190, %rs264, 0;
	and.pred  	%p191, %p190, %p188;
	min.s64 	%rd301, %rd300, %rd299;
	setp.eq.s16 	%p192, %rs264, 0;
	selp.b64 	%rd302, %rd300, %rd299, %p192;
	selp.b16 	%rs266, %rs265, %rs263, %p192;
	selp.b64 	%rd403, %rd301, %rd302, %p191;
	selp.b16 	%rs395, 1, %rs266, %p191;
	add.s32 	%r532, %r532, 2048;
	add.s32 	%r530, %r530, 4096;
	add.s32 	%r529, %r529, 8;
	setp.ne.s32 	%p193, %r529, 0;
	@%p193 bra 	$L__BB4_9;
$L__BB4_10:
	setp.eq.s32 	%p194, %r8, 0;
	@%p194 bra 	$L__BB4_18;
	setp.lt.u32 	%p195, %r8, 4;
	@%p195 bra 	$L__BB4_13;
	cvt.u64.u32 	%rd304, %r532;
	add.s32 	%r275, %r532, %r41;
	mul.wide.u32 	%rd305, %r532, 4;
	add.s64 	%rd306, %rd2, %rd305;
	add.s64 	%rd307, %rd117, %rd304;
	shl.b32 	%r276, %r275, 1;
	ld.global.u32 	%r277, [%rd306];
	setp.ne.s32 	%p196, %r276, %r277;
	selp.u16 	%rs268, 1, 0, %p196;
	and.b16  	%rs269, %rs395, 255;
	setp.ne.s16 	%p198, %rs269, 0;
	and.pred  	%p199, %p198, %p196;
	min.s64 	%rd308, %rd307, %rd403;
	setp.eq.s16 	%p200, %rs269, 0;
	selp.b64 	%rd309, %rd307, %rd403, %p200;
	selp.b16 	%rs270, %rs268, %rs395, %p200;
	selp.b64 	%rd310, %rd308, %rd309, %p199;
	selp.b16 	%rs271, 1, %rs270, %p199;
	and.b16  	%rs272, %rs271, 255;
	add.s32 	%r278, %r532, 256;
	cvt.u64.u32 	%rd311, %r278;
	add.s64 	%rd312, %rd117, %rd311;
	add.s32 	%r279, %r276, 512;
	ld.global.u32 	%r280, [%rd306+1024];
	setp.ne.s32 	%p201, %r279, %r280;
	selp.u16 	%rs273, 1, 0, %p201;
	setp.ne.s16 	%p203, %rs272, 0;
	and.pred  	%p204, %p203, %p201;
	min.s64 	%rd313, %rd312, %rd310;
	setp.eq.s16 	%p205, %rs272, 0;
	selp.b64 	%rd314, %rd312, %rd310, %p205;
	selp.b16 	%rs274, %rs273, %rs271, %p205;
	selp.b64 	%rd315, %rd313, %rd314, %p204;
	selp.b16 	%rs275, 1, %rs274, %p204;
	and.b16  	%rs276, %rs275, 255;
	add.s32 	%r281, %r532, 512;
	cvt.u64.u32 	%rd316, %r281;
	add.s64 	%rd317, %rd117, %rd316;
	add.s32 	%r282, %r276, 1024;
	ld.global.u32 	%r283, [%rd306+2048];
	setp.ne.s32 	%p206, %r282, %r283;
	selp.u16 	%rs277, 1, 0, %p206;
	setp.ne.s16 	%p208, %rs276, 0;
	and.pred  	%p209, %p208, %p206;
	min.s64 	%rd318, %rd317, %rd315;
	setp.eq.s16 	%p210, %rs276, 0;
	selp.b64 	%rd319, %rd317, %rd315, %p210;
	selp.b16 	%rs278, %rs277, %rs275, %p210;
	selp.b64 	%rd320, %rd318, %rd319, %p209;
	selp.b16 	%rs279, 1, %rs278, %p209;
	and.b16  	%rs280, %rs279, 255;
	add.s32 	%r284, %r532, 768;
	cvt.u64.u32 	%rd321, %r284;
	add.s64 	%rd322, %rd117, %rd321;
	add.s32 	%r285, %r276, 1536;
	ld.global.u32 	%r286, [%rd306+3072];
	setp.ne.s32 	%p211, %r285, %r286;
	selp.u16 	%rs281, 1, 0, %p211;
	setp.ne.s16 	%p213, %rs280, 0;
	and.pred  	%p214, %p213, %p211;
	min.s64 	%rd323, %rd322, %rd320;
	setp.eq.s16 	%p215, %rs280, 0;
	selp.b64 	%rd324, %rd322, %rd320, %p215;
	selp.b16 	%rs282, %rs281, %rs279, %p215;
	selp.b64 	%rd403, %rd323, %rd324, %p214;
	selp.b16 	%rs395, 1, %rs282, %p214;
	add.s32 	%r532, %r532, 1024;
$L__BB4_13:
	and.b32  	%r287, %r7, 3;
	setp.eq.s32 	%p216, %r287, 0;
	@%p216 bra 	$L__BB4_18;
	setp.eq.s32 	%p217, %r287, 1;
	@%p217 bra 	$L__BB4_16;
	cvt.u64.u32 	%rd326, %r532;
	add.s32 	%r288, %r532, %r41;
	mul.wide.u32 	%rd327, %r532, 4;
	add.s64 	%rd328, %rd2, %rd327;
	add.s64 	%rd329, %rd117, %rd326;
	shl.b32 	%r289, %r288, 1;
	ld.global.u32 	%r290, [%rd328];
	setp.ne.s32 	%p218, %r289, %r290;
	selp.u16 	%rs284, 1, 0, %p218;
	and.b16  	%rs285, %rs395, 255;
	setp.ne.s16 	%p220, %rs285, 0;
	and.pred  	%p221, %p220, %p218;
	min.s64 	%rd330, %rd329, %rd403;
	setp.eq.s16 	%p222, %rs285, 0;
	selp.b64 	%rd331, %rd329, %rd403, %p222;
	selp.b16 	%rs286, %rs284, %rs395, %p222;
	selp.b64 	%rd332, %rd330, %rd331, %p221;
	selp.b16 	%rs287, 1, %rs286, %p221;
	and.b16  	%rs288, %rs287, 255;
	add.s32 	%r291, %r532, 256;
	cvt.u64.u32 	%rd333, %r291;
	add.s64 	%rd334, %rd117, %rd333;
	add.s32 	%r292, %r289, 512;
	ld.global.u32 	%r293, [%rd328+1024];
	setp.ne.s32 	%p223, %r292, %r293;
	selp.u16 	%rs289, 1, 0, %p223;
	setp.ne.s16 	%p225, %rs288, 0;
	and.pred  	%p226, %p225, %p223;
	min.s64 	%rd335, %rd334, %rd332;
	setp.eq.s16 	%p227, %rs288, 0;
	selp.b64 	%rd336, %rd334, %rd332, %p227;
	selp.b16 	%rs290, %rs289, %rs287, %p227;
	selp.b64 	%rd403, %rd335, %rd336, %p226;
	selp.b16 	%rs395, 1, %rs290, %p226;
	add.s32 	%r532, %r532, 512;
$L__BB4_16:
	and.b32  	%r294, %r6, 256;
	setp.ne.s32 	%p228, %r294, 0;
	@%p228 bra 	$L__BB4_18;
	cvt.u64.u32 	%rd337, %r532;
	add.s32 	%r295, %r532, %r41;
	mul.wide.u32 	%rd338, %r532, 4;
	add.s64 	%rd339, %rd2, %rd338;
	add.s64 	%rd340, %rd117, %rd337;
	shl.b32 	%r296, %r295, 1;
	ld.global.u32 	%r297, [%rd339];
	setp.ne.s32 	%p229, %r296, %r297;
	selp.u16 	%rs291, 1, 0, %p229;
	and.b16  	%rs292, %rs395, 255;
	setp.ne.s16 	%p231, %rs292, 0;
	and.pred  	%p232, %p231, %p229;
	min.s64 	%rd341, %rd340, %rd403;
	setp.eq.s16 	%p233, %rs292, 0;
	selp.b64 	%rd342, %rd340, %rd403, %p233;
	selp.b16 	%rs293, %rs291, %rs395, %p233;
	selp.b64 	%rd403, %rd341, %rd342, %p232;
	selp.b16 	%rs395, 1, %rs293, %p232;
$L__BB4_18:
	setp.lt.u64 	%p234, %rd118, 256;
	@%p234 bra 	$L__BB4_43;
	// begin inline asm
	mov.u32 %r416, %laneid;
	// end inline asm
	cvt.u32.u16 	%r437, %rs395;
	and.b32  	%r418, %r437, 255;
	mov.b32 	%r434, 1;
	mov.b32 	%r435, 31;
	mov.b32 	%r436, -1;
	// begin inline asm
	shfl.sync.down.b32 %r417, %r418, %r434, %r435, %r436;
	// end inline asm
	// begin inline asm
	shfl.sync.down.b32 %r422, %r423, %r434, %r435, %r436;
	// end inline asm
	mov.b64 	{%r428, %r433}, %rd403;
	// begin inline asm
	shfl.sync.down.b32 %r427, %r428, %r434, %r435, %r436;
	// end inline asm
	// begin inline asm
	shfl.sync.down.b32 %r432, %r433, %r434, %r435, %r436;
	// end inline asm
	mov.b64 	%rd18, {%r427, %r432};
	cvt.u16.u32 	%rs15, %r417;
	setp.gt.s32 	%p284, %r416, 30;
	@%p284 bra 	$L__BB4_23;
	and.b16  	%rs335, %rs395, 255;
	setp.eq.s16 	%p285, %rs335, 0;
	and.b16  	%rs336, %rs15, 255;
	setp.eq.s16 	%p286, %rs336, 0;
	or.pred  	%p287, %p285, %p286;
	@%p287 bra 	$L__BB4_22;
	min.s64 	%rd403, %rd18, %rd403;
	mov.b16 	%rs395, 1;
	bra.uni 	$L__BB4_23;
$L__BB4_22:
	setp.eq.s16 	%p288, %rs335, 0;
	selp.b64 	%rd403, %rd18, %rd403, %p288;
	selp.b16 	%rs395, %rs15, %rs395, %p288;
$L__BB4_23:
	cvt.u32.u16 	%r458, %rs395;
	and.b32  	%r439, %r458, 255;
	mov.b32 	%r455, 2;
	mov.b32 	%r456, 31;
	mov.b32 	%r457, -1;
	// begin inline asm
	shfl.sync.down.b32 %r438, %r439, %r455, %r456, %r457;
	// end inline asm
	// begin inline asm
	shfl.sync.down.b32 %r443, %r444, %r455, %r456, %r457;
	// end inline asm
	mov.b64 	{%r449, %r454}, %rd403;
	// begin inline asm
	shfl.sync.down.b32 %r448, %r449, %r455, %r456, %r457;
	// end inline asm
	// begin inline asm
	shfl.sync.down.b32 %r453, %r454, %r455, %r456, %r457;
	// end inline asm
	mov.b64 	%rd22, {%r448, %r453};
	cvt.u16.u32 	%rs18, %r438;
	setp.gt.s32 	%p289, %r416, 29;
	@%p289 bra 	$L__BB4_27;
	and.b16  	%rs339, %rs395, 255;
	setp.eq.s16 	%p290, %rs339, 0;
	and.b16  	%rs340, %rs18, 255;
	setp.eq.s16 	%p291, %rs340, 0;
	or.pred  	%p292, %p290, %p291;
	@%p292 bra 	$L__BB4_26;
	min.s64 	%rd403, %rd22, %rd403;
	mov.b16 	%rs395, 1;
	bra.uni 	$L__BB4_27;
$L__BB4_26:
	setp.eq.s16 	%p293, %rs339, 0;
	selp.b16 	%rs395, %rs18, %rs395, %p293;
	selp.b64 	%rd403, %rd22, %rd403, %p293;
$L__BB4_27:
	cvt.u32.u16 	%r479, %rs395;
	and.b32  	%r460, %r479, 255;
	mov.b32 	%r476, 4;
	mov.b32 	%r477, 31;
	mov.b32 	%r478, -1;
	// begin inline asm
	shfl.sync.down.b32 %r459, %r460, %r476, %r477, %r478;
	// end inline asm
	// begin inline asm
	shfl.sync.down.b32 %r464, %r465, %r476, %r477, %r478;
	// end inline asm
	mov.b64 	{%r470, %r475}, %rd403;
	// begin inline asm
	shfl.sync.down.b32 %r469, %r470, %r476, %r477, %r478;
	// end inline asm
	// begin inline asm
	shfl.sync.down.b32 %r474, %r475, %r476, %r477, %r478;
	// end inline asm
	mov.b64 	%rd26, {%r469, %r474};
	cvt.u16.u32 	%rs21, %r459;
	setp.gt.s32 	%p294, %r416, 27;
	@%p294 bra 	$L__BB4_31;
	and.b16  	%rs343, %rs395, 255;
	setp.eq.s16 	%p295, %rs343, 0;
	and.b16  	%rs344, %rs21, 255;
	setp.eq.s16 	%p296, %rs344, 0;
	or.pred  	%p297, %p295, %p296;
	@%p297 bra 	$L__BB4_30;
	min.s64 	%rd403, %rd26, %rd403;
	mov.b16 	%rs395, 1;
	bra.uni 	$L__BB4_31;
$L__BB4_30:
	setp.eq.s16 	%p298, %rs343, 0;
	selp.b16 	%rs395, %rs21, %rs395, %p298;
	selp.b64 	%rd403, %rd26, %rd403, %p298;
$L__BB4_31:
	cvt.u32.u16 	%r500, %rs395;
	and.b32  	%r481, %r500, 255;
	mov.b32 	%r497, 8;
	mov.b32 	%r498, 31;
	mov.b32 	%r499, -1;
	// begin inline asm
	shfl.sync.down.b32 %r480, %r481, %r497, %r498, %r499;
	// end inline asm
	// begin inline asm
	shfl.sync.down.b32 %r485, %r486, %r497, %r498, %r499;
	// end inline asm
	mov.b64 	{%r491, %r496}, %rd403;
	// begin inline asm
	shfl.sync.down.b32 %r490, %r491, %r497, %r498, %r499;
	// end inline asm
	// begin inline asm
	shfl.sync.down.b32 %r495, %r496, %r497, %r498, %r499;
	// end inline asm
	mov.b64 	%rd30, {%r490, %r495};
	cvt.u16.u32 	%rs24, %r480;
	setp.gt.s32 	%p299, %r416, 23;
	@%p299 bra 	$L__BB4_35;
	and.b16  	%rs347, %rs395, 255;
	setp.eq.s16 	%p300, %rs347, 0;
	and.b16  	%rs348, %rs24, 255;
	setp.eq.s16 	%p301, %rs348, 0;
	or.pred  	%p302, %p300, %p301;
	@%p302 bra 	$L__BB4_34;
	min.s64 	%rd403, %rd30, %rd403;
	mov.b16 	%rs395, 1;
	bra.uni 	$L__BB4_35;
$L__BB4_34:
	setp.eq.s16 	%p303, %rs347, 0;
	selp.b16 	%rs395, %rs24, %rs395, %p303;
	selp.b64 	%rd403, %rd30, %rd403, %p303;
$L__BB4_35:
	cvt.u32.u16 	%r521, %rs395;
	and.b32  	%r502, %r521, 255;
	mov.b32 	%r518, 16;
	mov.b32 	%r519, 31;
	mov.b32 	%r520, -1;
	// begin inline asm
	shfl.sync.down.b32 %r501, %r502, %r518, %r519, %r520;
	// end inline asm
	// begin inline asm
	shfl.sync.down.b32 %r506, %r507, %r518, %r519, %r520;
	// end inline asm
	mov.b64 	{%r512, %r517}, %rd403;
	// begin inline asm
	shfl.sync.down.b32 %r511, %r512, %r518, %r519, %r520;
	// end inline asm
	// begin inline asm
	shfl.sync.down.b32 %r516, %r517, %r518, %r519, %r520;
	// end inline asm
	mov.b64 	%rd34, {%r511, %r516};
	cvt.u16.u32 	%rs27, %r501;
	setp.gt.s32 	%p304, %r416, 15;
	@%p304 bra 	$L__BB4_39;
	and.b16  	%rs351, %rs395, 255;
	setp.eq.s16 	%p305, %rs351, 0;
	and.b16  	%rs352, %rs27, 255;
	setp.eq.s16 	%p306, %rs352, 0;
	or.pred  	%p307, %p305, %p306;
	@%p307 bra 	$L__BB4_38;
	min.s64 	%rd403, %rd34, %rd403;
	mov.b16 	%rs395, 1;
	bra.uni 	$L__BB4_39;
$L__BB4_38:
	setp.eq.s16 	%p308, %rs351, 0;
	selp.b16 	%rs395, %rs27, %rs395, %p308;
	selp.b64 	%rd403, %rd34, %rd403, %p308;
$L__BB4_39:
	setp.ne.s32 	%p309, %r416, 0;
	@%p309 bra 	$L__BB4_41;
	shr.u32 	%r522, %r3, 1;
	and.b32  	%r523, %r522, 496;
	mov.u32 	%r524, _ZZN3cub18CUB_300001_SM_10006detail6reduce28DeviceReduceSingleTileKernelINS2_10policy_hubIN4cuda3std3__45tupleIJblEEEyN6thrust24THRUST_300001_SM_1000_NS8cuda_cub9__find_if7functorIS9_EEE10Policy1000ENSB_12zip_iteratorINS8_IJNSD_26transform_input_iterator_tIbNSC_6detail35transform_pair_of_input_iterators_tIbNSB_18transform_iteratorI6mul_opNSB_17counting_iteratorIiNSB_11use_defaultESP_SP_EESP_SP_EENSB_6detail15normal_iteratorINSB_10device_ptrIjEEEENS7_8equal_toIjEEEENS7_10__not_fn_tINS7_10__identityEEEEENSO_IlSP_SP_SP_EEEEEEEPS9_ySF_S9_S9_S11_EEvT0_T1_T2_T3_T4_T6_E12temp_storage;
	add.s32 	%r525, %r524, %r523;
	st.shared.u8 	[%r525+8], %rs395;
	st.shared.u64 	[%r525+16], %rd403;
$L__BB4_41:
	bar.sync 	0;
	setp.ne.s32 	%p310, %r3, 0;
	@%p310 bra 	$L__BB4_120;
	ld.shared.u8 	%rs355, [_ZZN3cub18CUB_300001_SM_10006detail6reduce28DeviceReduceSingleTileKernelINS2_10policy_hubIN4cuda3std3__45tupleIJblEEEyN6thrust24THRUST_300001_SM_1000_NS8cuda_cub9__find_if7functorIS9_EEE10Policy1000ENSB_12zip_iteratorINS8_IJNSD_26transform_input_iterator_tIbNSC_6detail35transform_pair_of_input_iterators_tIbNSB_18transform_iteratorI6mul_opNSB_17counting_iteratorIiNSB_11use_defaultESP_SP_EESP_SP_EENSB_6detail15normal_iteratorINSB_10device_ptrIjEEEENS7_8equal_toIjEEEENS7_10__not_fn_tINS7_10__identityEEEEENSO_IlSP_SP_SP_EEEEEEEPS9_ySF_S9_S9_S11_EEvT0_T1_T2_T3_T4_T6_E12temp_storage+24];
	ld.shared.u64 	%rd364, [_ZZN3cub18CUB_300001_SM_10006detail6reduce28DeviceReduceSingleTileKernelINS2_10policy_hubIN4cuda3std3__45tupleIJblEEEyN6thrust24THRUST_300001_SM_1000_NS8cuda_cub9__find_if7functorIS9_EEE10Policy1000ENSB_12zip_iteratorINS8_IJNSD_26transform_input_iterator_tIbNSC_6detail35transform_pair_of_input_iterators_tIbNSB_18transform_iteratorI6mul_opNSB_17counting_iteratorIiNSB_11use_defaultESP_SP_EESP_SP_EENSB_6detail15normal_iteratorINSB_10device_ptrIjEEEENS7_8equal_toIjEEEENS7_10__not_fn_tINS7_10__identityEEEEENSO_IlSP_SP_SP_EEEEEEEPS9_ySF_S9_S9_S11_EEvT0_T1_T2_T3_T4_T6_E12temp_storage+32];
	and.b16  	%rs356, %rs395, 255;
	setp.eq.s16 	%p311, %rs356, 0;
	setp.eq.s16 	%p312, %rs355, 0;
	min.s64 	%rd365, %rd364, %rd403;
	selp.b16 	%rs357, %rs395, 1, %p312;
	selp.b16 	%rs358, %rs355, %rs357, %p311;
	and.b16  	%rs359, %rs358, 255;
	selp.b64 	%rd366, %rd403, %rd365, %p312;
	selp.b64 	%rd367, %rd364, %rd366, %p311;
	ld.shared.u8 	%rs360, [_ZZN3cub18CUB_300001_SM_10006detail6reduce28DeviceReduceSingleTileKernelINS2_10policy_hubIN4cuda3std3__45tupleIJblEEEyN6thrust24THRUST_300001_SM_1000_NS8cuda_cub9__find_if7functorIS9_EEE10Policy1000ENSB_12zip_iteratorINS8_IJNSD_26transform_input_iterator_tIbNSC_6detail35transform_pair_of_input_iterators_tIbNSB_18transform_iteratorI6mul_opNSB_17counting_iteratorIiNSB_11use_defaultESP_SP_EESP_SP_EENSB_6detail15normal_iteratorINSB_10device_ptrIjEEEENS7_8equal_toIjEEEENS7_10__not_fn_tINS7_10__identityEEEEENSO_IlSP_SP_SP_EEEEEEEPS9_ySF_S9_S9_S11_EEvT0_T1_T2_T3_T4_T6_E12temp_storage+40];
	ld.shared.u64 	%rd368, [_ZZN3cub18CUB_300001_SM_10006detail6reduce28DeviceReduceSingleTileKernelINS2_10policy_hubIN4cuda3std3__45tupleIJblEEEyN6thrust24THRUST_300001_SM_1000_NS8cuda_cub9__find_if7functorIS9_EEE10Policy1000ENSB_12zip_iteratorINS8_IJNSD_26transform_input_iterator_tIbNSC_6detail35transform_pair_of_input_iterators_tIbNSB_18transform_iteratorI6mul_opNSB_17counting_iteratorIiNSB_11use_defaultESP_SP_EESP_SP_EENSB_6detail15normal_iteratorINSB_10device_ptrIjEEEENS7_8equal_toIjEEEENS7_10__not_fn_tINS7_10__identityEEEEENSO_IlSP_SP_SP_EEEEEEEPS9_ySF_S9_S9_S11_EEvT0_T1_T2_T3_T4_T6_E12temp_storage+48];
	setp.eq.s16 	%p313, %rs359, 0;
	setp.eq.s16 	%p314, %rs360, 0;
	min.s64 	%rd369, %rd368, %rd367;
	selp.b16 	%rs361, %rs358, 1, %p314;
	selp.b16 	%rs362, %rs360, %rs361, %p313;
	and.b16  	%rs363, %rs362, 255;
	selp.b64 	%rd370, %rd367, %rd369, %p314;
	selp.b64 	%rd371, %rd368, %rd370, %p313;
	ld.shared.u8 	%rs364, [_ZZN3cub18CUB_300001_SM_10006detail6reduce28DeviceReduceSingleTileKernelINS2_10policy_hubIN4cuda3std3__45tupleIJblEEEyN6thrust24THRUST_300001_SM_1000_NS8cuda_cub9__find_if7functorIS9_EEE10Policy1000ENSB_12zip_iteratorINS8_IJNSD_26transform_input_iterator_tIbNSC_6detail35transform_pair_of_input_iterators_tIbNSB_18transform_iteratorI6mul_opNSB_17counting_iteratorIiNSB_11use_defaultESP_SP_EESP_SP_EENSB_6detail15normal_iteratorINSB_10device_ptrIjEEEENS7_8equal_toIjEEEENS7_10__not_fn_tINS7_10__identityEEEEENSO_IlSP_SP_SP_EEEEEEEPS9_ySF_S9_S9_S11_EEvT0_T1_T2_T3_T4_T6_E12temp_storage+56];
	ld.shared.u64 	%rd372, [_ZZN3cub18CUB_300001_SM_10006detail6reduce28DeviceReduceSingleTileKernelINS2_10policy_hubIN4cuda3std3__45tupleIJblEEEyN6thrust24THRUST_300001_SM_1000_NS8cuda_cub9__find_if7functorIS9_EEE10Policy1000ENSB_12zip_iteratorINS8_IJNSD_26transform_input_iterator_tIbNSC_6detail35transform_pair_of_input_iterators_tIbNSB_18transform_iteratorI6mul_opNSB_17counting_iteratorIiNSB_11use_defaultESP_SP_EESP_SP_EENSB_6detail15normal_iteratorINSB_10device_ptrIjEEEENS7_8equal_toIjEEEENS7_10__not_fn_tINS7_10__identityEEEEENSO_IlSP_SP_SP_EEEEEEEPS9_ySF_S9_S9_S11_EEvT0_T1_T2_T3_T4_T6_E12temp_storage+64];
	setp.eq.s16 	%p315, %rs363, 0;
	setp.eq.s16 	%p316, %rs364, 0;
	min.s64 	%rd373, %rd372, %rd371;
	selp.b16 	%rs365, %rs362, 1, %p316;
	selp.b16 	%rs366, %rs364, %rs365, %p315;
	and.b16  	%rs367, %rs366, 255;
	selp.b64 	%rd374, %rd371, %rd373, %p316;
	selp.b64 	%rd375, %rd372, %rd374, %p315;
	ld.shared.u8 	%rs368, [_ZZN3cub18CUB_300001_SM_10006detail6reduce28DeviceReduceSingleTileKernelINS2_10policy_hubIN4cuda3std3__45tupleIJblEEEyN6thrust24THRUST_300001_SM_1000_NS8cuda_cub9__find_if7functorIS9_EEE10Policy1000ENSB_12zip_iteratorINS8_IJNSD_26transform_input_iterator_tIbNSC_6detail35transform_pair_of_input_iterators_tIbNSB_18transform_iteratorI6mul_opNSB_17counting_iteratorIiNSB_11use_defaultESP_SP_EESP_SP_EENSB_6detail15normal_iteratorINSB_10device_ptrIjEEEENS7_8equal_toIjEEEENS7_10__not_fn_tINS7_10__identityEEEEENSO_IlSP_SP_SP_EEEEEEEPS9_ySF_S9_S9_S11_EEvT0_T1_T2_T3_T4_T6_E12temp_storage+72];
	ld.shared.u64 	%rd376, [_ZZN3cub18CUB_300001_SM_10006detail6reduce28DeviceReduceSingleTileKernelINS2_10policy_hubIN4cuda3std3__45tupleIJblEEEyN6thrust24THRUST_300001_SM_1000_NS8cuda_cub9__find_if7functorIS9_EEE10Policy1000ENSB_12zip_iteratorINS8_IJNSD_26transform_input_iterator_tIbNSC_6detail35transform_pair_of_input_iterators_tIbNSB_18transform_iteratorI6mul_opNSB_17counting_iteratorIiNSB_11use_defaultESP_SP_EESP_SP_EENSB_6detail15normal_iteratorINSB_10device_ptrIjEEEENS7_8equal_toIjEEEENS7_10__not_fn_tINS7_10__identityEEEEENSO_IlSP_SP_SP_EEEEEEEPS9_ySF_S9_S9_S11_EEvT0_T1_T2_T3_T4_T6_E12temp_storage+80];
	setp.eq.s16 	%p317, %rs367, 0;
	setp.eq.s16 	%p318, %rs368, 0;
	min.s64 	%rd377, %rd376, %rd375;
	selp.b16 	%rs369, %rs366, 1, %p318;
	selp.b16 	%rs370, %rs368, %rs369, %p317;
	and.b16  	%rs371, %rs370, 255;
	selp.b64 	%rd378, %rd375, %rd377, %p318;
	selp.b64 	%rd379, %rd376, %rd378, %p317;
	ld.shared.u8 	%rs372, [_ZZN3cub18CUB_300001_SM_10006detail6reduce28DeviceReduceSingleTileKernelINS2_10policy_hubIN4cuda3std3__45tupleIJblEEEyN6thrust24THRUST_300001_SM_1000_NS8cuda_cub9__find_if7functorIS9_EEE10Policy1000ENSB_12zip_iteratorINS8_IJNSD_26transform_input_iterator_tIbNSC_6detail35transform_pair_of_input_iterators_tIbNSB_18transform_iteratorI6mul_opNSB_17counting_iteratorIiNSB_11use_defaultESP_SP_EESP_SP_EENSB_6detail15normal_iteratorINSB_10device_ptrIjEEEENS7_8equal_toIjEEEENS7_10__not_fn_tINS7_10__identityEEEEENSO_IlSP_SP_SP_EEEEEEEPS9_ySF_S9_S9_S11_EEvT0_T1_T2_T3_T4_T6_E12temp_storage+88];
	ld.shared.u64 	%rd380, [_ZZN3cub18CUB_300001_SM_10006detail6reduce28DeviceReduceSingleTileKernelINS2_10policy_hubIN4cuda3std3__45tupleIJblEEEyN6thrust24THRUST_300001_SM_1000_NS8cuda_cub9__find_if7functorIS9_EEE10Policy1000ENSB_12zip_iteratorINS8_IJNSD_26transform_input_iterator_tIbNSC_6detail35transform_pair_of_input_iterators_tIbNSB_18transform_iteratorI6mul_opNSB_17counting_iteratorIiNSB_11use_defaultESP_SP_EESP_SP_EENSB_6detail15normal_iteratorINSB_10device_ptrIjEEEENS7_8equal_toIjEEEENS7_10__not_fn_tINS7_10__identityEEEEENSO_IlSP_SP_SP_EEEEEEEPS9_ySF_S9_S9_S11_EEvT0_T1_T2_T3_T4_T6_E12temp_storage+96];
	setp.eq.s16 	%p319, %rs371, 0;
	setp.eq.s16 	%p320, %rs372, 0;
	min.s64 	%rd381, %rd380, %rd379;
	selp.b16 	%rs373, %rs370, 1, %p320;
	selp.b16 	%rs374, %rs372, %rs373, %p319;
	and.b16  	%rs375, %rs374, 255;
	selp.b64 	%rd382, %rd379, %rd381, %p320;
	selp.b64 	%rd383, %rd380, %rd382, %p319;
	ld.shared.u8 	%rs376, [_ZZN3cub18CUB_300001_SM_10006detail6reduce28DeviceReduceSingleTileKernelINS2_10policy_hubIN4cuda3std3__45tupleIJblEEEyN6thrust24THRUST_300001_SM_1000_NS8cuda_cub9__find_if7functorIS9_EEE10Policy1000ENSB_12zip_iteratorINS8_IJNSD_26transform_input_iterator_tIbNSC_6detail35transform_pair_of_input_iterators_tIbNSB_18transform_iteratorI6mul_opNSB_17counting_iteratorIiNSB_11use_defaultESP_SP_EESP_SP_EENSB_6detail15normal_iteratorINSB_10device_ptrIjEEEENS7_8equal_toIjEEEENS7_10__not_fn_tINS7_10__identityEEEEENSO_IlSP_SP_SP_EEEEEEEPS9_ySF_S9_S9_S11_EEvT0_T1_T2_T3_T4_T6_E12temp_storage+104];
	ld.shared.u64 	%rd384, [_ZZN3cub18CUB_300001_SM_10006detail6reduce28DeviceReduceSingleTileKernelINS2_10policy_hubIN4cuda3std3__45tupleIJblEEEyN6thrust24THRUST_300001_SM_1000_NS8cuda_cub9__find_if7functorIS9_EEE10Policy1000ENSB_12zip_iteratorINS8_IJNSD_26transform_input_iterator_tIbNSC_6detail35transform_pair_of_input_iterators_tIbNSB_18transform_iteratorI6mul_opNSB_17counting_iteratorIiNSB_11use_defaultESP_SP_EESP_SP_EENSB_6detail15normal_iteratorINSB_10device_ptrIjEEEENS7_8equal_toIjEEEENS7_10__not_fn_tINS7_10__identityEEEEENSO_IlSP_SP_SP_EEEEEEEPS9_ySF_S9_S9_S11_EEvT0_T1_T2_T3_T4_T6_E12temp_storage+112];
	setp.eq.s16 	%p321, %rs375, 0;
	setp.eq.s16 	%p322, %rs376, 0;
	min.s64 	%rd385, %rd384, %rd383;
	selp.b16 	%rs377, %rs374, 1, %p322;
	selp.b16 	%rs378, %rs376, %rs377, %p321;
	and.b16  	%rs379, %rs378, 255;
	selp.b64 	%rd386, %rd383, %rd385, %p322;
	selp.b64 	%rd387, %rd384, %rd386, %p321;
	ld.shared.u8 	%rs380, [_ZZN3cub18CUB_300001_SM_10006detail6reduce28DeviceReduceSingleTileKernelINS2_10policy_hubIN4cuda3std3__45tupleIJblEEEyN6thrust24THRUST_300001_SM_1000_NS8cuda_cub9__find_if7functorIS9_EEE10Policy1000ENSB_12zip_iteratorINS8_IJNSD_26transform_input_iterator_tIbNSC_6detail35transform_pair_of_input_iterators_tIbNSB_18transform_iteratorI6mul_opNSB_17counting_iteratorIiNSB_11use_defaultESP_SP_EESP_SP_EENSB_6detail15normal_iteratorINSB_10device_ptrIjEEEENS7_8equal_toIjEEEENS7_10__not_fn_tINS7_10__identityEEEEENSO_IlSP_SP_SP_EEEEEEEPS9_ySF_S9_S9_S11_EEvT0_T1_T2_T3_T4_T6_E12temp_storage+120];
	ld.shared.u64 	%rd388, [_ZZN3cub18CUB_300001_SM_10006detail6reduce28DeviceReduceSingleTileKernelINS2_10policy_hubIN4cuda3std3__45tupleIJblEEEyN6thrust24THRUST_300001_SM_1000_NS8cuda_cub9__find_if7functorIS9_EEE10Policy1000ENSB_12zip_iteratorINS8_IJNSD_26transform_input_iterator_tIbNSC_6detail35transform_pair_of_input_iterators_tIbNSB_18transform_iteratorI6mul_opNSB_17counting_iteratorIiNSB_11use_defaultESP_SP_EESP_SP_EENSB_6detail15normal_iteratorINSB_10device_ptrIjEEEENS7_8equal_toIjEEEENS7_10__not_fn_tINS7_10__identityEEEEENSO_IlSP_SP_SP_EEEEEEEPS9_ySF_S9_S9_S11_EEvT0_T1_T2_T3_T4_T6_E12temp_storage+128];
	setp.eq.s16 	%p323, %rs379, 0;
	setp.eq.s16 	%p324, %rs380, 0;
	min.s64 	%rd389, %rd388, %rd387;
	selp.b16 	%rs381, %rs378, 1, %p324;
	selp.b16 	%rs395, %rs380, %rs381, %p323;
	selp.b64 	%rd390, %rd387, %rd389, %p324;
	selp.b64 	%rd403, %rd388, %rd390, %p323;
	bra.uni 	$L__BB4_120;
$L__BB4_43:
	// begin inline asm
	mov.u32 %r298, %laneid;
	// end inline asm
	and.b32  	%r319, %r3, 992;
	add.s32 	%r320, %r319, 32;
	setp.gt.u32 	%p235, %r320, %r2;
	not.b32 	%r321, %r319;
	add.s32 	%r322, %r2, %r321;
	selp.b32 	%r317, %r322, 31, %p235;
	cvt.u32.u16 	%r323, %rs395;
	and.b32  	%r300, %r323, 255;
	mov.b32 	%r316, 1;
	mov.b32 	%r318, -1;
	// begin inline asm
	shfl.sync.down.b32 %r299, %r300, %r316, %r317, %r318;
	// end inline asm
	// begin inline asm
	shfl.sync.down.b32 %r304, %r305, %r316, %r317, %r318;
	// end inline asm
	mov.b64 	{%r310, %r315}, %rd403;
	// begin inline asm
	shfl.sync.down.b32 %r309, %r310, %r316, %r317, %r318;
	// end inline asm
	// begin inline asm
	shfl.sync.down.b32 %r314, %r315, %r316, %r317, %r318;
	// end inline asm
	mov.b64 	%rd39, {%r309, %r314};
	cvt.u16.u32 	%rs31, %r299;
	setp.ge.s32 	%p236, %r298, %r317;
	@%p236 bra 	$L__BB4_47;
	and.b16  	%rs294, %rs395, 255;
	setp.eq.s16 	%p237, %rs294, 0;
	and.b16  	%rs295, %rs31, 255;
	setp.eq.s16 	%p238, %rs295, 0;
	or.pred  	%p239, %p237, %p238;
	@%p239 bra 	$L__BB4_46;
	min.s64 	%rd403, %rd39, %rd403;
	mov.b16 	%rs395, 1;
	bra.uni 	$L__BB4_47;
$L__BB4_46:
	setp.eq.s16 	%p240, %rs294, 0;
	selp.b16 	%rs395, %rs31, %rs395, %p240;
	selp.b64 	%rd403, %rd39, %rd403, %p240;
$L__BB4_47:
	cvt.u32.u16 	%r344, %rs395;
	and.b32  	%r325, %r344, 255;
	mov.b32 	%r341, 2;
	mov.b32 	%r343, -1;
	// begin inline asm
	shfl.sync.down.b32 %r324, %r325, %r341, %r317, %r343;
	// end inline asm
	// begin inline asm
	shfl.sync.down.b32 %r329, %r330, %r341, %r317, %r343;
	// end inline asm
	mov.b64 	{%r335, %r340}, %rd403;
	// begin inline asm
	shfl.sync.down.b32 %r334, %r335, %r341, %r317, %r343;
	// end inline asm
	// begin inline asm
	shfl.sync.down.b32 %r339, %r340, %r341, %r317, %r343;
	// end inline asm
	mov.b64 	%rd43, {%r334, %r339};
	cvt.u16.u32 	%rs34, %r324;
	add.s32 	%r345, %r298, 2;
	setp.gt.s32 	%p241, %r345, %r317;
	@%p241 bra 	$L__BB4_51;
	and.b16  	%rs298, %rs395, 255;
	setp.eq.s16 	%p242, %rs298, 0;
	and.b16  	%rs299, %rs34, 255;
	setp.eq.s16 	%p243, %rs299, 0;
	or.pred  	%p244, %p242, %p243;
	@%p244 bra 	$L__BB4_50;
	min.s64 	%rd403, %rd43, %rd403;
	mov.b16 	%rs395, 1;
	bra.uni 	$L__BB4_51;
$L__BB4_50:
	setp.eq.s16 	%p245, %rs298, 0;
	selp.b16 	%rs395, %rs34, %rs395, %p245;
	selp.b64 	%rd403, %rd43, %rd403, %p245;
$L__BB4_51:
	cvt.u32.u16 	%r366, %rs395;
	and.b32  	%r347, %r366, 255;
	mov.b32 	%r363, 4;
	mov.b32 	%r365, -1;
	// begin inline asm
	shfl.sync.down.b32 %r346, %r347, %r363, %r317, %r365;
	// end inline asm
	// begin inline asm
	shfl.sync.down.b32 %r351, %r352, %r363, %r317, %r365;
	// end inline asm
	mov.b64 	{%r357, %r362}, %rd403;
	// begin inline asm
	shfl.sync.down.b32 %r356, %r357, %r363, %r317, %r365;
	// end inline asm
	// begin inline asm
	shfl.sync.down.b32 %r361, %r362, %r363, %r317, %r365;
	// end inline asm
	mov.b64 	%rd47, {%r356, %r361};
	cvt.u16.u32 	%rs37, %r346;
	add.s32 	%r367, %r298, 4;
	setp.gt.s32 	%p246, %r367, %r317;
	@%p246 bra 	$L__BB4_55;
	and.b16  	%rs302, %rs395, 255;
	setp.eq.s16 	%p247, %rs302, 0;
	and.b16  	%rs303, %rs37, 255;
	setp.eq.s16 	%p248, %rs303, 0;
	or.pred  	%p249, %p247, %p248;
	@%p249 bra 	$L__BB4_54;
	min.s64 	%rd403, %rd47, %rd403;
	mov.b16 	%rs395, 1;
	bra.uni 	$L__BB4_55;
$L__BB4_54:
	setp.eq.s16 	%p250, %rs302, 0;
	selp.b16 	%rs395, %rs37, %rs395, %p250;
	selp.b64 	%rd403, %rd47, %rd403, %p250;
$L__BB4_55:
	cvt.u32.u16 	%r388, %rs395;
	and.b32  	%r369, %r388, 255;
	mov.b32 	%r385, 8;
	mov.b32 	%r387, -1;
	// begin inline asm
	shfl.sync.down.b32 %r368, %r369, %r385, %r317, %r387;
	// end inline asm
	// begin inline asm
	shfl.sync.down.b32 %r373, %r374, %r385, %r317, %r387;
	// end inline asm
	mov.b64 	{%r379, %r384}, %rd403;
	// begin inline asm
	shfl.sync.down.b32 %r378, %r379, %r385, %r317, %r387;
	// end inline asm
	// begin inline asm
	shfl.sync.down.b32 %r383, %r384, %r385, %r317, %r387;
	// end inline asm
	mov.b64 	%rd51, {%r378, %r383};
	cvt.u16.u32 	%rs40, %r368;
	add.s32 	%r389, %r298, 8;
	setp.gt.s32 	%p251, %r389, %r317;
	@%p251 bra 	$L__BB4_59;
	and.b16  	%rs306, %rs395, 255;
	setp.eq.s16 	%p252, %rs306, 0;
	and.b16  	%rs307, %rs40, 255;
	setp.eq.s16 	%p253, %rs307, 0;
	or.pred  	%p254, %p252, %p253;
	@%p254 bra 	$L__BB4_58;
	min.s64 	%rd403, %rd51, %rd403;
	mov.b16 	%rs395, 1;
	bra.uni 	$L__BB4_59;
$L__BB4_58:
	setp.eq.s16 	%p255, %rs306, 0;
	selp.b16 	%rs395, %rs40, %rs395, %p255;
	selp.b64 	%rd403, %rd51, %rd403, %p255;
$L__BB4_59:
	cvt.u32.u16 	%r410, %rs395;
	and.b32  	%r391, %r410, 255;
	mov.b32 	%r407, 16;
	mov.b32 	%r409, -1;
	// begin inline asm
	shfl.sync.down.b32 %r390, %r391, %r407, %r317, %r409;
	// end inline asm
	// begin inline asm
	shfl.sync.down.b32 %r395, %r396, %r407, %r317, %r409;
	// end inline asm
	mov.b64 	{%r401, %r406}, %rd403;
	// begin inline asm
	shfl.sync.down.b32 %r400, %r401, %r407, %r317, %r409;
	// end inline asm
	// begin inline asm
	shfl.sync.down.b32 %r405, %r406, %r407, %r317, %r409;
	// end inline asm
	mov.b64 	%rd55, {%r400, %r405};
	cvt.u16.u32 	%rs43, %r390;
	add.s32 	%r411, %r298, 16;
	setp.gt.s32 	%p256, %r411, %r317;
	@%p256 bra 	$L__BB4_63;
	and.b16  	%rs310, %rs395, 255;
	setp.eq.s16 	%p257, %rs310, 0;
	and.b16  	%rs311, %rs43, 255;
	setp.eq.s16 	%p258, %rs311, 0;
	or.pred  	%p259, %p257, %p258;
	@%p259 bra 	$L__BB4_62;
	min.s64 	%rd403, %rd55, %rd403;
	mov.b16 	%rs395, 1;
	bra.uni 	$L__BB4_63;
$L__BB4_62:
	setp.eq.s16 	%p260, %rs310, 0;
	selp.b16 	%rs395, %rs43, %rs395, %p260;
	selp.b64 	%rd403, %rd55, %rd403, %p260;
$L__BB4_63:
	setp.ne.s32 	%p261, %r298, 0;
	@%p261 bra 	$L__BB4_65;
	shr.u32 	%r412, %r3, 1;
	and.b32  	%r413, %r412, 496;
	mov.u32 	%r414, _ZZN3cub18CUB_300001_SM_10006detail6reduce28DeviceReduceSingleTileKernelINS2_10policy_hubIN4cuda3std3__45tupleIJblEEEyN6thrust24THRUST_300001_SM_1000_NS8cuda_cub9__find_if7functorIS9_EEE10Policy1000ENSB_12zip_iteratorINS8_IJNSD_26transform_input_iterator_tIbNSC_6detail35transform_pair_of_input_iterators_tIbNSB_18transform_iteratorI6mul_opNSB_17counting_iteratorIiNSB_11use_defaultESP_SP_EESP_SP_EENSB_6detail15normal_iteratorINSB_10device_ptrIjEEEENS7_8equal_toIjEEEENS7_10__not_fn_tINS7_10__identityEEEEENSO_IlSP_SP_SP_EEEEEEEPS9_ySF_S9_S9_S11_EEvT0_T1_T2_T3_T4_T6_E12temp_storage;
	add.s32 	%r415, %r414, %r413;
	st.shared.u8 	[%r415+8], %rs395;
	st.shared.u64 	[%r415+16], %rd403;
$L__BB4_65:
	bar.sync 	0;
	setp.ne.s32 	%p262, %r3, 0;
	@%p262 bra 	$L__BB4_120;
	setp.lt.u64 	%p263, %rd118, 33;
	@%p263 bra 	$L__BB4_68;
	ld.shared.u8 	%rs314, [_ZZN3cub18CUB_300001_SM_10006detail6reduce28DeviceReduceSingleTileKernelINS2_10policy_hubIN4cuda3std3__45tupleIJblEEEyN6thrust24THRUST_300001_SM_1000_NS8cuda_cub9__find_if7functorIS9_EEE10Policy1000ENSB_12zip_iteratorINS8_IJNSD_26transform_input_iterator_tIbNSC_6detail35transform_pair_of_input_iterators_tIbNSB_18transform_iteratorI6mul_opNSB_17counting_iteratorIiNSB_11use_defaultESP_SP_EESP_SP_EENSB_6detail15normal_iteratorINSB_10device_ptrIjEEEENS7_8equal_toIjEEEENS7_10__not_fn_tINS7_10__identityEEEEENSO_IlSP_SP_SP_EEEEEEEPS9_ySF_S9_S9_S11_EEvT0_T1_T2_T3_T4_T6_E12temp_storage+24];
	ld.shared.u64 	%rd343, [_ZZN3cub18CUB_300001_SM_10006detail6reduce28DeviceReduceSingleTileKernelINS2_10policy_hubIN4cuda3std3__45tupleIJblEEEyN6thrust24THRUST_300001_SM_1000_NS8cuda_cub9__find_if7functorIS9_EEE10Policy1000ENSB_12zip_iteratorINS8_IJNSD_26transform_input_iterator_tIbNSC_6detail35transform_pair_of_input_iterators_tIbNSB_18transform_iteratorI6mul_opNSB_17counting_iteratorIiNSB_11use_defaultESP_SP_EESP_SP_EENSB_6detail15normal_iteratorINSB_10device_ptrIjEEEENS7_8equal_toIjEEEENS7_10__not_fn_tINS7_10__identityEEEEENSO_IlSP_SP_SP_EEEEEEEPS9_ySF_S9_S9_S11_EEvT0_T1_T2_T3_T4_T6_E12temp_storage+32];
	and.b16  	%rs315, %rs395, 255;
	setp.eq.s16 	%p264, %rs315, 0;
	setp.eq.s16 	%p265, %rs314, 0;
	min.s64 	%rd344, %rd343, %rd403;
	selp.b16 	%rs316, %rs395, 1, %p265;
	selp.b16 	%rs395, %rs314, %rs316, %p264;
	selp.b64 	%rd345, %rd403, %rd344, %p265;
	selp.b64 	%rd403, %rd343, %rd345, %p264;
$L__BB4_68:
	setp.lt.u64 	%p266, %rd118, 65;
	@%p266 bra 	$L__BB4_70;
	ld.shared.u8 	%rs317, [_ZZN3cub18CUB_300001_SM_10006detail6reduce28DeviceReduceSingleTileKernelINS2_10policy_hubIN4cuda3std3__45tupleIJblEEEyN6thrust24THRUST_300001_SM_1000_NS8cuda_cub9__find_if7functorIS9_EEE10Policy1000ENSB_12zip_iteratorINS8_IJNSD_26transform_input_iterator_tIbNSC_6detail35transform_pair_of_input_iterators_tIbNSB_18transform_iteratorI6mul_opNSB_17counting_iteratorIiNSB_11use_defaultESP_SP_EESP_SP_EENSB_6detail15normal_iteratorINSB_10device_ptrIjEEEENS7_8equal_toIjEEEENS7_10__not_fn_tINS7_10__identityEEEEENSO_IlSP_SP_SP_EEEEEEEPS9_ySF_S9_S9_S11_EEvT0_T1_T2_T3_T4_T6_E12temp_storage+40];
	ld.shared.u64 	%rd346, [_ZZN3cub18CUB_300001_SM_10006detail6reduce28DeviceReduceSingleTileKernelINS2_10policy_hubIN4cuda3std3__45tupleIJblEEEyN6thrust24THRUST_300001_SM_1000_NS8cuda_cub9__find_if7functorIS9_EEE10Policy1000ENSB_12zip_iteratorINS8_IJNSD_26transform_input_iterator_tIbNSC_6detail35transform_pair_of_input_iterators_tIbNSB_18transform_iteratorI6mul_opNSB_17counting_iteratorIiNSB_11use_defaultESP_SP_EESP_SP_EENSB_6detail15normal_iteratorINSB_10device_ptrIjEEEENS7_8equal_toIjEEEENS7_10__not_fn_tINS7_10__identityEEEEENSO_IlSP_SP_SP_EEEEEEEPS9_ySF_S9_S9_S11_EEvT0_T1_T2_T3_T4_T6_E12temp_storage+48];
	and.b16  	%rs318, %rs395, 255;
	setp.eq.s16 	%p267, %rs318, 0;
	setp.eq.s16 	%p268, %rs317, 0;
	min.s64 	%rd347, %rd346, %rd403;
	selp.b16 	%rs319, %rs395, 1, %p268;
	selp.b16 	%rs395, %rs317, %rs319, %p267;
	selp.b64 	%rd348, %rd403, %rd347, %p268;
	selp.b64 	%rd403, %rd346, %rd348, %p267;
$L__BB4_70:
	setp.lt.u64 	%p269, %rd118, 97;
	@%p269 bra 	$L__BB4_72;
	ld.shared.u8 	%rs320, [_ZZN3cub18CUB_300001_SM_10006detail6reduce28DeviceReduceSingleTileKernelINS2_10policy_hubIN4cuda3std3__45tupleIJblEEEyN6thrust24THRUST_300001_SM_1000_NS8cuda_cub9__find_if7functorIS9_EEE10Policy1000ENSB_12zip_iteratorINS8_IJNSD_26transform_input_iterator_tIbNSC_6detail35transform_pair_of_input_iterators_tIbNSB_18transform_iteratorI6mul_opNSB_17counting_iteratorIiNSB_11use_defaultESP_SP_EESP_SP_EENSB_6detail15normal_iteratorINSB_10device_ptrIjEEEENS7_8equal_toIjEEEENS7_10__not_fn_tINS7_10__identityEEEEENSO_IlSP_SP_SP_EEEEEEEPS9_ySF_S9_S9_S11_EEvT0_T1_T2_T3_T4_T6_E12temp_storage+56];
	ld.shared.u64 	%rd349, [_ZZN3cub18CUB_300001_SM_10006detail6reduce28DeviceReduceSingleTileKernelINS2_10policy_hubIN4cuda3std3__45tupleIJblEEEyN6thrust24THRUST_300001_SM_1000_NS8cuda_cub9__find_if7functorIS9_EEE10Policy1000ENSB_12zip_iteratorINS8_IJNSD_26transform_input_iterator_tIbNSC_6detail35transform_pair_of_input_iterators_tIbNSB_18transform_iteratorI6mul_opNSB_17counting_iteratorIiNSB_11use_defaultESP_SP_EESP_SP_EENSB_6detail15normal_iteratorINSB_10device_ptrIjEEEENS7_8equal_toIjEEEENS7_10__not_fn_tINS7_10__identityEEEEENSO_IlSP_SP_SP_EEEEEEEPS9_ySF_S9_S9_S11_EEvT0_T1_T2_T3_T4_T6_E12temp_storage+64];
	and.b16  	%rs321, %rs395, 255;
	setp.eq.s16 	%p270, %rs321, 0;
	setp.eq.s16 	%p271, %rs320, 0;
	min.s64 	%rd350, %rd349, %rd403;
	selp.b16 	%rs322, %rs395, 1, %p271;
	selp.b16 	%rs395, %rs320, %rs322, %p270;
	selp.b64 	%rd351, %rd403, %rd350, %p271;
	selp.b64 	%rd403, %rd349, %rd351, %p270;
$L__BB4_72:
	setp.lt.u64 	%p272, %rd118, 129;
	@%p272 bra 	$L__BB4_74;
	ld.shared.u8 	%rs323, [_ZZN3cub18CUB_300001_SM_10006detail6reduce28DeviceReduceSingleTileKernelINS2_10policy_hubIN4cuda3std3__45tupleIJblEEEyN6thrust24THRUST_300001_SM_1000_NS8cuda_cub9__find_if7functorIS9_EEE10Policy1000ENSB_12zip_iteratorINS8_IJNSD_26transform_input_iterator_tIbNSC_6detail35transform_pair_of_input_iterators_tIbNSB_18transform_iteratorI6mul_opNSB_17counting_iteratorIiNSB_11use_defaultESP_SP_EESP_SP_EENSB_6detail15normal_iteratorINSB_10device_ptrIjEEEENS7_8equal_toIjEEEENS7_10__not_fn_tINS7_10__identityEEEEENSO_IlSP_SP_SP_EEEEEEEPS9_ySF_S9_S9_S11_EEvT0_T1_T2_T3_T4_T6_E12temp_storage+72];
	ld.shared.u64 	%rd352, [_ZZN3cub18CUB_300001_SM_10006detail6reduce28DeviceReduceSingleTileKernelINS2_10policy_hubIN4cuda3std3__45tupleIJblEEEyN6thrust24THRUST_300001_SM_1000_NS8cuda_cub9__find_if7functorIS9_EEE10Policy1000ENSB_12zip_iteratorINS8_IJNSD_26transform_input_iterator_tIbNSC_6detail35transform_pair_of_input_iterators_tIbNSB_18transform_iteratorI6mul_opNSB_17counting_iteratorIiNSB_11use_defaultESP_SP_EESP_SP_EENSB_6detail15normal_iteratorINSB_10device_ptrIjEEEENS7_8equal_toIjEEEENS7_10__not_fn_tINS7_10__identityEEEEENSO_IlSP_SP_SP_EEEEEEEPS9_ySF_S9_S9_S11_EEvT0_T1_T2_T3_T4_T6_E12temp_storage+80];
	and.b16  	%rs324, %rs395, 255;
	setp.eq.s16 	%p273, %rs324, 0;
	setp.eq.s16 	%p274, %rs323, 0;
	min.s64 	%rd353, %rd352, %rd403;
	selp.b16 	%rs325, %rs395, 1, %p274;
	selp.b16 	%rs395, %rs323, %rs325, %p273;
	selp.b64 	%rd354, %rd403, %rd353, %p274;
	selp.b64 	%rd403, %rd352, %rd354, %p273;
$L__BB4_74:
	setp.lt.u64 	%p275, %rd118, 161;
	@%p275 bra 	$L__BB4_76;
	ld.shared.u8 	%rs326, [_ZZN3cub18CUB_300001_SM_10006detail6reduce28DeviceReduceSingleTileKernelINS2_10policy_hubIN4cuda3std3__45tupleIJblEEEyN6thrust24THRUST_300001_SM_1000_NS8cuda_cub9__find_if7functorIS9_EEE10Policy1000ENSB_12zip_iteratorINS8_IJNSD_26transform_input_iterator_tIbNSC_6detail35transform_pair_of_input_iterators_tIbNSB_18transform_iteratorI6mul_opNSB_17counting_iteratorIiNSB_11use_defaultESP_SP_EESP_SP_EENSB_6detail15normal_iteratorINSB_10device_ptrIjEEEENS7_8equal_toIjEEEENS7_10__not_fn_tINS7_10__identityEEEEENSO_IlSP_SP_SP_EEEEEEEPS9_ySF_S9_S9_S11_EEvT0_T1_T2_T3_T4_T6_E12temp_storage+88];
	ld.shared.u64 	%rd355, [_ZZN3cub18CUB_300001_SM_10006detail6reduce28DeviceReduceSingleTileKernelINS2_10policy_hubIN4cuda3std3__45tupleIJblEEEyN6thrust24THRUST_300001_SM_1000_NS8cuda_cub9__find_if7functorIS9_EEE10Policy1000ENSB_12zip_iteratorINS8_IJNSD_26transform_input_iterator_tIbNSC_6detail35transform_pair_of_input_iterators_tIbNSB_18transform_iteratorI6mul_opNSB_17counting_iteratorIiNSB_11use_defaultESP_SP_EESP_SP_EENSB_6detail15normal_iteratorINSB_10device_ptrIjEEEENS7_8equal_toIjEEEENS7_10__not_fn_tINS7_10__identityEEEEENSO_IlSP_SP_SP_EEEEEEEPS9_ySF_S9_S9_S11_EEvT0_T1_T2_T3_T4_T6_E12temp_storage+96];
	and.b16  	%rs327, %rs395, 255;
	setp.eq.s16 	%p276, %rs327, 0;
	setp.eq.s16 	%p277, %rs326, 0;
	min.s64 	%rd356, %rd355, %rd403;
	selp.b16 	%rs328, %rs395, 1, %p277;
	selp.b16 	%rs395, %rs326, %rs328, %p276;
	selp.b64 	%rd357, %rd403, %rd356, %p277;
	selp.b64 	%rd403, %rd355, %rd357, %p276;
$L__BB4_76:
	setp.lt.u64 	%p278, %rd118, 193;
	@%p278 bra 	$L__BB4_78;
	ld.shared.u8 	%rs329, [_ZZN3cub18CUB_300001_SM_10006detail6reduce28DeviceReduceSingleTileKernelINS2_10policy_hubIN4cuda3std3__45tupleIJblEEEyN6thrust24THRUST_300001_SM_1000_NS8cuda_cub9__find_if7functorIS9_EEE10Policy1000ENSB_12zip_iteratorINS8_IJNSD_26transform_input_iterator_tIbNSC_6detail35transform_pair_of_input_iterators_tIbNSB_18transform_iteratorI6mul_opNSB_17counting_iteratorIiNSB_11use_defaultESP_SP_EESP_SP_EENSB_6detail15normal_iteratorINSB_10device_ptrIjEEEENS7_8equal_toIjEEEENS7_10__not_fn_tINS7_10__identityEEEEENSO_IlSP_SP_SP_EEEEEEEPS9_ySF_S9_S9_S11_EEvT0_T1_T2_T3_T4_T6_E12temp_storage+104];
	ld.shared.u64 	%rd358, [_ZZN3cub18CUB_300001_SM_10006detail6reduce28DeviceReduceSingleTileKernelINS2_10policy_hubIN4cuda3std3__45tupleIJblEEEyN6thrust24THRUST_300001_SM_1000_NS8cuda_cub9__find_if7functorIS9_EEE10Policy1000ENSB_12zip_iteratorINS8_IJNSD_26transform_input_iterator_tIbNSC_6detail35transform_pair_of_input_iterators_tIbNSB_18transform_iteratorI6mul_opNSB_17counting_iteratorIiNSB_11use_defaultESP_SP_EESP_SP_EENSB_6detail15normal_iteratorINSB_10device_ptrIjEEEENS7_8equal_toIjEEEENS7_10__not_fn_tINS7_10__identityEEEEENSO_IlSP_SP_SP_EEEEEEEPS9_ySF_S9_S9_S11_EEvT0_T1_T2_T3_T4_T6_E12temp_storage+112];
	and.b16  	%rs330, %rs395, 255;
	setp.eq.s16 	%p279, %rs330, 0;
	setp.eq.s16 	%p280, %rs329, 0;
	min.s64 	%rd359, %rd358, %rd403;
	selp.b16 	%rs331, %rs395, 1, %p280;
	selp.b16 	%rs395, %rs329, %rs331, %p279;
	selp.b64 	%rd360, %rd403, %rd359, %p280;
	selp.b64 	%rd403, %rd358, %rd360, %p279;
$L__BB4_78:
	setp.lt.u64 	%p281, %rd118, 225;
	@%p281 bra 	$L__BB4_120;
	ld.shared.u8 	%rs332, [_ZZN3cub18CUB_300001_SM_10006detail6reduce28DeviceReduceSingleTileKernelINS2_10policy_hubIN4cuda3std3__45tupleIJblEEEyN6thrust24THRUST_300001_SM_1000_NS8cuda_cub9__find_if7functorIS9_EEE10Policy1000ENSB_12zip_iteratorINS8_IJNSD_26transform_input_iterator_tIbNSC_6detail35transform_pair_of_input_iterators_tIbNSB_18transform_iteratorI6mul_opNSB_17counting_iteratorIiNSB_11use_defaultESP_SP_EESP_SP_EENSB_6detail15normal_iteratorINSB_10device_ptrIjEEEENS7_8equal_toIjEEEENS7_10__not_fn_tINS7_10__identityEEEEENSO_IlSP_SP_SP_EEEEEEEPS9_ySF_S9_S9_S11_EEvT0_T1_T2_T3_T4_T6_E12temp_storage+120];
	ld.shared.u64 	%rd361, [_ZZN3cub18CUB_300001_SM_10006detail6reduce28DeviceReduceSingleTileKernelINS2_10policy_hubIN4cuda3std3__45tupleIJblEEEyN6thrust24THRUST_300001_SM_1000_NS8cuda_cub9__find_if7functorIS9_EEE10Policy1000ENSB_12zip_iteratorINS8_IJNSD_26transform_input_iterator_tIbNSC_6detail35transform_pair_of_input_iterators_tIbNSB_18transform_iteratorI6mul_opNSB_17counting_iteratorIiNSB_11use_defaultESP_SP_EESP_SP_EENSB_6detail15normal_iteratorINSB_10device_ptrIjEEEENS7_8equal_toIjEEEENS7_10__not_fn_tINS7_10__identityEEEEENSO_IlSP_SP_SP_EEEEEEEPS9_ySF_S9_S9_S11_EEvT0_T1_T2_T3_T4_T6_E12temp_storage+128];
	and.b16  	%rs333, %rs395, 255;
	setp.eq.s16 	%p282, %rs333, 0;
	setp.eq.s16 	%p283, %rs332, 0;
	min.s64 	%rd362, %rd361, %rd403;
	selp.b16 	%rs334, %rs395, 1, %p283;
	selp.b16 	%rs395, %rs332, %rs334, %p282;
	selp.b64 	%rd363, %rd403, %rd362, %p283;
	selp.b64 	%rd403, %rd361, %rd363, %p282;
	bra.uni 	$L__BB4_120;
$L__BB4_80:
	mov.u32 	%r67, %tid.x;
	cvt.u64.u32 	%rd72, %r67;
	add.s32 	%r26, %r67, %r41;
	mul.wide.u32 	%rd122, %r67, 4;
	add.s64 	%rd73, %rd2, %rd122;
	shl.b32 	%r68, %r26, 1;
	ld.global.u32 	%r69, [%rd73];
	setp.ne.s32 	%p3, %r68, %r69;
	add.s32 	%r70, %r67, 256;
	cvt.u64.u32 	%rd123, %r70;
	add.s32 	%r71, %r68, 512;
	ld.global.u32 	%r72, [%rd73+1024];
	setp.ne.s32 	%p4, %r71, %r72;
	add.s32 	%r74, %r67, 512;
	cvt.u64.u32 	%rd124, %r74;
	add.s64 	%rd125, %rd117, %rd124;
	add.s32 	%r75, %r68, 1024;
	ld.global.u32 	%r76, [%rd73+2048];
	setp.ne.s32 	%p5, %r75, %r76;
	add.s64 	%rd126, %rd125, 256;
	add.s32 	%r77, %r68, 1536;
	ld.global.u32 	%r78, [%rd73+3072];
	setp.ne.s32 	%p7, %r77, %r78;
	or.pred  	%p9, %p3, %p4;
	selp.b64 	%rd127, %rd72, %rd123, %p3;
	add.s64 	%rd128, %rd117, %rd127;
	min.s64 	%rd129, %rd125, %rd128;
	selp.b64 	%rd130, %rd129, %rd128, %p5;
	or.pred  	%p10, %p9, %p5;
	selp.b64 	%rd131, %rd130, %rd125, %p9;
	min.s64 	%rd132, %rd126, %rd131;
	selp.b64 	%rd133, %rd132, %rd131, %p7;
	or.pred  	%p11, %p10, %p7;
	selp.u16 	%rs395, 1, 0, %p11;
	selp.b64 	%rd403, %rd133, %rd126, %p10;
	add.s64 	%rd75, %rd118, -1024;
	setp.lt.u64 	%p12, %rd75, 1024;
	mov.b64 	%rd422, 1024;
	@%p12 bra 	$L__BB4_84;
	mov.b64 	%rd422, 1024;
$L__BB4_82:
	cvt.u32.u64 	%r79, %rd422;
	add.s32 	%r80, %r26, %r79;
	add.s64 	%rd135, %rd422, %rd72;
	shl.b64 	%rd136, %rd422, 2;
	add.s64 	%rd137, %rd73, %rd136;
	add.s64 	%rd138, %rd135, %rd117;
	shl.b32 	%r81, %r80, 1;
	ld.global.u32 	%r82, [%rd137];
	setp.ne.s32 	%p13, %r81, %r82;
	add.s64 	%rd139, %rd138, 256;
	add.s32 	%r83, %r81, 512;
	ld.global.u32 	%r84, [%rd137+1024];
	setp.ne.s32 	%p14, %r83, %r84;
	selp.u16 	%rs113, 1, 0, %p14;
	add.s64 	%rd140, %rd138, 512;
	add.s32 	%r85, %r81, 1024;
	ld.global.u32 	%r86, [%rd137+2048];
	setp.ne.s32 	%p15, %r85, %r86;
	selp.u16 	%rs114, 1, 0, %p15;
	add.s64 	%rd141, %rd138, 768;
	add.s32 	%r87, %r81, 1536;
	ld.global.u32 	%r88, [%rd137+3072];
	setp.ne.s32 	%p16, %r87, %r88;
	selp.u16 	%rs115, 1, 0, %p16;
	and.b16  	%rs116, %rs395, 255;
	setp.eq.s16 	%p17, %rs116, 0;
	selp.u16 	%rs117, 1, 0, %p13;
	min.s64 	%rd142, %rd138, %rd403;
	selp.b16 	%rs118, 1, %rs395, %p13;
	selp.b64 	%rd143, %rd142, %rd403, %p13;
	selp.b16 	%rs119, %rs117, %rs118, %p17;
	and.b16  	%rs120, %rs119, 255;
	selp.b64 	%rd144, %rd138, %rd143, %p17;
	setp.eq.s16 	%p18, %rs120, 0;
	min.s64 	%rd145, %rd139, %rd144;
	selp.b16 	%rs121, 1, %rs119, %p14;
	selp.b64 	%rd146, %rd145, %rd144, %p14;
	selp.b16 	%rs122, %rs113, %rs121, %p18;
	and.b16  	%rs123, %rs122, 255;
	selp.b64 	%rd147, %rd139, %rd146, %p18;
	setp.eq.s16 	%p19, %rs123, 0;
	min.s64 	%rd148, %rd140, %rd147;
	selp.b16 	%rs124, 1, %rs122, %p15;
	selp.b64 	%rd149, %rd148, %rd147, %p15;
	selp.b16 	%rs125, %rs114, %rs124, %p19;
	and.b16  	%rs126, %rs125, 255;
	selp.b64 	%rd150, %rd140, %rd149, %p19;
	setp.eq.s16 	%p20, %rs126, 0;
	min.s64 	%rd151, %rd141, %rd150;
	selp.b16 	%rs127, 1, %rs125, %p16;
	selp.b64 	%rd152, %rd151, %rd150, %p16;
	selp.b16 	%rs395, %rs115, %rs127, %p20;
	selp.b64 	%rd403, %rd141, %rd152, %p20;
	sub.s64 	%rd153, %rd118, %rd422;
	setp.lt.u64 	%p21, %rd153, 1024;
	@%p21 bra 	$L__BB4_96;
	add.s64 	%rd422, %rd422, 1024;
	setp.le.u64 	%p22, %rd422, %rd75;
	@%p22 bra 	$L__BB4_82;
$L__BB4_84:
	setp.le.u64 	%p23, %rd118, %rd422;
	cvt.u32.u64 	%r89, %rd422;
	cvt.u32.u64 	%r90, %rd118;
	sub.s32 	%r91, %r90, %r89;
	setp.ge.s32 	%p24, %r67, %r91;
	or.pred  	%p25, %p23, %p24;
	@%p25 bra 	$L__BB4_96;
	not.b32 	%r93, %r67;
	add.s32 	%r94, %r93, %r90;
	sub.s32 	%r27, %r94, %r89;
	shr.u32 	%r96, %r27, 8;
	add.s32 	%r28, %r96, 1;
	and.b32  	%r29, %r28, 7;
	setp.lt.u32 	%p26, %r27, 1792;
	mov.u32 	%r537, %r67;
	@%p26 bra 	$L__BB4_88;
	and.b32  	%r97, %r28, 33554424;
	neg.s32 	%r535, %r97;
	mov.u32 	%r537, %r67;
$L__BB4_87:
	.pragma "nounroll";
	cvt.u64.u32 	%rd155, %r537;
	add.s64 	%rd156, %rd422, %rd155;
	cvt.u32.u64 	%r98, %rd156;
	add.s32 	%r99, %r41, %r98;
	shl.b64 	%rd157, %rd156, 2;
	add.s64 	%rd158, %rd2, %rd157;
	add.s64 	%rd159, %rd156, %rd117;
	shl.b32 	%r100, %r99, 1;
	ld.global.u32 	%r101, [%rd158];
	setp.ne.s32 	%p27, %r100, %r101;
	selp.u16 	%rs129, 1, 0, %p27;
	and.b16  	%rs130, %rs395, 255;
	setp.ne.s16 	%p29, %rs130, 0;
	and.pred  	%p30, %p29, %p27;
	min.s64 	%rd160, %rd159, %rd403;
	setp.eq.s16 	%p31, %rs130, 0;
	selp.b16 	%rs131, %rs129, %rs395, %p31;
	selp.b64 	%rd161, %rd159, %rd403, %p31;
	selp.b16 	%rs132, 1, %rs131, %p30;
	and.b16  	%rs133, %rs132, 255;
	selp.b64 	%rd162, %rd160, %rd161, %p30;
	add.s64 	%rd163, %rd159, 256;
	add.s32 	%r102, %r100, 512;
	ld.global.u32 	%r103, [%rd158+1024];
	setp.ne.s32 	%p32, %r102, %r103;
	selp.u16 	%rs134, 1, 0, %p32;
	setp.ne.s16 	%p34, %rs133, 0;
	and.pred  	%p35, %p34, %p32;
	min.s64 	%rd164, %rd163, %rd162;
	setp.eq.s16 	%p36, %rs133, 0;
	selp.b16 	%rs135, %rs134, %rs132, %p36;
	selp.b64 	%rd165, %rd163, %rd162, %p36;
	selp.b16 	%rs136, 1, %rs135, %p35;
	and.b16  	%rs137, %rs136, 255;
	selp.b64 	%rd166, %rd164, %rd165, %p35;
	add.s64 	%rd167, %rd159, 512;
	add.s32 	%r104, %r100, 1024;
	ld.global.u32 	%r105, [%rd158+2048];
	setp.ne.s32 	%p37, %r104, %r105;
	selp.u16 	%rs138, 1, 0, %p37;
	setp.ne.s16 	%p39, %rs137, 0;
	and.pred  	%p40, %p39, %p37;
	min.s64 	%rd168, %rd167, %rd166;
	setp.eq.s16 	%p41, %rs137, 0;
	selp.b16 	%rs139, %rs138, %rs136, %p41;
	selp.b64 	%rd169, %rd167, %rd166, %p41;
	selp.b16 	%rs140, 1, %rs139, %p40;
	and.b16  	%rs141, %rs140, 255;
	selp.b64 	%rd170, %rd168, %rd169, %p40;
	add.s64 	%rd171, %rd159, 768;
	add.s32 	%r106, %r100, 1536;
	ld.global.u32 	%r107, [%rd158+3072];
	setp.ne.s32 	%p42, %r106, %r107;
	selp.u16 	%rs142, 1, 0, %p42;
	setp.ne.s16 	%p44, %rs141, 0;
	and.pred  	%p45, %p44, %p42;
	min.s64 	%rd172, %rd171, %rd170;
	setp.eq.s16 	%p46, %rs141, 0;
	selp.b16 	%rs143, %rs142, %rs140, %p46;
	selp.b64 	%rd173, %rd171, %rd170, %p46;
	selp.b16 	%rs144, 1, %rs143, %p45;
	and.b16  	%rs145, %rs144, 255;
	selp.b64 	%rd174, %rd172, %rd173, %p45;
	add.s64 	%rd175, %rd159, 1024;
	add.s32 	%r108, %r100, 2048;
	ld.global.u32 	%r109, [%rd158+4096];
	setp.ne.s32 	%p47, %r108, %r109;
	selp.u16 	%rs146, 1, 0, %p47;
	setp.ne.s16 	%p49, %rs145, 0;
	and.pred  	%p50, %p49, %p47;
	min.s64 	%rd176, %rd175, %rd174;
	setp.eq.s16 	%p51, %rs145, 0;
	selp.b16 	%rs147, %rs146, %rs144, %p51;
	selp.b64 	%rd177, %rd175, %rd174, %p51;
	selp.b16 	%rs148, 1, %rs147, %p50;
	and.b16  	%rs149, %rs148, 255;
	selp.b64 	%rd178, %rd176, %rd177, %p50;
	add.s64 	%rd179, %rd159, 1280;
	add.s32 	%r110, %r100, 2560;
	ld.global.u32 	%r111, [%rd158+5120];
	setp.ne.s32 	%p52, %r110, %r111;
	selp.u16 	%rs150, 1, 0, %p52;
	setp.ne.s16 	%p54, %rs149, 0;
	and.pred  	%p55, %p54, %p52;
	min.s64 	%rd180, %rd179, %rd178;
	setp.eq.s16 	%p56, %rs149, 0;
	selp.b16 	%rs151, %rs150, %rs148, %p56;
	selp.b64 	%rd181, %rd179, %rd178, %p56;
	selp.b16 	%rs152, 1, %rs151, %p55;
	and.b16  	%rs153, %rs152, 255;
	selp.b64 	%rd182, %rd180, %rd181, %p55;
	add.s64 	%rd183, %rd159, 1536;
	add.s32 	%r112, %r100, 3072;
	ld.global.u32 	%r113, [%rd158+6144];
	setp.ne.s32 	%p57, %r112, %r113;
	selp.u16 	%rs154, 1, 0, %p57;
	setp.ne.s16 	%p59, %rs153, 0;
	and.pred  	%p60, %p59, %p57;
	min.s64 	%rd184, %rd183, %rd182;
	setp.eq.s16 	%p61, %rs153, 0;
	selp.b16 	%rs155, %rs154, %rs152, %p61;
	selp.b64 	%rd185, %rd183, %rd182, %p61;
	selp.b16 	%rs156, 1, %rs155, %p60;
	and.b16  	%rs157, %rs156, 255;
	selp.b64 	%rd186, %rd184, %rd185, %p60;
	add.s64 	%rd187, %rd159, 1792;
	add.s32 	%r114, %r100, 3584;
	ld.global.u32 	%r115, [%rd158+7168];
	setp.ne.s32 	%p62, %r114, %r115;
	selp.u16 	%rs158, 1, 0, %p62;
	setp.ne.s16 	%p64, %rs157, 0;
	and.pred  	%p65, %p64, %p62;
	min.s64 	%rd188, %rd187, %rd186;
	setp.eq.s16 	%p66, %rs157, 0;
	selp.b16 	%rs159, %rs158, %rs156, %p66;
	selp.b64 	%rd189, %rd187, %rd186, %p66;
	selp.b16 	%rs395, 1, %rs159, %p65;
	selp.b64 	%rd403, %rd188, %rd189, %p65;
	add.s32 	%r537, %r537, 2048;
	add.s32 	%r535, %r535, 8;
	setp.ne.s32 	%p67, %r535, 0;
	@%p67 bra 	$L__BB4_87;
$L__BB4_88:
	setp.eq.s32 	%p68, %r29, 0;
	@%p68 bra 	$L__BB4_96;
	setp.lt.u32 	%p69, %r29, 4;
	@%p69 bra 	$L__BB4_91;
	cvt.u64.u32 	%rd191, %r537;
	add.s64 	%rd192, %rd422, %rd191;
	cvt.u32.u64 	%r116, %rd192;
	add.s32 	%r117, %r41, %r116;
	shl.b64 	%rd193, %rd192, 2;
	add.s64 	%rd194, %rd2, %rd193;
	add.s64 	%rd195, %rd192, %rd117;
	shl.b32 	%r118, %r117, 1;
	ld.global.u32 	%r119, [%rd194];
	setp.ne.s32 	%p70, %r118, %r119;
	selp.u16 	%rs161, 1, 0, %p70;
	and.b16  	%rs162, %rs395, 255;
	setp.ne.s16 	%p72, %rs162, 0;
	and.pred  	%p73, %p72, %p70;
	min.s64 	%rd196, %rd195, %rd403;
	setp.eq.s16 	%p74, %rs162, 0;
	selp.b16 	%rs163, %rs161, %rs395, %p74;
	selp.b64 	%rd197, %rd195, %rd403, %p74;
	selp.b16 	%rs164, 1, %rs163, %p73;
	and.b16  	%rs165, %rs164, 255;
	selp.b64 	%rd198, %rd196, %rd197, %p73;
	add.s32 	%r120, %r537, 256;
	cvt.u64.u32 	%rd199, %r120;
	add.s64 	%rd200, %rd422, %rd199;
	add.s64 	%rd201, %rd200, %rd117;
	add.s32 	%r121, %r118, 512;
	ld.global.u32 	%r122, [%rd194+1024];
	setp.ne.s32 	%p75, %r121, %r122;
	selp.u16 	%rs166, 1, 0, %p75;
	setp.ne.s16 	%p77, %rs165, 0;
	and.pred  	%p78, %p77, %p75;
	min.s64 	%rd202, %rd201, %rd198;
	setp.eq.s16 	%p79, %rs165, 0;
	selp.b16 	%rs167, %rs166, %rs164, %p79;
	selp.b64 	%rd203, %rd201, %rd198, %p79;
	selp.b16 	%rs168, 1, %rs167, %p78;
	and.b16  	%rs169, %rs168, 255;
	selp.b64 	%rd204, %rd202, %rd203, %p78;
	add.s32 	%r123, %r537, 512;
	cvt.u64.u32 	%rd205, %r123;
	add.s64 	%rd206, %rd422, %rd205;
	add.s64 	%rd207, %rd206, %rd117;
	add.s32 	%r124, %r118, 1024;
	ld.global.u32 	%r125, [%rd194+2048];
	setp.ne.s32 	%p80, %r124, %r125;
	selp.u16 	%rs170, 1, 0, %p80;
	setp.ne.s16 	%p82, %rs169, 0;
	and.pred  	%p83, %p82, %p80;
	min.s64 	%rd208, %rd207, %rd204;
	setp.eq.s16 	%p84, %rs169, 0;
	selp.b16 	%rs171, %rs170, %rs168, %p84;
	selp.b64 	%rd209, %rd207, %rd204, %p84;
	selp.b16 	%rs172, 1, %rs171, %p83;
	and.b16  	%rs173, %rs172, 255;
	selp.b64 	%rd210, %rd208, %rd209, %p83;
	add.s32 	%r126, %r537, 768;
	cvt.u64.u32 	%rd211, %r126;
	add.s64 	%rd212, %rd422, %rd211;
	add.s64 	%rd213, %rd212, %rd117;
	add.s32 	%r127, %r118, 1536;
	ld.global.u32 	%r128, [%rd194+3072];
	setp.ne.s32 	%p85, %r127, %r128;
	selp.u16 	%rs174, 1, 0, %p85;
	setp.ne.s16 	%p87, %rs173, 0;
	and.pred  	%p88, %p87, %p85;
	min.s64 	%rd214, %rd213, %rd210;
	setp.eq.s16 	%p89, %rs173, 0;
	selp.b16 	%rs175, %rs174, %rs172, %p89;
	selp.b64 	%rd215, %rd213, %rd210, %p89;
	selp.b16 	%rs395, 1, %rs175, %p88;
	selp.b64 	%rd403, %rd214, %rd215, %p88;
	add.s32 	%r537, %r537, 1024;
$L__BB4_91:
	and.b32  	%r129, %r28, 3;
	setp.eq.s32 	%p90, %r129, 0;
	@%p90 bra 	$L__BB4_96;
	setp.eq.s32 	%p91, %r129, 1;
	@%p91 bra 	$L__BB4_94;
	cvt.u64.u32 	%rd217, %r537;
	add.s64 	%rd218, %rd422, %rd217;
	cvt.u32.u64 	%r130, %rd218;
	add.s32 	%r131, %r41, %r130;
	shl.b64 	%rd219, %rd218, 2;
	add.s64 	%rd220, %rd2, %rd219;
	add.s64 	%rd221, %rd218, %rd117;
	shl.b32 	%r132, %r131, 1;
	ld.global.u32 	%r133, [%rd220];
	setp.ne.s32 	%p92, %r132, %r133;
	selp.u16 	%rs177, 1, 0, %p92;
	and.b16  	%rs178, %rs395, 255;
	setp.ne.s16 	%p94, %rs178, 0;
	and.pred  	%p95, %p94, %p92;
	min.s64 	%rd222, %rd221, %rd403;
	setp.eq.s16 	%p96, %rs178, 0;
	selp.b16 	%rs179, %rs177, %rs395, %p96;
	selp.b64 	%rd223, %rd221, %rd403, %p96;
	selp.b16 	%rs180, 1, %rs179, %p95;
	and.b16  	%rs181, %rs180, 255;
	selp.b64 	%rd224, %rd222, %rd223, %p95;
	add.s32 	%r134, %r537, 256;
	cvt.u64.u32 	%rd225, %r134;
	add.s64 	%rd226, %rd422, %rd225;
	add.s64 	%rd227, %rd226, %rd117;
	add.s32 	%r135, %r132, 512;
	ld.global.u32 	%r136, [%rd220+1024];
	setp.ne.s32 	%p97, %r135, %r136;
	selp.u16 	%rs182, 1, 0, %p97;
	setp.ne.s16 	%p99, %rs181, 0;
	and.pred  	%p100, %p99, %p97;
	min.s64 	%rd228, %rd227, %rd224;
	setp.eq.s16 	%p101, %rs181, 0;
	selp.b16 	%rs183, %rs182, %rs180, %p101;
	selp.b64 	%rd229, %rd227, %rd224, %p101;
	selp.b16 	%rs395, 1, %rs183, %p100;
	selp.b64 	%rd403, %rd228, %rd229, %p100;
	add.s32 	%r537, %r537, 512;
$L__BB4_94:
	and.b32  	%r137, %r27, 256;
	setp.ne.s32 	%p102, %r137, 0;
	@%p102 bra 	$L__BB4_96;
	cvt.u64.u32 	%rd230, %r537;
	add.s64 	%rd231, %rd422, %rd230;
	cvt.u32.u64 	%r138, %rd231;
	add.s32 	%r139, %r41, %r138;
	shl.b64 	%rd232, %rd231, 2;
	add.s64 	%rd233, %rd2, %rd232;
	add.s64 	%rd234, %rd231, %rd117;
	shl.b32 	%r140, %r139, 1;
	ld.global.u32 	%r141, [%rd233];
	setp.ne.s32 	%p103, %r140, %r141;
	selp.u16 	%rs184, 1, 0, %p103;
	and.b16  	%rs185, %rs395, 255;
	setp.ne.s16 	%p105, %rs185, 0;
	and.pred  	%p106, %p105, %p103;
	min.s64 	%rd235, %rd234, %rd403;
	setp.eq.s16 	%p107, %rs185, 0;
	selp.b16 	%rs186, %rs184, %rs395, %p107;
	selp.b64 	%rd236, %rd234, %rd403, %p107;
	selp.b16 	%rs395, 1, %rs186, %p106;
	selp.b64 	%rd403, %rd235, %rd236, %p106;
$L__BB4_96:
	// begin inline asm
	mov.u32 %r142, %laneid;
	// end inline asm
	cvt.u32.u16 	%r163, %rs395;
	and.b32  	%r144, %r163, 255;
	mov.b32 	%r160, 1;
	mov.b32 	%r161, 31;
	mov.b32 	%r162, -1;
	// begin inline asm
	shfl.sync.down.b32 %r143, %r144, %r160, %r161, %r162;
	// end inline asm
	// begin inline asm
	shfl.sync.down.b32 %r148, %r149, %r160, %r161, %r162;
	// end inline asm
	mov.b64 	{%r154, %r159}, %rd403;
	// begin inline asm
	shfl.sync.down.b32 %r153, %r154, %r160, %r161, %r162;
	// end inline asm
	// begin inline asm
	shfl.sync.down.b32 %r158, %r159, %r160, %r161, %r162;
	// end inline asm
	mov.b64 	%rd94, {%r153, %r158};
	cvt.u16.u32 	%rs75, %r143;
	setp.gt.s32 	%p108, %r142, 30;
	@%p108 bra 	$L__BB4_100;
	and.b16  	%rs187, %rs395, 255;
	setp.eq.s16 	%p109, %rs187, 0;
	and.b16  	%rs188, %rs75, 255;
	setp.eq.s16 	%p110, %rs188, 0;
	or.pred  	%p111, %p109, %p110;
	@%p111 bra 	$L__BB4_99;
	min.s64 	%rd403, %rd94, %rd403;
	mov.b16 	%rs395, 1;
	bra.uni 	$L__BB4_100;
$L__BB4_99:
	setp.eq.s16 	%p112, %rs187, 0;
	selp.b16 	%rs395, %rs75, %rs395, %p112;
	selp.b64 	%rd403, %rd94, %rd403, %p112;
$L__BB4_100:
	cvt.u32.u16 	%r184, %rs395;
	and.b32  	%r165, %r184, 255;
	mov.b32 	%r181, 2;
	mov.b32 	%r182, 31;
	mov.b32 	%r183, -1;
	// begin inline asm
	shfl.sync.down.b32 %r164, %r165, %r181, %r182, %r183;
	// end inline asm
	// begin inline asm
	shfl.sync.down.b32 %r169, %r170, %r181, %r182, %r183;
	// end inline asm
	mov.b64 	{%r175, %r180}, %rd403;
	// begin inline asm
	shfl.sync.down.b32 %r174, %r175, %r181, %r182, %r183;
	// end inline asm
	// begin inline asm
	shfl.sync.down.b32 %r179, %r180, %r181, %r182, %r183;
	// end inline asm
	mov.b64 	%rd98, {%r174, %r179};
	cvt.u16.u32 	%rs78, %r164;
	setp.gt.s32 	%p113, %r142, 29;
	@%p113 bra 	$L__BB4_104;
	and.b16  	%rs191, %rs395, 255;
	setp.eq.s16 	%p114, %rs191, 0;
	and.b16  	%rs192, %rs78, 255;
	setp.eq.s16 	%p115, %rs192, 0;
	or.pred  	%p116, %p114, %p115;
	@%p116 bra 	$L__BB4_103;
	min.s64 	%rd403, %rd98, %rd403;
	mov.b16 	%rs395, 1;
	bra.uni 	$L__BB4_104;
$L__BB4_103:
	setp.eq.s16 	%p117, %rs191, 0;
	selp.b16 	%rs395, %rs78, %rs395, %p117;
	selp.b64 	%rd403, %rd98, %rd403, %p117;
$L__BB4_104:
	cvt.u32.u16 	%r205, %rs395;
	and.b32  	%r186, %r205, 255;
	mov.b32 	%r202, 4;
	mov.b32 	%r203, 31;
	mov.b32 	%r204, -1;
	// begin inline asm
	shfl.sync.down.b32 %r185, %r186, %r202, %r203, %r204;
	// end inline asm
	// begin inline asm
	shfl.sync.down.b32 %r190, %r191, %r202, %r203, %r204;
	// end inline asm
	mov.b64 	{%r196, %r201}, %rd403;
	// begin inline asm
	shfl.sync.down.b32 %r195, %r196, %r202, %r203, %r204;
	// end inline asm
	// begin inline asm
	shfl.sync.down.b32 %r200, %r201, %r202, %r203, %r204;
	// end inline asm
	mov.b64 	%rd102, {%r195, %r200};
	cvt.u16.u32 	%rs81, %r185;
	setp.gt.s32 	%p118, %r142, 27;
	@%p118 bra 	$L__BB4_108;
	and.b16  	%rs195, %rs395, 255;
	setp.eq.s16 	%p119, %rs195, 0;
	and.b16  	%rs196, %rs81, 255;
	setp.eq.s16 	%p120, %rs196, 0;
	or.pred  	%p121, %p119, %p120;
	@%p121 bra 	$L__BB4_107;
	min.s64 	%rd403, %rd102, %rd403;
	mov.b16 	%rs395, 1;
	bra.uni 	$L__BB4_108;
$L__BB4_107:
	setp.eq.s16 	%p122, %rs195, 0;
	selp.b16 	%rs395, %rs81, %rs395, %p122;
	selp.b64 	%rd403, %rd102, %rd403, %p122;
$L__BB4_108:
	cvt.u32.u16 	%r226, %rs395;
	and.b32  	%r207, %r226, 255;
	mov.b32 	%r223, 8;
	mov.b32 	%r224, 31;
	mov.b32 	%r225, -1;
	// begin inline asm
	shfl.sync.down.b32 %r206, %r207, %r223, %r224, %r225;
	// end inline asm
	// begin inline asm
	shfl.sync.down.b32 %r211, %r212, %r223, %r224, %r225;
	// end inline asm
	mov.b64 	{%r217, %r222}, %rd403;
	// begin inline asm
	shfl.sync.down.b32 %r216, %r217, %r223, %r224, %r225;
	// end inline asm
	// begin inline asm
	shfl.sync.down.b32 %r221, %r222, %r223, %r224, %r225;
	// end inline asm
	mov.b64 	%rd106, {%r216, %r221};
	cvt.u16.u32 	%rs84, %r206;
	setp.gt.s32 	%p123, %r142, 23;
	@%p123 bra 	$L__BB4_112;
	and.b16  	%rs199, %rs395, 255;
	setp.eq.s16 	%p124, %rs199, 0;
	and.b16  	%rs200, %rs84, 255;
	setp.eq.s16 	%p125, %rs200, 0;
	or.pred  	%p126, %p124, %p125;
	@%p126 bra 	$L__BB4_111;
	min.s64 	%rd403, %rd106, %rd403;
	mov.b16 	%rs395, 1;
	bra.uni 	$L__BB4_112;
$L__BB4_111:
	setp.eq.s16 	%p127, %rs199, 0;
	selp.b16 	%rs395, %rs84, %rs395, %p127;
	selp.b64 	%rd403, %rd106, %rd403, %p127;
$L__BB4_112:
	cvt.u32.u16 	%r247, %rs395;
	and.b32  	%r228, %r247, 255;
	mov.b32 	%r244, 16;
	mov.b32 	%r245, 31;
	mov.b32 	%r246, -1;
	// begin inline asm
	shfl.sync.down.b32 %r227, %r228, %r244, %r245, %r246;
	// end inline asm
	// begin inline asm
	shfl.sync.down.b32 %r232, %r233, %r244, %r245, %r246;
	// end inline asm
	mov.b64 	{%r238, %r243}, %rd403;
	// begin inline asm
	shfl.sync.down.b32 %r237, %r238, %r244, %r245, %r246;
	// end inline asm
	// begin inline asm
	shfl.sync.down.b32 %r242, %r243, %r244, %r245, %r246;
	// end inline asm
	mov.b64 	%rd110, {%r237, %r242};
	cvt.u16.u32 	%rs87, %r227;
	setp.gt.s32 	%p128, %r142, 15;
	@%p128 bra 	$L__BB4_116;
	and.b16  	%rs203, %rs395, 255;
	setp.eq.s16 	%p129, %rs203, 0;
	and.b16  	%rs204, %rs87, 255;
	setp.eq.s16 	%p130, %rs204, 0;
	or.pred  	%p131, %p129, %p130;
	@%p131 bra 	$L__BB4_115;
	min.s64 	%rd403, %rd110, %rd403;
	mov.b16 	%rs395, 1;
	bra.uni 	$L__BB4_116;
$L__BB4_115:
	setp.eq.s16 	%p132, %rs203, 0;
	selp.b16 	%rs395, %rs87, %rs395, %p132;
	selp.b64 	%rd403, %rd110, %rd403, %p132;
$L__BB4_116:
	setp.ne.s32 	%p133, %r142, 0;
	@%p133 bra 	$L__BB4_118;
	shr.u32 	%r248, %r67, 1;
	and.b32  	%r249, %r248, 2147483632;
	mov.u32 	%r250, _ZZN3cub18CUB_300001_SM_10006detail6reduce28DeviceReduceSingleTileKernelINS2_10policy_hubIN4cuda3std3__45tupleIJblEEEyN6thrust24THRUST_300001_SM_1000_NS8cuda_cub9__find_if7functorIS9_EEE10Policy1000ENSB_12zip_iteratorINS8_IJNSD_26transform_input_iterator_tIbNSC_6detail35transform_pair_of_input_iterators_tIbNSB_18transform_iteratorI6mul_opNSB_17counting_iteratorIiNSB_11use_defaultESP_SP_EESP_SP_EENSB_6detail15normal_iteratorINSB_10device_ptrIjEEEENS7_8equal_toIjEEEENS7_10__not_fn_tINS7_10__identityEEEEENSO_IlSP_SP_SP_EEEEEEEPS9_ySF_S9_S9_S11_EEvT0_T1_T2_T3_T4_T6_E12temp_storage;
	add.s32 	%r251, %r250, %r249;
	st.shared.u8 	[%r251+8], %rs395;
	st.shared.u64 	[%r251+16], %rd403;
$L__BB4_118:
	bar.sync 	0;
	setp.ne.s32 	%p134, %r67, 0;
	@%p134 bra 	$L__BB4_120;
	ld.shared.u8 	%rs207, [_ZZN3cub18CUB_300001_SM_10006detail6reduce28DeviceReduceSingleTileKernelINS2_10policy_hubIN4cuda3std3__45tupleIJblEEEyN6thrust24THRUST_300001_SM_1000_NS8cuda_cub9__find_if7functorIS9_EEE10Policy1000ENSB_12zip_iteratorINS8_IJNSD_26transform_input_iterator_tIbNSC_6detail35transform_pair_of_input_iterators_tIbNSB_18transform_iteratorI6mul_opNSB_17counting_iteratorIiNSB_11use_defaultESP_SP_EESP_SP_EENSB_6detail15normal_iteratorINSB_10device_ptrIjEEEENS7_8equal_toIjEEEENS7_10__not_fn_tINS7_10__identityEEEEENSO_IlSP_SP_SP_EEEEEEEPS9_ySF_S9_S9_S11_EEvT0_T1_T2_T3_T4_T6_E12temp_storage+24];
	ld.shared.u64 	%rd237, [_ZZN3cub18CUB_300001_SM_10006detail6reduce28DeviceReduceSingleTileKernelINS2_10policy_hubIN4cuda3std3__45tupleIJblEEEyN6thrust24THRUST_300001_SM_1000_NS8cuda_cub9__find_if7functorIS9_EEE10Policy1000ENSB_12zip_iteratorINS8_IJNSD_26transform_input_iterator_tIbNSC_6detail35transform_pair_of_input_iterators_tIbNSB_18transform_iteratorI6mul_opNSB_17counting_iteratorIiNSB_11use_defaultESP_SP_EESP_SP_EENSB_6detail15normal_iteratorINSB_10device_ptrIjEEEENS7_8equal_toIjEEEENS7_10__not_fn_tINS7_10__identityEEEEENSO_IlSP_SP_SP_EEEEEEEPS9_ySF_S9_S9_S11_EEvT0_T1_T2_T3_T4_T6_E12temp_storage+32];
	and.b16  	%rs208, %rs395, 255;
	setp.eq.s16 	%p135, %rs208, 0;
	setp.eq.s16 	%p136, %rs207, 0;
	min.s64 	%rd238, %rd237, %rd403;
	selp.b16 	%rs209, %rs395, 1, %p136;
	selp.b16 	%rs210, %rs207, %rs209, %p135;
	and.b16  	%rs211, %rs210, 255;
	selp.b64 	%rd239, %rd403, %rd238, %p136;
	selp.b64 	%rd240, %rd237, %rd239, %p135;
	ld.shared.u8 	%rs212, [_ZZN3cub18CUB_300001_SM_10006detail6reduce28DeviceReduceSingleTileKernelINS2_10policy_hubIN4cuda3std3__45tupleIJblEEEyN6thrust24THRUST_300001_SM_1000_NS8cuda_cub9__find_if7functorIS9_EEE10Policy1000ENSB_12zip_iteratorINS8_IJNSD_26transform_input_iterator_tIbNSC_6detail35transform_pair_of_input_iterators_tIbNSB_18transform_iteratorI6mul_opNSB_17counting_iteratorIiNSB_11use_defaultESP_SP_EESP_SP_EENSB_6detail15normal_iteratorINSB_10device_ptrIjEEEENS7_8equal_toIjEEEENS7_10__not_fn_tINS7_10__identityEEEEENSO_IlSP_SP_SP_EEEEEEEPS9_ySF_S9_S9_S11_EEvT0_T1_T2_T3_T4_T6_E12temp_storage+40];
	ld.shared.u64 	%rd241, [_ZZN3cub18CUB_300001_SM_10006detail6reduce28DeviceReduceSingleTileKernelINS2_10policy_hubIN4cuda3std3__45tupleIJblEEEyN6thrust24THRUST_300001_SM_1000_NS8cuda_cub9__find_if7functorIS9_EEE10Policy1000ENSB_12zip_iteratorINS8_IJNSD_26transform_input_iterator_tIbNSC_6detail35transform_pair_of_input_iterators_tIbNSB_18transform_iteratorI6mul_opNSB_17counting_iteratorIiNSB_11use_defaultESP_SP_EESP_SP_EENSB_6detail15normal_iteratorINSB_10device_ptrIjEEEENS7_8equal_toIjEEEENS7_10__not_fn_tINS7_10__identityEEEEENSO_IlSP_SP_SP_EEEEEEEPS9_ySF_S9_S9_S11_EEvT0_T1_T2_T3_T4_T6_E12temp_storage+48];
	setp.eq.s16 	%p137, %rs211, 0;
	setp.eq.s16 	%p138, %rs212, 0;
	min.s64 	%rd242, %rd241, %rd240;
	selp.b16 	%rs213, %rs210, 1, %p138;
	selp.b16 	%rs214, %rs212, %rs213, %p137;
	and.b16  	%rs215, %rs214, 255;
	selp.b64 	%rd243, %rd240, %rd242, %p138;
	selp.b64 	%rd244, %rd241, %rd243, %p137;
	ld.shared.u8 	%rs216, [_ZZN3cub18CUB_300001_SM_10006detail6reduce28DeviceReduceSingleTileKernelINS2_10policy_hubIN4cuda3std3__45tupleIJblEEEyN6thrust24THRUST_300001_SM_1000_NS8cuda_cub9__find_if7functorIS9_EEE10Policy1000ENSB_12zip_iteratorINS8_IJNSD_26transform_input_iterator_tIbNSC_6detail35transform_pair_of_input_iterators_tIbNSB_18transform_iteratorI6mul_opNSB_17counting_iteratorIiNSB_11use_defaultESP_SP_EESP_SP_EENSB_6detail15normal_iteratorINSB_10device_ptrIjEEEENS7_8equal_toIjEEEENS7_10__not_fn_tINS7_10__identityEEEEENSO_IlSP_SP_SP_EEEEEEEPS9_ySF_S9_S9_S11_EEvT0_T1_T2_T3_T4_T6_E12temp_storage+56];
	ld.shared.u64 	%rd245, [_ZZN3cub18CUB_300001_SM_10006detail6reduce28DeviceReduceSingleTileKernelINS2_10policy_hubIN4cuda3std3__45tupleIJblEEEyN6thrust24THRUST_300001_SM_1000_NS8cuda_cub9__find_if7functorIS9_EEE10Policy1000ENSB_12zip_iteratorINS8_IJNSD_26transform_input_iterator_tIbNSC_6detail35transform_pair_of_input_iterators_tIbNSB_18transform_iteratorI6mul_opNSB_17counting_iteratorIiNSB_11use_defaultESP_SP_EESP_SP_EENSB_6detail15normal_iteratorINSB_10device_ptrIjEEEENS7_8equal_toIjEEEENS7_10__not_fn_tINS7_10__identityEEEEENSO_IlSP_SP_SP_EEEEEEEPS9_ySF_S9_S9_S11_EEvT0_T1_T2_T3_T4_T6_E12temp_storage+64];
	setp.eq.s16 	%p139, %rs215, 0;
	setp.eq.s16 	%p140, %rs216, 0;
	min.s64 	%rd246, %rd245, %rd244;
	selp.b16 	%rs217, %rs214, 1, %p140;
	selp.b16 	%rs218, %rs216, %rs217, %p139;
	and.b16  	%rs219, %rs218, 255;
	selp.b64 	%rd247, %rd244, %rd246, %p140;
	selp.b64 	%rd248, %rd245, %rd247, %p139;
	ld.shared.u8 	%rs220, [_ZZN3cub18CUB_300001_SM_10006detail6reduce28DeviceReduceSingleTileKernelINS2_10policy_hubIN4cuda3std3__45tupleIJblEEEyN6thrust24THRUST_300001_SM_1000_NS8cuda_cub9__find_if7functorIS9_EEE10Policy1000ENSB_12zip_iteratorINS8_IJNSD_26transform_input_iterator_tIbNSC_6detail35transform_pair_of_input_iterators_tIbNSB_18transform_iteratorI6mul_opNSB_17counting_iteratorIiNSB_11use_defaultESP_SP_EESP_SP_EENSB_6detail15normal_iteratorINSB_10device_ptrIjEEEENS7_8equal_toIjEEEENS7_10__not_fn_tINS7_10__identityEEEEENSO_IlSP_SP_SP_EEEEEEEPS9_ySF_S9_S9_S11_EEvT0_T1_T2_T3_T4_T6_E12temp_storage+72];
	ld.shared.u64 	%rd249, [_ZZN3cub18CUB_300001_SM_10006detail6reduce28DeviceReduceSingleTileKernelINS2_10policy_hubIN4cuda3std3__45tupleIJblEEEyN6thrust24THRUST_300001_SM_1000_NS8cuda_cub9__find_if7functorIS9_EEE10Policy1000ENSB_12zip_iteratorINS8_IJNSD_26transform_input_iterator_tIbNSC_6detail35transform_pair_of_input_iterators_tIbNSB_18transform_iteratorI6mul_opNSB_17counting_iteratorIiNSB_11use_defaultESP_SP_EESP_SP_EENSB_6detail15normal_iteratorINSB_10device_ptrIjEEEENS7_8equal_toIjEEEENS7_10__not_fn_tINS7_10__identityEEEEENSO_IlSP_SP_SP_EEEEEEEPS9_ySF_S9_S9_S11_EEvT0_T1_T2_T3_T4_T6_E12temp_storage+80];
	setp.eq.s16 	%p141, %rs219, 0;
	setp.eq.s16 	%p142, %rs220, 0;
	min.s64 	%rd250, %rd249, %rd248;
	selp.b16 	%rs221, %rs218, 1, %p142;
	selp.b16 	%rs222, %rs220, %rs221, %p141;
	and.b16  	%rs223, %rs222, 255;
	selp.b64 	%rd251, %rd248, %rd250, %p142;
	selp.b64 	%rd252, %rd249, %rd251, %p141;
	ld.shared.u8 	%rs224, [_ZZN3cub18CUB_300001_SM_10006detail6reduce28DeviceReduceSingleTileKernelINS2_10policy_hubIN4cuda3std3__45tupleIJblEEEyN6thrust24THRUST_300001_SM_1000_NS8cuda_cub9__find_if7functorIS9_EEE10Policy1000ENSB_12zip_iteratorINS8_IJNSD_26transform_input_iterator_tIbNSC_6detail35transform_pair_of_input_iterators_tIbNSB_18transform_iteratorI6mul_opNSB_17counting_iteratorIiNSB_11use_defaultESP_SP_EESP_SP_EENSB_6detail15normal_iteratorINSB_10device_ptrIjEEEENS7_8equal_toIjEEEENS7_10__not_fn_tINS7_10__identityEEEEENSO_IlSP_SP_SP_EEEEEEEPS9_ySF_S9_S9_S11_EEvT0_T1_T2_T3_T4_T6_E12temp_storage+88];
	ld.shared.u64 	%rd253, [_ZZN3cub18CUB_300001_SM_10006detail6reduce28DeviceReduceSingleTileKernelINS2_10policy_hubIN4cuda3std3__45tupleIJblEEEyN6thrust24THRUST_300001_SM_1000_NS8cuda_cub9__find_if7functorIS9_EEE10Policy1000ENSB_12zip_iteratorINS8_IJNSD_26transform_input_iterator_tIbNSC_6detail35transform_pair_of_input_iterators_tIbNSB_18transform_iteratorI6mul_opNSB_17counting_iteratorIiNSB_11use_defaultESP_SP_EESP_SP_EENSB_6detail15normal_iteratorINSB_10device_ptrIjEEEENS7_8equal_toIjEEEENS7_10__not_fn_tINS7_10__identityEEEEENSO_IlSP_SP_SP_EEEEEEEPS9_ySF_S9_S9_S11_EEvT0_T1_T2_T3_T4_T6_E12temp_storage+96];
	setp.eq.s16 	%p143, %rs223, 0;
	setp.eq.s16 	%p144, %rs224, 0;
	min.s64 	%rd254, %rd253, %rd252;
	selp.b16 	%rs225, %rs222, 1, %p144;
	selp.b16 	%rs226, %rs224, %rs225, %p143;
	and.b16  	%rs227, %rs226, 255;
	selp.b64 	%rd255, %rd252, %rd254, %p144;
	selp.b64 	%rd256, %rd253, %rd255, %p143;
	ld.shared.u8 	%rs228, [_ZZN3cub18CUB_300001_SM_10006detail6reduce28DeviceReduceSingleTileKernelINS2_10policy_hubIN4cuda3std3__45tupleIJblEEEyN6thrust24THRUST_300001_SM_1000_NS8cuda_cub9__find_if7functorIS9_EEE10Policy1000ENSB_12zip_iteratorINS8_IJNSD_26transform_input_iterator_tIbNSC_6detail35transform_pair_of_input_iterators_tIbNSB_18transform_iteratorI6mul_opNSB_17counting_iteratorIiNSB_11use_defaultESP_SP_EESP_SP_EENSB_6detail15normal_iteratorINSB_10device_ptrIjEEEENS7_8equal_toIjEEEENS7_10__not_fn_tINS7_10__identityEEEEENSO_IlSP_SP_SP_EEEEEEEPS9_ySF_S9_S9_S11_EEvT0_T1_T2_T3_T4_T6_E12temp_storage+104];
	ld.shared.u64 	%rd257, [_ZZN3cub18CUB_300001_SM_10006detail6reduce28DeviceReduceSingleTileKernelINS2_10policy_hubIN4cuda3std3__45tupleIJblEEEyN6thrust24THRUST_300001_SM_1000_NS8cuda_cub9__find_if7functorIS9_EEE10Policy1000ENSB_12zip_iteratorINS8_IJNSD_26transform_input_iterator_tIbNSC_6detail35transform_pair_of_input_iterators_tIbNSB_18transform_iteratorI6mul_opNSB_17counting_iteratorIiNSB_11use_defaultESP_SP_EESP_SP_EENSB_6detail15normal_iteratorINSB_10device_ptrIjEEEENS7_8equal_toIjEEEENS7_10__not_fn_tINS7_10__identityEEEEENSO_IlSP_SP_SP_EEEEEEEPS9_ySF_S9_S9_S11_EEvT0_T1_T2_T3_T4_T6_E12temp_storage+112];
	setp.eq.s16 	%p145, %rs227, 0;
	setp.eq.s16 	%p146, %rs228, 0;
	min.s64 	%rd258, %rd257, %rd256;
	selp.b16 	%rs229, %rs226, 1, %p146;
	selp.b16 	%rs230, %rs228, %rs229, %p145;
	and.b16  	%rs231, %rs230, 255;
	selp.b64 	%rd259, %rd256, %rd258, %p146;
	selp.b64 	%rd260, %rd257, %rd259, %p145;
	ld.shared.u8 	%rs232, [_ZZN3cub18CUB_300001_SM_10006detail6reduce28DeviceReduceSingleTileKernelINS2_10policy_hubIN4cuda3std3__45tupleIJblEEEyN6thrust24THRUST_300001_SM_1000_NS8cuda_cub9__find_if7functorIS9_EEE10Policy1000ENSB_12zip_iteratorINS8_IJNSD_26transform_input_iterator_tIbNSC_6detail35transform_pair_of_input_iterators_tIbNSB_18transform_iteratorI6mul_opNSB_17counting_iteratorIiNSB_11use_defaultESP_SP_EESP_SP_EENSB_6detail15normal_iteratorINSB_10device_ptrIjEEEENS7_8equal_toIjEEEENS7_10__not_fn_tINS7_10__identityEEEEENSO_IlSP_SP_SP_EEEEEEEPS9_ySF_S9_S9_S11_EEvT0_T1_T2_T3_T4_T6_E12temp_storage+120];
	ld.shared.u64 	%rd261, [_ZZN3cub18CUB_300001_SM_10006detail6reduce28DeviceReduceSingleTileKernelINS2_10policy_hubIN4cuda3std3__45tupleIJblEEEyN6thrust24THRUST_300001_SM_1000_NS8cuda_cub9__find_if7functorIS9_EEE10Policy1000ENSB_12zip_iteratorINS8_IJNSD_26transform_input_iterator_tIbNSC_6detail35transform_pair_of_input_iterators_tIbNSB_18transform_iteratorI6mul_opNSB_17counting_iteratorIiNSB_11use_defaultESP_SP_EESP_SP_EENSB_6detail15normal_iteratorINSB_10device_ptrIjEEEENS7_8equal_toIjEEEENS7_10__not_fn_tINS7_10__identityEEEEENSO_IlSP_SP_SP_EEEEEEEPS9_ySF_S9_S9_S11_EEvT0_T1_T2_T3_T4_T6_E12temp_storage+128];
	setp.eq.s16 	%p147, %rs231, 0;
	setp.eq.s16 	%p148, %rs232, 0;
	min.s64 	%rd262, %rd261, %rd260;
	selp.b16 	%rs233, %rs230, 1, %p148;
	selp.b16 	%rs395, %rs232, %rs233, %p147;
	selp.b64 	%rd263, %rd260, %rd262, %p148;
	selp.b64 	%rd403, %rd261, %rd263, %p147;
$L__BB4_120:
	mov.u32 	%r526, %tid.x;
	setp.ne.s32 	%p325, %r526, 0;
	@%p325 bra 	$L__BB4_122;
	setp.eq.s16 	%p326, %rs112, 0;
	and.b16  	%rs383, %rs395, 255;
	setp.eq.s16 	%p327, %rs383, 0;
	min.s64 	%rd391, %rd403, %rd119;
	selp.b16 	%rs384, %rs112, 1, %p327;
	selp.b16 	%rs385, %rs395, %rs384, %p326;
	selp.b64 	%rd392, %rd119, %rd391, %p327;
	selp.b64 	%rd393, %rd403, %rd392, %p326;
	st.global.u8 	[%rd1], %rs385;
	st.global.u64 	[%rd1+8], %rd393;
$L__BB4_122:
	ret;

}
	// .globl	_ZN3cub18CUB_300001_SM_10006detail6reduce18DeviceReduceKernelINS2_10policy_hubIN4cuda3std3__45tupleIJblEEEyN6thrust24THRUST_300001_SM_1000_NS8cuda_cub9__find_if7functorIS9_EEE10Policy1000ENSB_12zip_iteratorINS8_IJNSD_26transform_input_iterator_tIbNSC_6detail35transform_pair_of_input_iterators_tIbNSB_18transform_iteratorI6mul_opNSB_17counting_iteratorIiNSB_11use_defaultESP_SP_EESP_SP_EENSB_6detail15normal_iteratorINSB_10device_ptrIjEEEENS7_8equal_toIjEEEENS7_10__not_fn_tINS7_10__identityEEEEENSO_IlSP_SP_SP_EEEEEEEySF_S9_S11_EEvT0_PT3_T1_NS0_13GridEvenShareIS1A_EET2_T4_
.visible .entry _ZN3cub18CUB_300001_SM_10006detail6reduce18DeviceReduceKernelINS2_10policy_hubIN4cuda3std3__45tupleIJblEEEyN6thrust24THRUST_300001_SM_1000_NS8cuda_cub9__find_if7functorIS9_EEE10Policy1000ENSB_12zip_iteratorINS8_IJNSD_26transform_input_iterator_tIbNSC_6detail35transform_pair_of_input_iterators_tIbNSB_18transform_iteratorI6mul_opNSB_17counting_iteratorIiNSB_11use_defaultESP_SP_EESP_SP_EENSB_6detail15normal_iteratorINSB_10device_ptrIjEEEENS7_8equal_toIjEEEENS7_10__not_fn_tINS7_10__identityEEEEENSO_IlSP_SP_SP_EEEEEEEySF_S9_S11_EEvT0_PT3_T1_NS0_13GridEvenShareIS1A_EET2_T4_(
	.param .align 8 .b8 _ZN3cub18CUB_300001_SM_10006detail6reduce18DeviceReduceKernelINS2_10policy_hubIN4cuda3std3__45tupleIJblEEEyN6thrust24THRUST_300001_SM_1000_NS8cuda_cub9__find_if7functorIS9_EEE10Policy1000ENSB_12zip_iteratorINS8_IJNSD_26transform_input_iterator_tIbNSC_6detail35transform_pair_of_input_iterators_tIbNSB_18transform_iteratorI6mul_opNSB_17counting_iteratorIiNSB_11use_defaultESP_SP_EESP_SP_EENSB_6detail15normal_iteratorINSB_10device_ptrIjEEEENS7_8equal_toIjEEEENS7_10__not_fn_tINS7_10__identityEEEEENSO_IlSP_SP_SP_EEEEEEEySF_S9_S11_EEvT0_PT3_T1_NS0_13GridEvenShareIS1A_EET2_T4__param_0[40],
	.param .u64 .ptr .align 1 _ZN3cub18CUB_300001_SM_10006detail6reduce18DeviceReduceKernelINS2_10policy_hubIN4cuda3std3__45tupleIJblEEEyN6thrust24THRUST_300001_SM_1000_NS8cuda_cub9__find_if7functorIS9_EEE10Policy1000ENSB_12zip_iteratorINS8_IJNSD_26transform_input_iterator_tIbNSC_6detail35transform_pair_of_input_iterators_tIbNSB_18transform_iteratorI6mul_opNSB_17counting_iteratorIiNSB_11use_defaultESP_SP_EESP_SP_EENSB_6detail15normal_iteratorINSB_10device_ptrIjEEEENS7_8equal_toIjEEEENS7_10__not_fn_tINS7_10__identityEEEEENSO_IlSP_SP_SP_EEEEEEEySF_S9_S11_EEvT0_PT3_T1_NS0_13GridEvenShareIS1A_EET2_T4__param_1,
	.param .u64 _ZN3cub18CUB_300001_SM_10006detail6reduce18DeviceReduceKernelINS2_10policy_hubIN4cuda3std3__45tupleIJblEEEyN6thrust24THRUST_300001_SM_1000_NS8cuda_cub9__find_if7functorIS9_EEE10Policy1000ENSB_12zip_iteratorINS8_IJNSD_26transform_input_iterator_tIbNSC_6detail35transform_pair_of_input_iterators_tIbNSB_18transform_iteratorI6mul_opNSB_17counting_iteratorIiNSB_11use_defaultESP_SP_EESP_SP_EENSB_6detail15normal_iteratorINSB_10device_ptrIjEEEENS7_8equal_toIjEEEENS7_10__not_fn_tINS7_10__identityEEEEENSO_IlSP_SP_SP_EEEEEEEySF_S9_S11_EEvT0_PT3_T1_NS0_13GridEvenShareIS1A_EET2_T4__param_2,
	.param .align 8 .b8 _ZN3cub18CUB_300001_SM_10006detail6reduce18DeviceReduceKernelINS2_10policy_hubIN4cuda3std3__45tupleIJblEEEyN6thrust24THRUST_300001_SM_1000_NS8cuda_cub9__find_if7functorIS9_EEE10Policy1000ENSB_12zip_iteratorINS8_IJNSD_26transform_input_iterator_tIbNSC_6detail35transform_pair_of_input_iterators_tIbNSB_18transform_iteratorI6mul_opNSB_17counting_iteratorIiNSB_11use_defaultESP_SP_EESP_SP_EENSB_6detail15normal_iteratorINSB_10device_ptrIjEEEENS7_8equal_toIjEEEENS7_10__not_fn_tINS7_10__identityEEEEENSO_IlSP_SP_SP_EEEEEEEySF_S9_S11_EEvT0_PT3_T1_NS0_13GridEvenShareIS1A_EET2_T4__param_3[72],
	.param .align 1 .b8 _ZN3cub18CUB_300001_SM_10006detail6reduce18DeviceReduceKernelINS2_10policy_hubIN4cuda3std3__45tupleIJblEEEyN6thrust24THRUST_300001_SM_1000_NS8cuda_cub9__find_if7functorIS9_EEE10Policy1000ENSB_12zip_iteratorINS8_IJNSD_26transform_input_iterator_tIbNSC_6detail35transform_pair_of_input_iterators_tIbNSB_18transform_iteratorI6mul_opNSB_17counting_iteratorIiNSB_11use_defaultESP_SP_EESP_SP_EENSB_6detail15normal_iteratorINSB_10device_ptrIjEEEENS7_8equal_toIjEEEENS7_10__not_fn_tINS7_10__identityEEEEENSO_IlSP_SP_SP_EEEEEEEySF_S9_S11_EEvT0_PT3_T1_NS0_13GridEvenShareIS1A_EET2_T4__param_4[1],
	.param .align 1 .b8 _ZN3cub18CUB_300001_SM_10006detail6reduce18DeviceReduceKernelINS2_10policy_hubIN4cuda3std3__45tupleIJblEEEyN6thrust24THRUST_300001_SM_1000_NS8cuda_cub9__find_if7functorIS9_EEE10Policy1000ENSB_12zip_iteratorINS8_IJNSD_26transform_input_iterator_tIbNSC_6detail35transform_pair_of_input_iterators_tIbNSB_18transform_iteratorI6mul_opNSB_17counting_iteratorIiNSB_11use_defaultESP_SP_EESP_SP_EENSB_6detail15normal_iteratorINSB_10device_ptrIjEEEENS7_8equal_toIjEEEENS7_10__not_fn_tINS7_10__identityEEEEENSO_IlSP_SP_SP_EEEEEEEySF_S9_S11_EEvT0_PT3_T1_NS0_13GridEvenShareIS1A_EET2_T4__param_5[1]
)
.maxntid 256
{
	.reg .pred 	%p<325>;
	.reg .b16 	%rs<420>;
	.reg .b32 	%r<583>;
	.reg .b64 	%rd<458>;
	// demoted variable
	.shared .align 8 .b8 _ZZN3cub18CUB_300001_SM_10006detail6reduce18DeviceReduceKernelINS2_10policy_hubIN4cuda3std3__45tupleIJblEEEyN6thrust24THRUST_300001_SM_1000_NS8cuda_cub9__find_if7functorIS9_EEE10Policy1000ENSB_12zip_iteratorINS8_IJNSD_26transform_input_iterator_tIbNSC_6detail35transform_pair_of_input_iterators_tIbNSB_18transform_iteratorI6mul_opNSB_17counting_iteratorIiNSB_11use_defaultESP_SP_EESP_SP_EENSB_6detail15normal_iteratorINSB_10device_ptrIjEEEENS7_8equal_toIjEEEENS7_10__not_fn_tINS7_10__identityEEEEENSO_IlSP_SP_SP_EEEEEEEySF_S9_S11_EEvT0_PT3_T1_NS0_13GridEvenShareIS1A_EET2_T4_E12temp_storage[152];
	ld.param.u64 	%rd117, [_ZN3cub18CUB_300001_SM_10006detail6reduce18DeviceReduceKernelINS2_10policy_hubIN4cuda3std3__45tupleIJblEEEyN6thrust24THRUST_300001_SM_1000_NS8cuda_cub9__find_if7functorIS9_EEE10Policy1000ENSB_12zip_iteratorINS8_IJNSD_26transform_input_iterator_tIbNSC_6detail35transform_pair_of_input_iterators_tIbNSB_18transform_iteratorI6mul_opNSB_17counting_iteratorIiNSB_11use_defaultESP_SP_EESP_SP_EENSB_6detail15normal_iteratorINSB_10device_ptrIjEEEENS7_8equal_toIjEEEENS7_10__not_fn_tINS7_10__identityEEEEENSO_IlSP_SP_SP_EEEEEEEySF_S9_S11_EEvT0_PT3_T1_NS0_13GridEvenShareIS1A_EET2_T4__param_0+32];
	ld.param.u32 	%r48, [_ZN3cub18CUB_300001_SM_10006detail6reduce18DeviceReduceKernelINS2_10policy_hubIN4cuda3std3__45tupleIJblEEEyN6thrust24THRUST_300001_SM_1000_NS8cuda_cub9__find_if7functorIS9_EEE10Policy1000ENSB_12zip_iteratorINS8_IJNSD_26transform_input_iterator_tIbNSC_6detail35transform_pair_of_input_iterators_tIbNSB_18transform_iteratorI6mul_opNSB_17counting_iteratorIiNSB_11use_defaultESP_SP_EESP_SP_EENSB_6detail15normal_iteratorINSB_10device_ptrIjEEEENS7_8equal_toIjEEEENS7_10__not_fn_tINS7_10__identityEEEEENSO_IlSP_SP_SP_EEEEEEEySF_S9_S11_EEvT0_PT3_T1_NS0_13GridEvenShareIS1A_EET2_T4__param_0];
	ld.param.u64 	%rd1, [_ZN3cub18CUB_300001_SM_10006detail6reduce18DeviceReduceKernelINS2_10policy_hubIN4cuda3std3__45tupleIJblEEEyN6thrust24THRUST_300001_SM_1000_NS8cuda_cub9__find_if7functorIS9_EEE10Policy1000ENSB_12zip_iteratorINS8_IJNSD_26transform_input_iterator_tIbNSC_6detail35transform_pair_of_input_iterators_tIbNSB_18transform_iteratorI6mul_opNSB_17counting_iteratorIiNSB_11use_defaultESP_SP_EESP_SP_EENSB_6detail15normal_iteratorINSB_10device_ptrIjEEEENS7_8equal_toIjEEEENS7_10__not_fn_tINS7_10__identityEEEEENSO_IlSP_SP_SP_EEEEEEEySF_S9_S11_EEvT0_PT3_T1_NS0_13GridEvenShareIS1A_EET2_T4__param_3+32];
	ld.param.u32 	%r1, [_ZN3cub18CUB_300001_SM_10006detail6reduce18DeviceReduceKernelINS2_10policy_hubIN4cuda3std3__45tupleIJblEEEyN6thrust24THRUST_300001_SM_1000_NS8cuda_cub9__find_if7functorIS9_EEE10Policy1000ENSB_12zip_iteratorINS8_IJNSD_26transform_input_iterator_tIbNSC_6detail35transform_pair_of_input_iterators_tIbNSB_18transform_iteratorI6mul_opNSB_17counting_iteratorIiNSB_11use_defaultESP_SP_EESP_SP_EENSB_6detail15normal_iteratorINSB_10device_ptrIjEEEENS7_8equal_toIjEEEENS7_10__not_fn_tINS7_10__identityEEEEENSO_IlSP_SP_SP_EEEEEEEySF_S9_S11_EEvT0_PT3_T1_NS0_13GridEvenShareIS1A_EET2_T4__param_3+40];
	ld.param.u64 	%rd116, [_ZN3cub18CUB_300001_SM_10006detail6reduce18DeviceReduceKernelINS2_10policy_hubIN4cuda3std3__45tupleIJblEEEyN6thrust24THRUST_300001_SM_1000_NS8cuda_cub9__find_if7functorIS9_EEE10Policy1000ENSB_12zip_iteratorINS8_IJNSD_26transform_input_iterator_tIbNSC_6detail35transform_pair_of_input_iterators_tIbNSB_18transform_iteratorI6mul_opNSB_17counting_iteratorIiNSB_11use_defaultESP_SP_EESP_SP_EENSB_6detail15normal_iteratorINSB_10device_ptrIjEEEENS7_8equal_toIjEEEENS7_10__not_fn_tINS7_10__identityEEEEENSO_IlSP_SP_SP_EEEEEEEySF_S9_S11_EEvT0_PT3_T1_NS0_13GridEvenShareIS1A_EET2_T4__param_0+8];
	cvta.to.global.u64 	%rd2, %rd116;
	mov.u32 	%r3, %ctaid.x;
	shl.b32 	%r74, %r1, 10;
	cvt.s64.s32 	%rd4, %r74;
	shl.b32 	%r75, %r3, 10;
	cvt.u64.u32 	%rd5, %r75;
	sub.s64 	%rd6, %rd1, %rd5;
	setp.gt.u64 	%p1, %rd6, 1023;
	@%p1 bra 	$L__BB5_78;
	cvt.u32.u64 	%r279, %rd5;
	cvt.u32.u64 	%r4, %rd1;
	sub.s32 	%r5, %r4, %r279;
	mov.u32 	%r6, %tid.x;
	setp.ge.s32 	%p148, %r6, %r5;
	mov.b16 	%rs389, 0;
	mov.b64 	%rd426, 0;
	mov.u32 	%r573, %r6;
	@%p148 bra 	$L__BB5_3;
	add.s32 	%r281, %r279, %r6;
	cvt.u64.u32 	%rd265, %r281;
	add.s32 	%r282, %r48, %r281;
	mul.wide.u32 	%rd266, %r281, 4;
	add.s64 	%rd267, %rd2, %rd266;
	add.s64 	%rd426, %rd117, %rd265;
	shl.b32 	%r283, %r282, 1;
	ld.global.u32 	%r284, [%rd267];
	setp.ne.s32 	%p149, %r283, %r284;
	selp.u16 	%rs389, 1, 0, %p149;
	add.s32 	%r573, %r6, 256;
$L__BB5_3:
	setp.ge.s32 	%p150, %r573, %r5;
	@%p150 bra 	$L__BB5_16;
	not.b32 	%r286, %r573;
	add.s32 	%r9, %r286, %r4;
	sub.s32 	%r287, %r9, %r279;
	shr.u32 	%r288, %r287, 8;
	add.s32 	%r10, %r288, 1;
	and.b32  	%r11, %r10, 7;
	setp.lt.u32 	%p151, %r287, 1792;
	@%p151 bra 	$L__BB5_8;
	add.s32 	%r572, %r573, 1024;
	and.b32  	%r289, %r10, 33554424;
	neg.s32 	%r571, %r289;
$L__BB5_6:
	.pragma "nounroll";
	add.s32 	%r290, %r572, -1024;
	cvt.s64.s32 	%rd269, %r290;
	add.s64 	%rd270, %rd269, %rd5;
	cvt.u32.u64 	%r291, %rd270;
	add.s32 	%r292, %r48, %r291;
	shl.b64 	%rd271, %rd270, 2;
	add.s64 	%rd272, %rd2, %rd271;
	add.s64 	%rd273, %rd270, %rd117;
	shl.b32 	%r293, %r292, 1;
	ld.global.u32 	%r294, [%rd272];
	setp.ne.s32 	%p152, %r293, %r294;
	selp.u16 	%rs234, 1, 0, %p152;
	and.b16  	%rs235, %rs389, 255;
	setp.ne.s16 	%p154, %rs235, 0;
	and.pred  	%p155, %p154, %p152;
	min.s64 	%rd274, %rd273, %rd426;
	setp.eq.s16 	%p156, %rs235, 0;
	selp.b64 	%rd275, %rd273, %rd426, %p156;
	selp.b16 	%rs236, %rs234, %rs389, %p156;
	selp.b64 	%rd276, %rd274, %rd275, %p155;
	selp.b16 	%rs237, 1, %rs236, %p155;
	and.b16  	%rs238, %rs237, 255;
	add.s32 	%r295, %r572, -768;
	cvt.s64.s32 	%rd277, %r295;
	add.s64 	%rd278, %rd277, %rd5;
	add.s64 	%rd279, %rd278, %rd117;
	add.s32 	%r296, %r293, 512;
	ld.global.u32 	%r297, [%rd272+1024];
	setp.ne.s32 	%p157, %r296, %r297;
	selp.u16 	%rs239, 1, 0, %p157;
	setp.ne.s16 	%p159, %rs238, 0;
	and.pred  	%p160, %p159, %p157;
	min.s64 	%rd280, %rd279, %rd276;
	setp.eq.s16 	%p161, %rs238, 0;
	selp.b64 	%rd281, %rd279, %rd276, %p161;
	selp.b16 	%rs240, %rs239, %rs237, %p161;
	selp.b64 	%rd282, %rd280, %rd281, %p160;
	selp.b16 	%rs241, 1, %rs240, %p160;
	and.b16  	%rs242, %rs241, 255;
	add.s32 	%r298, %r572, -512;
	cvt.s64.s32 	%rd283, %r298;
	add.s64 	%rd284, %rd283, %rd5;
	add.s64 	%rd285, %rd284, %rd117;
	add.s32 	%r299, %r293, 1024;
	ld.global.u32 	%r300, [%rd272+2048];
	setp.ne.s32 	%p162, %r299, %r300;
	selp.u16 	%rs243, 1, 0, %p162;
	setp.ne.s16 	%p164, %rs242, 0;
	and.pred  	%p165, %p164, %p162;
	min.s64 	%rd286, %rd285, %rd282;
	setp.eq.s16 	%p166, %rs242, 0;
	selp.b64 	%rd287, %rd285, %rd282, %p166;
	selp.b16 	%rs244, %rs243, %rs241, %p166;
	selp.b64 	%rd288, %rd286, %rd287, %p165;
	selp.b16 	%rs245, 1, %rs244, %p165;
	and.b16  	%rs246, %rs245, 255;
	add.s32 	%r301, %r572, -256;
	cvt.s64.s32 	%rd289, %r301;
	add.s64 	%rd290, %rd289, %rd5;
	add.s64 	%rd291, %rd290, %rd117;
	add.s32 	%r302, %r293, 1536;
	ld.global.u32 	%r303, [%rd272+3072];
	setp.ne.s32 	%p167, %r302, %r303;
	selp.u16 	%rs247, 1, 0, %p167;
	setp.ne.s16 	%p169, %rs246, 0;
	and.pred  	%p170, %p169, %p167;
	min.s64 	%rd292, %rd291, %rd288;
	setp.eq.s16 	%p171, %rs246, 0;
	selp.b64 	%rd293, %rd291, %rd288, %p171;
	selp.b16 	%rs248, %rs247, %rs245, %p171;
	selp.b64 	%rd294, %rd292, %rd293, %p170;
	selp.b16 	%rs249, 1, %rs248, %p170;
	and.b16  	%rs250, %rs249, 255;
	add.s32 	%r304, %r572, 768;
	cvt.s64.s32 	%rd295, %r572;
	add.s64 	%rd296, %rd295, %rd5;
	add.s64 	%rd297, %rd296, %rd117;
	add.s32 	%r305, %r293, 2048;
	ld.global.u32 	%r306, [%rd272+4096];
	setp.ne.s32 	%p172, %r305, %r306;
	selp.u16 	%rs251, 1, 0, %p172;
	setp.ne.s16 	%p174, %rs250, 0;
	and.pred  	%p175, %p174, %p172;
	min.s64 	%rd298, %rd297, %rd294;
	setp.eq.s16 	%p176, %rs250, 0;
	selp.b64 	%rd299, %rd297, %rd294, %p176;
	selp.b16 	%rs252, %rs251, %rs249, %p176;
	selp.b64 	%rd300, %rd298, %rd299, %p175;
	selp.b16 	%rs253, 1, %rs252, %p175;
	and.b16  	%rs254, %rs253, 255;
	add.s32 	%r307, %r572, 256;
	cvt.s64.s32 	%rd301, %r307;
	add.s64 	%rd302, %rd301, %rd5;
	add.s64 	%rd303, %rd302, %rd117;
	add.s32 	%r308, %r293, 2560;
	ld.global.u32 	%r309, [%rd272+5120];
	setp.ne.s32 	%p177, %r308, %r309;
	selp.u16 	%rs255, 1, 0, %p177;
	setp.ne.s16 	%p179, %rs254, 0;
	and.pred  	%p180, %p179, %p177;
	min.s64 	%rd304, %rd303, %rd300;
	setp.eq.s16 	%p181, %rs254, 0;
	selp.b64 	%rd305, %rd303, %rd300, %p181;
	selp.b16 	%rs256, %rs255, %rs253, %p181;
	selp.b64 	%rd306, %rd304, %rd305, %p180;
	selp.b16 	%rs257, 1, %rs256, %p180;
	and.b16  	%rs258, %rs257, 255;
	add.s32 	%r310, %r572, 512;
	cvt.s64.s32 	%rd307, %r310;
	add.s64 	%rd308, %rd307, %rd5;
	add.s64 	%rd309, %rd308, %rd117;
	add.s32 	%r311, %r293, 3072;
	ld.global.u32 	%r312, [%rd272+6144];
	setp.ne.s32 	%p182, %r311, %r312;
	selp.u16 	%rs259, 1, 0, %p182;
	setp.ne.s16 	%p184, %rs258, 0;
	and.pred  	%p185, %p184, %p182;
	min.s64 	%rd310, %rd309, %rd306;
	setp.eq.s16 	%p186, %rs258, 0;
	selp.b64 	%rd311, %rd309, %rd306, %p186;
	selp.b16 	%rs260, %rs259, %rs257, %p186;
	selp.b64 	%rd312, %rd310, %rd311, %p185;
	selp.b16 	%rs261, 1, %rs260, %p185;
	and.b16  	%rs262, %rs261, 255;
	cvt.s64.s32 	%rd313, %r304;
	add.s64 	%rd314, %rd313, %rd5;
	add.s64 	%rd315, %rd314, %rd117;
	add.s32 	%r313, %r293, 3584;
	ld.global.u32 	%r314, [%rd272+7168];
	setp.ne.s32 	%p187, %r313, %r314;
	selp.u16 	%rs263, 1, 0, %p187;
	setp.ne.s16 	%p189, %rs262, 0;
	and.pred  	%p190, %p189, %p187;
	min.s64 	%rd316, %rd315, %rd312;
	setp.eq.s16 	%p191, %rs262, 0;
	selp.b64 	%rd317, %rd315, %rd312, %p191;
	selp.b16 	%rs264, %rs263, %rs261, %p191;
	selp.b64 	%rd426, %rd316, %rd317, %p190;
	selp.b16 	%rs389, 1, %rs264, %p190;
	add.s32 	%r572, %r572, 2048;
	add.s32 	%r571, %r571, 8;
	setp.ne.s32 	%p192, %r571, 0;
	@%p192 bra 	$L__BB5_6;
	add.s32 	%r573, %r572, -1024;
$L__BB5_8:
	setp.eq.s32 	%p193, %r11, 0;
	@%p193 bra 	$L__BB5_16;
	setp.lt.u32 	%p194, %r11, 4;
	@%p194 bra 	$L__BB5_11;
	cvt.s64.s32 	%rd319, %r573;
	add.s64 	%rd320, %rd319, %rd5;
	cvt.u32.u64 	%r315, %rd320;
	add.s32 	%r316, %r48, %r315;
	shl.b64 	%rd321, %rd320, 2;
	add.s64 	%rd322, %rd2, %rd321;
	add.s64 	%rd323, %rd320, %rd117;
	shl.b32 	%r317, %r316, 1;
	ld.global.u32 	%r318, [%rd322];
	setp.ne.s32 	%p195, %r317, %r318;
	selp.u16 	%rs266, 1, 0, %p195;
	and.b16  	%rs267, %rs389, 255;
	setp.ne.s16 	%p197, %rs267, 0;
	and.pred  	%p198, %p197, %p195;
	min.s64 	%rd324, %rd323, %rd426;
	setp.eq.s16 	%p199, %rs267, 0;
	selp.b64 	%rd325, %rd323, %rd426, %p199;
	selp.b16 	%rs268, %rs266, %rs389, %p199;
	selp.b64 	%rd326, %rd324, %rd325, %p198;
	selp.b16 	%rs269, 1, %rs268, %p198;
	and.b16  	%rs270, %rs269, 255;
	add.s32 	%r319, %r573, 256;
	cvt.s64.s32 	%rd327, %r319;
	add.s64 	%rd328, %rd327, %rd5;
	add.s64 	%rd329, %rd328, %rd117;
	add.s32 	%r320, %r317, 512;
	ld.global.u32 	%r321, [%rd322+1024];
	setp.ne.s32 	%p200, %r320, %r321;
	selp.u16 	%rs271, 1, 0, %p200;
	setp.ne.s16 	%p202, %rs270, 0;
	and.pred  	%p203, %p202, %p200;
	min.s64 	%rd330, %rd329, %rd326;
	setp.eq.s16 	%p204, %rs270, 0;
	selp.b64 	%rd331, %rd329, %rd326, %p204;
	selp.b16 	%rs272, %rs271, %rs269, %p204;
	selp.b64 	%rd332, %rd330, %rd331, %p203;
	selp.b16 	%rs273, 1, %rs272, %p203;
	and.b16  	%rs274, %rs273, 255;
	add.s32 	%r322, %r573, 512;
	cvt.s64.s32 	%rd333, %r322;
	add.s64 	%rd334, %rd333, %rd5;
	add.s64 	%rd335, %rd334, %rd117;
	add.s32 	%r323, %r317, 1024;
	ld.global.u32 	%r324, [%rd322+2048];
	setp.ne.s32 	%p205, %r323, %r324;
	selp.u16 	%rs275, 1, 0, %p205;
	setp.ne.s16 	%p207, %rs274, 0;
	and.pred  	%p208, %p207, %p205;
	min.s64 	%rd336, %rd335, %rd332;
	setp.eq.s16 	%p209, %rs274, 0;
	selp.b64 	%rd337, %rd335, %rd332, %p209;
	selp.b16 	%rs276, %rs275, %rs273, %p209;
	selp.b64 	%rd338, %rd336, %rd337, %p208;
	selp.b16 	%rs277, 1, %rs276, %p208;
	and.b16  	%rs278, %rs277, 255;
	add.s32 	%r325, %r573, 768;
	cvt.s64.s32 	%rd339, %r325;
	add.s64 	%rd340, %rd339, %rd5;
	add.s64 	%rd341, %rd340, %rd117;
	add.s32 	%r326, %r317, 1536;
	ld.global.u32 	%r327, [%rd322+3072];
	setp.ne.s32 	%p210, %r326, %r327;
	selp.u16 	%rs279, 1, 0, %p210;
	setp.ne.s16 	%p212, %rs278, 0;
	and.pred  	%p213, %p212, %p210;
	min.s64 	%rd342, %rd341, %rd338;
	setp.eq.s16 	%p214, %rs278, 0;
	selp.b64 	%rd343, %rd341, %rd338, %p214;
	selp.b16 	%rs280, %rs279, %rs277, %p214;
	selp.b64 	%rd426, %rd342, %rd343, %p213;
	selp.b16 	%rs389, 1, %rs280, %p213;
	add.s32 	%r573, %r573, 1024;
$L__BB5_11:
	and.b32  	%r328, %r10, 3;
	setp.eq.s32 	%p215, %r328, 0;
	@%p215 bra 	$L__BB5_16;
	setp.eq.s32 	%p216, %r328, 1;
	@%p216 bra 	$L__BB5_14;
	cvt.s64.s32 	%rd345, %r573;
	add.s64 	%rd346, %rd345, %rd5;
	cvt.u32.u64 	%r329, %rd346;
	add.s32 	%r330, %r48, %r329;
	shl.b64 	%rd347, %rd346, 2;
	add.s64 	%rd348, %rd2, %rd347;
	add.s64 	%rd349, %rd346, %rd117;
	shl.b32 	%r331, %r330, 1;
	ld.global.u32 	%r332, [%rd348];
	setp.ne.s32 	%p217, %r331, %r332;
	selp.u16 	%rs282, 1, 0, %p217;
	and.b16  	%rs283, %rs389, 255;
	setp.ne.s16 	%p219, %rs283, 0;
	and.pred  	%p220, %p219, %p217;
	min.s64 	%rd350, %rd349, %rd426;
	setp.eq.s16 	%p221, %rs283, 0;
	selp.b64 	%rd351, %rd349, %rd426, %p221;
	selp.b16 	%rs284, %rs282, %rs389, %p221;
	selp.b64 	%rd352, %rd350, %rd351, %p220;
	selp.b16 	%rs285, 1, %rs284, %p220;
	and.b16  	%rs286, %rs285, 255;
	add.s32 	%r333, %r573, 256;
	cvt.s64.s32 	%rd353, %r333;
	add.s64 	%rd354, %rd353, %rd5;
	add.s64 	%rd355, %rd354, %rd117;
	add.s32 	%r334, %r331, 512;
	ld.global.u32 	%r335, [%rd348+1024];
	setp.ne.s32 	%p222, %r334, %r335;
	selp.u16 	%rs287, 1, 0, %p222;
	setp.ne.s16 	%p224, %rs286, 0;
	and.pred  	%p225, %p224, %p222;
	min.s64 	%rd356, %rd355, %rd352;
	setp.eq.s16 	%p226, %rs286, 0;
	selp.b64 	%rd357, %rd355, %rd352, %p226;
	selp.b16 	%rs288, %rs287, %rs285, %p226;
	selp.b64 	%rd426, %rd356, %rd357, %p225;
	selp.b16 	%rs389, 1, %rs288, %p225;
	add.s32 	%r573, %r573, 512;
$L__BB5_14:
	and.b32  	%r336, %r9, 256;
	setp.ne.s32 	%p227, %r336, 0;
	@%p227 bra 	$L__BB5_16;
	cvt.s64.s32 	%rd358, %r573;
	add.s64 	%rd359, %rd358, %rd5;
	cvt.u32.u64 	%r337, %rd359;
	add.s32 	%r338, %r48, %r337;
	shl.b64 	%rd360, %rd359, 2;
	add.s64 	%rd361, %rd2, %rd360;
	add.s64 	%rd362, %rd359, %rd117;
	shl.b32 	%r339, %r338, 1;
	ld.global.u32 	%r340, [%rd361];
	setp.ne.s32 	%p228, %r339, %r340;
	selp.u16 	%rs289, 1, 0, %p228;
	and.b16  	%rs290, %rs389, 255;
	setp.ne.s16 	%p230, %rs290, 0;
	and.pred  	%p231, %p230, %p228;
	min.s64 	%rd363, %rd362, %rd426;
	setp.eq.s16 	%p232, %rs290, 0;
	selp.b64 	%rd364, %rd362, %rd426, %p232;
	selp.b16 	%rs291, %rs289, %rs389, %p232;
	selp.b64 	%rd426, %rd363, %rd364, %p231;
	selp.b16 	%rs389, 1, %rs291, %p231;
$L__BB5_16:
	setp.lt.s32 	%p233, %r5, 256;
	@%p233 bra 	$L__BB5_41;
	// begin inline asm
	mov.u32 %r459, %laneid;
	// end inline asm
	cvt.u32.u16 	%r480, %rs389;
	and.b32  	%r461, %r480, 255;
	mov.b32 	%r477, 1;
	mov.b32 	%r478, 31;
	mov.b32 	%r479, -1;
	// begin inline asm
	shfl.sync.down.b32 %r460, %r461, %r477, %r478, %r479;
	// end inline asm
	// begin inline asm
	shfl.sync.down.b32 %r465, %r466, %r477, %r478, %r479;
	// end inline asm
	mov.b64 	{%r471, %r476}, %rd426;
	// begin inline asm
	shfl.sync.down.b32 %r470, %r471, %r477, %r478, %r479;
	// end inline asm
	// begin inline asm
	shfl.sync.down.b32 %r475, %r476, %r477, %r478, %r479;
	// end inline asm
	mov.b64 	%rd21, {%r470, %r475};
	cvt.u16.u32 	%rs15, %r460;
	setp.gt.s32 	%p283, %r459, 30;
	@%p283 bra 	$L__BB5_21;
	and.b16  	%rs333, %rs389, 255;
	setp.eq.s16 	%p284, %rs333, 0;
	and.b16  	%rs334, %rs15, 255;
	setp.eq.s16 	%p285, %rs334, 0;
	or.pred  	%p286, %p284, %p285;
	@%p286 bra 	$L__BB5_20;
	min.s64 	%rd426, %rd21, %rd426;
	mov.b16 	%rs389, 1;
	bra.uni 	$L__BB5_21;
$L__BB5_20:
	setp.eq.s16 	%p287, %rs333, 0;
	selp.b64 	%rd426, %rd21, %rd426, %p287;
	selp.b16 	%rs389, %rs15, %rs389, %p287;
$L__BB5_21:
	cvt.u32.u16 	%r501, %rs389;
	and.b32  	%r482, %r501, 255;
	mov.b32 	%r498, 2;
	mov.b32 	%r499, 31;
	mov.b32 	%r500, -1;
	// begin inline asm
	shfl.sync.down.b32 %r481, %r482, %r498, %r499, %r500;
	// end inline asm
	// begin inline asm
	shfl.sync.down.b32 %r486, %r487, %r498, %r499, %r500;
	// end inline asm
	mov.b64 	{%r492, %r497}, %rd426;
	// begin inline asm
	shfl.sync.down.b32 %r491, %r492, %r498, %r499, %r500;
	// end inline asm
	// begin inline asm
	shfl.sync.down.b32 %r496, %r497, %r498, %r499, %r500;
	// end inline asm
	mov.b64 	%rd25, {%r491, %r496};
	cvt.u16.u32 	%rs18, %r481;
	setp.gt.s32 	%p288, %r459, 29;
	@%p288 bra 	$L__BB5_25;
	and.b16  	%rs337, %rs389, 255;
	setp.eq.s16 	%p289, %rs337, 0;
	and.b16  	%rs338, %rs18, 255;
	setp.eq.s16 	%p290, %rs338, 0;
	or.pred  	%p291, %p289, %p290;
	@%p291 bra 	$L__BB5_24;
	min.s64 	%rd426, %rd25, %rd426;
	mov.b16 	%rs389, 1;
	bra.uni 	$L__BB5_25;
$L__BB5_24:
	setp.eq.s16 	%p292, %rs337, 0;
	selp.b16 	%rs389, %rs18, %rs389, %p292;
	selp.b64 	%rd426, %rd25, %rd426, %p292;
$L__BB5_25:
	cvt.u32.u16 	%r522, %rs389;
	and.b32  	%r503, %r522, 255;
	mov.b32 	%r519, 4;
	mov.b32 	%r520, 31;
	mov.b32 	%r521, -1;
	// begin inline asm
	shfl.sync.down.b32 %r502, %r503, %r519, %r520, %r521;
	// end inline asm
	// begin inline asm
	shfl.sync.down.b32 %r507, %r508, %r519, %r520, %r521;
	// end inline asm
	mov.b64 	{%r513, %r518}, %rd426;
	// begin inline asm
	shfl.sync.down.b32 %r512, %r513, %r519, %r520, %r521;
	// end inline asm
	// begin inline asm
	shfl.sync.down.b32 %r517, %r518, %r519, %r520, %r521;
	// end inline asm
	mov.b64 	%rd29, {%r512, %r517};
	cvt.u16.u32 	%rs21, %r502;
	setp.gt.s32 	%p293, %r459, 27;
	@%p293 bra 	$L__BB5_29;
	and.b16  	%rs341, %rs389, 255;
	setp.eq.s16 	%p294, %rs341, 0;
	and.b16  	%rs342, %rs21, 255;
	setp.eq.s16 	%p295, %rs342, 0;
	or.pred  	%p296, %p294, %p295;
	@%p296 bra 	$L__BB5_28;
	min.s64 	%rd426, %rd29, %rd426;
	mov.b16 	%rs389, 1;
	bra.uni 	$L__BB5_29;
$L__BB5_28:
	setp.eq.s16 	%p297, %rs341, 0;
	selp.b16 	%rs389, %rs21, %rs389, %p297;
	selp.b64 	%rd426, %rd29, %rd426, %p297;
$L__BB5_29:
	cvt.u32.u16 	%r543, %rs389;
	and.b32  	%r524, %r543, 255;
	mov.b32 	%r540, 8;
	mov.b32 	%r541, 31;
	mov.b32 	%r542, -1;
	// begin inline asm
	shfl.sync.down.b32 %r523, %r524, %r540, %r541, %r542;
	// end inline asm
	// begin inline asm
	shfl.sync.down.b32 %r528, %r529, %r540, %r541, %r542;
	// end inline asm
	mov.b64 	{%r534, %r539}, %rd426;
	// begin inline asm
	shfl.sync.down.b32 %r533, %r534, %r540, %r541, %r542;
	// end inline asm
	// begin inline asm
	shfl.sync.down.b32 %r538, %r539, %r540, %r541, %r542;
	// end inline asm
	mov.b64 	%rd33, {%r533, %r538};
	cvt.u16.u32 	%rs24, %r523;
	setp.gt.s32 	%p298, %r459, 23;
	@%p298 bra 	$L__BB5_33;
	and.b16  	%rs345, %rs389, 255;
	setp.eq.s16 	%p299, %rs345, 0;
	and.b16  	%rs346, %rs24, 255;
	setp.eq.s16 	%p300, %rs346, 0;
	or.pred  	%p301, %p299, %p300;
	@%p301 bra 	$L__BB5_32;
	min.s64 	%rd426, %rd33, %rd426;
	mov.b16 	%rs389, 1;
	bra.uni 	$L__BB5_33;
$L__BB5_32:
	setp.eq.s16 	%p302, %rs345, 0;
	selp.b16 	%rs389, %rs24, %rs389, %p302;
	selp.b64 	%rd426, %rd33, %rd426, %p302;
$L__BB5_33:
	cvt.u32.u16 	%r564, %rs389;
	and.b32  	%r545, %r564, 255;
	mov.b32 	%r561, 16;
	mov.b32 	%r562, 31;
	mov.b32 	%r563, -1;
	// begin inline asm
	shfl.sync.down.b32 %r544, %r545, %r561, %r562, %r563;
	// end inline asm
	// begin inline asm
	shfl.sync.down.b32 %r549, %r550, %r561, %r562, %r563;
	// end inline asm
	mov.b64 	{%r555, %r560}, %rd426;
	// begin inline asm
	shfl.sync.down.b32 %r554, %r555, %r561, %r562, %r563;
	// end inline asm
	// begin inline asm
	shfl.sync.down.b32 %r559, %r560, %r561, %r562, %r563;
	// end inline asm
	mov.b64 	%rd37, {%r554, %r559};
	cvt.u16.u32 	%rs27, %r544;
	setp.gt.s32 	%p303, %r459, 15;
	@%p303 bra 	$L__BB5_37;
	and.b16  	%rs349, %rs389, 255;
	setp.eq.s16 	%p304, %rs349, 0;
	and.b16  	%rs350, %rs27, 255;
	setp.eq.s16 	%p305, %rs350, 0;
	or.pred  	%p306, %p304, %p305;
	@%p306 bra 	$L__BB5_36;
	min.s64 	%rd426, %rd37, %rd426;
	mov.b16 	%rs389, 1;
	bra.uni 	$L__BB5_37;
$L__BB5_36:
	setp.eq.s16 	%p307, %rs349, 0;
	selp.b16 	%rs389, %rs27, %rs389, %p307;
	selp.b64 	%rd426, %rd37, %rd426, %p307;
$L__BB5_37:
	setp.ne.s32 	%p308, %r459, 0;
	@%p308 bra 	$L__BB5_39;
	shr.u32 	%r565, %r6, 1;
	and.b32  	%r566, %r565, 496;
	mov.u32 	%r567, _ZZN3cub18CUB_300001_SM_10006detail6reduce18DeviceReduceKernelINS2_10policy_hubIN4cuda3std3__45tupleIJblEEEyN6thrust24THRUST_300001_SM_1000_NS8cuda_cub9__find_if7functorIS9_EEE10Policy1000ENSB_12zip_iteratorINS8_IJNSD_26transform_input_iterator_tIbNSC_6detail35transform_pair_of_input_iterators_tIbNSB_18transform_iteratorI6mul_opNSB_17counting_iteratorIiNSB_11use_defaultESP_SP_EESP_SP_EENSB_6detail15normal_iteratorINSB_10device_ptrIjEEEENS7_8equal_toIjEEEENS7_10__not_fn_tINS7_10__identityEEEEENSO_IlSP_SP_SP_EEEEEEEySF_S9_S11_EEvT0_PT3_T1_NS0_13GridEvenShareIS1A_EET2_T4_E12temp_storage;
	add.s32 	%r568, %r567, %r566;
	st.shared.u8 	[%r568+8], %rs389;
	st.shared.u64 	[%r568+16], %rd426;
$L__BB5_39:
	bar.sync 	0;
	setp.ne.s32 	%p309, %r6, 0;
	@%p309 bra 	$L__BB5_118;
	ld.shared.u8 	%rs353, [_ZZN3cub18CUB_300001_SM_10006detail6reduce18DeviceReduceKernelINS2_10policy_hubIN4cuda3std3__45tupleIJblEEEyN6thrust24THRUST_300001_SM_1000_NS8cuda_cub9__find_if7functorIS9_EEE10Policy1000ENSB_12zip_iteratorINS8_IJNSD_26transform_input_iterator_tIbNSC_6detail35transform_pair_of_input_iterators_tIbNSB_18transform_iteratorI6mul_opNSB_17counting_iteratorIiNSB_11use_defaultESP_SP_EESP_SP_EENSB_6detail15normal_iteratorINSB_10device_ptrIjEEEENS7_8equal_toIjEEEENS7_10__not_fn_tINS7_10__identityEEEEENSO_IlSP_SP_SP_EEEEEEEySF_S9_S11_EEvT0_PT3_T1_NS0_13GridEvenShareIS1A_EET2_T4_E12temp_storage+24];
	ld.shared.u64 	%rd386, [_ZZN3cub18CUB_300001_SM_10006detail6reduce18DeviceReduceKernelINS2_10policy_hubIN4cuda3std3__45tupleIJblEEEyN6thrust24THRUST_300001_SM_1000_NS8cuda_cub9__find_if7functorIS9_EEE10Policy1000ENSB_12zip_iteratorINS8_IJNSD_26transform_input_iterator_tIbNSC_6detail35transform_pair_of_input_iterators_tIbNSB_18transform_iteratorI6mul_opNSB_17counting_iteratorIiNSB_11use_defaultESP_SP_EESP_SP_EENSB_6detail15normal_iteratorINSB_10device_ptrIjEEEENS7_8equal_toIjEEEENS7_10__not_fn_tINS7_10__identityEEEEENSO_IlSP_SP_SP_EEEEEEEySF_S9_S11_EEvT0_PT3_T1_NS0_13GridEvenShareIS1A_EET2_T4_E12temp_storage+32];
	and.b16  	%rs354, %rs389, 255;
	setp.eq.s16 	%p310, %rs354, 0;
	setp.eq.s16 	%p311, %rs353, 0;
	min.s64 	%rd387, %rd386, %rd426;
	selp.b16 	%rs355, %rs389, 1, %p311;
	selp.b16 	%rs356, %rs353, %rs355, %p310;
	and.b16  	%rs357, %rs356, 255;
	selp.b64 	%rd388, %rd426, %rd387, %p311;
	selp.b64 	%rd389, %rd386, %rd388, %p310;
	ld.shared.u8 	%rs358, [_ZZN3cub18CUB_300001_SM_10006detail6reduce18DeviceReduceKernelINS2_10policy_hubIN4cuda3std3__45tupleIJblEEEyN6thrust24THRUST_300001_SM_1000_NS8cuda_cub9__find_if7functorIS9_EEE10Policy1000ENSB_12zip_iteratorINS8_IJNSD_26transform_input_iterator_tIbNSC_6detail35transform_pair_of_input_iterators_tIbNSB_18transform_iteratorI6mul_opNSB_17counting_iteratorIiNSB_11use_defaultESP_SP_EESP_SP_EENSB_6detail15normal_iteratorINSB_10device_ptrIjEEEENS7_8equal_toIjEEEENS7_10__not_fn_tINS7_10__identityEEEEENSO_IlSP_SP_SP_EEEEEEEySF_S9_S11_EEvT0_PT3_T1_NS0_13GridEvenShareIS1A_EET2_T4_E12temp_storage+40];
	ld.shared.u64 	%rd390, [_ZZN3cub18CUB_300001_SM_10006detail6reduce18DeviceReduceKernelINS2_10policy_hubIN4cuda3std3__45tupleIJblEEEyN6thrust24THRUST_300001_SM_1000_NS8cuda_cub9__find_if7functorIS9_EEE10Policy1000ENSB_12zip_iteratorINS8_IJNSD_26transform_input_iterator_tIbNSC_6detail35transform_pair_of_input_iterators_tIbNSB_18transform_iteratorI6mul_opNSB_17counting_iteratorIiNSB_11use_defaultESP_SP_EESP_SP_EENSB_6detail15normal_iteratorINSB_10device_ptrIjEEEENS7_8equal_toIjEEEENS7_10__not_fn_tINS7_10__identityEEEEENSO_IlSP_SP_SP_EEEEEEEySF_S9_S11_EEvT0_PT3_T1_NS0_13GridEvenShareIS1A_EET2_T4_E12temp_storage+48];
	setp.eq.s16 	%p312, %rs357, 0;
	setp.eq.s16 	%p313, %rs358, 0;
	min.s64 	%rd391, %rd390, %rd389;
	selp.b16 	%rs359, %rs356, 1, %p313;
	selp.b16 	%rs360, %rs358, %rs359, %p312;
	and.b16  	%rs361, %rs360, 255;
	selp.b64 	%rd392, %rd389, %rd391, %p313;
	selp.b64 	%rd393, %rd390, %rd392, %p312;
	ld.shared.u8 	%rs362, [_ZZN3cub18CUB_300001_SM_10006detail6reduce18DeviceReduceKernelINS2_10policy_hubIN4cuda3std3__45tupleIJblEEEyN6thrust24THRUST_300001_SM_1000_NS8cuda_cub9__find_if7functorIS9_EEE10Policy1000ENSB_12zip_iteratorINS8_IJNSD_26transform_input_iterator_tIbNSC_6detail35transform_pair_of_input_iterators_tIbNSB_18transform_iteratorI6mul_opNSB_17counting_iteratorIiNSB_11use_defaultESP_SP_EESP_SP_EENSB_6detail15normal_iteratorINSB_10device_ptrIjEEEENS7_8equal_toIjEEEENS7_10__not_fn_tINS7_10__identityEEEEENSO_IlSP_SP_SP_EEEEEEEySF_S9_S11_EEvT0_PT3_T1_NS0_13GridEvenShareIS1A_EET2_T4_E12temp_storage+56];
	ld.shared.u64 	%rd394, [_ZZN3cub18CUB_300001_SM_10006detail6reduce18DeviceReduceKernelINS2_10policy_hubIN4cuda3std3__45tupleIJblEEEyN6thrust24THRUST_300001_SM_1000_NS8cuda_cub9__find_if7functorIS9_EEE10Policy1000ENSB_12zip_iteratorINS8_IJNSD_26transform_input_iterator_tIbNSC_6detail35transform_pair_of_input_iterators_tIbNSB_18transform_iteratorI6mul_opNSB_17counting_iteratorIiNSB_11use_defaultESP_SP_EESP_SP_EENSB_6detail15normal_iteratorINSB_10device_ptrIjEEEENS7_8equal_toIjEEEENS7_10__not_fn_tINS7_10__identityEEEEENSO_IlSP_SP_SP_EEEEEEEySF_S9_S11_EEvT0_PT3_T1_NS0_13GridEvenShareIS1A_EET2_T4_E12temp_storage+64];
	setp.eq.s16 	%p314, %rs361, 0;
	setp.eq.s16 	%p315, %rs362, 0;
	min.s64 	%rd395, %rd394, %rd393;
	selp.b16 	%rs363, %rs360, 1, %p315;
	selp.b16 	%rs364, %rs362, %rs363, %p314;
	and.b16  	%rs365, %rs364, 255;
	selp.b64 	%rd396, %rd393, %rd395, %p315;
	selp.b64 	%rd397, %rd394, %rd396, %p314;
	ld.shared.u8 	%rs366, [_ZZN3cub18CUB_300001_SM_10006detail6reduce18DeviceReduceKernelINS2_10policy_hubIN4cuda3std3__45tupleIJblEEEyN6thrust24THRUST_300001_SM_1000_NS8cuda_cub9__find_if7functorIS9_EEE10Policy1000ENSB_12zip_iteratorINS8_IJNSD_26transform_input_iterator_tIbNSC_6detail35transform_pair_of_input_iterators_tIbNSB_18transform_iteratorI6mul_opNSB_17counting_iteratorIiNSB_11use_defaultESP_SP_EESP_SP_EENSB_6detail15normal_iteratorINSB_10device_ptrIjEEEENS7_8equal_toIjEEEENS7_10__not_fn_tINS7_10__identityEEEEENSO_IlSP_SP_SP_EEEEEEEySF_S9_S11_EEvT0_PT3_T1_NS0_13GridEvenShareIS1A_EET2_T4_E12temp_storage+72];
	ld.shared.u64 	%rd398, [_ZZN3cub18CUB_300001_SM_10006detail6reduce18DeviceReduceKernelINS2_10policy_hubIN4cuda3std3__45tupleIJblEEEyN6thrust24THRUST_300001_SM_1000_NS8cuda_cub9__find_if7functorIS9_EEE10Policy1000ENSB_12zip_iteratorINS8_IJNSD_26transform_input_iterator_tIbNSC_6detail35transform_pair_of_input_iterators_tIbNSB_18transform_iteratorI6mul_opNSB_17counting_iteratorIiNSB_11use_defaultESP_SP_EESP_SP_EENSB_6detail15normal_iteratorINSB_10device_ptrIjEEEENS7_8equal_toIjEEEENS7_10__not_fn_tINS7_10__identityEEEEENSO_IlSP_SP_SP_EEEEEEEySF_S9_S11_EEvT0_PT3_T1_NS0_13GridEvenShareIS1A_EET2_T4_E12temp_storage+80];
	setp.eq.s16 	%p316, %rs365, 0;
	setp.eq.s16 	%p317, %rs366, 0;
	min.s64 	%rd399, %rd398, %rd397;
	selp.b16 	%rs367, %rs364, 1, %p317;
	selp.b16 	%rs368, %rs366, %rs367, %p316;
	and.b16  	%rs369, %rs368, 255;
	selp.b64 	%rd400, %rd397, %rd399, %p317;
	selp.b64 	%rd401, %rd398, %rd400, %p316;
	ld.shared.u8 	%rs370, [_ZZN3cub18CUB_300001_SM_10006detail6reduce18DeviceReduceKernelINS2_10policy_hubIN4cuda3std3__45tupleIJblEEEyN6thrust24THRUST_300001_SM_1000_NS8cuda_cub9__find_if7functorIS9_EEE10Policy1000ENSB_12zip_iteratorINS8_IJNSD_26transform_input_iterator_tIbNSC_6detail35transform_pair_of_input_iterators_tIbNSB_18transform_iteratorI6mul_opNSB_17counting_iteratorIiNSB_11use_defaultESP_SP_EESP_SP_EENSB_6detail15normal_iteratorINSB_10device_ptrIjEEEENS7_8equal_toIjEEEENS7_10__not_fn_tINS7_10__identityEEEEENSO_IlSP_SP_SP_EEEEEEEySF_S9_S11_EEvT0_PT3_T1_NS0_13GridEvenShareIS1A_EET2_T4_E12temp_storage+88];
	ld.shared.u64 	%rd402, [_ZZN3cub18CUB_300001_SM_10006detail6reduce18DeviceReduceKernelINS2_10policy_hubIN4cuda3std3__45tupleIJblEEEyN6thrust24THRUST_300001_SM_1000_NS8cuda_cub9__find_if7functorIS9_EEE10Policy1000ENSB_12zip_iteratorINS8_IJNSD_26transform_input_iterator_tIbNSC_6detail35transform_pair_of_input_iterators_tIbNSB_18transform_iteratorI6mul_opNSB_17counting_iteratorIiNSB_11use_defaultESP_SP_EESP_SP_EENSB_6detail15normal_iteratorINSB_10device_ptrIjEEEENS7_8equal_toIjEEEENS7_10__not_fn_tINS7_10__identityEEEEENSO_IlSP_SP_SP_EEEEEEEySF_S9_S11_EEvT0_PT3_T1_NS0_13GridEvenShareIS1A_EET2_T4_E12temp_storage+96];
	setp.eq.s16 	%p318, %rs369, 0;
	setp.eq.s16 	%p319, %rs370, 0;
	min.s64 	%rd403, %rd402, %rd401;
	selp.b16 	%rs371, %rs368, 1, %p319;
	selp.b16 	%rs372, %rs370, %rs371, %p318;
	and.b16  	%rs373, %rs372, 255;
	selp.b64 	%rd404, %rd401, %rd403, %p319;
	selp.b64 	%rd405, %rd402, %rd404, %p318;
	ld.shared.u8 	%rs374, [_ZZN3cub18CUB_300001_SM_10006detail6reduce18DeviceReduceKernelINS2_10policy_hubIN4cuda3std3__45tupleIJblEEEyN6thrust24THRUST_300001_SM_1000_NS8cuda_cub9__find_if7functorIS9_EEE10Policy1000ENSB_12zip_iteratorINS8_IJNSD_26transform_input_iterator_tIbNSC_6detail35transform_pair_of_input_iterators_tIbNSB_18transform_iteratorI6mul_opNSB_17counting_iteratorIiNSB_11use_defaultESP_SP_EESP_SP_EENSB_6detail15normal_iteratorINSB_10device_ptrIjEEEENS7_8equal_toIjEEEENS7_10__not_fn_tINS7_10__identityEEEEENSO_IlSP_SP_SP_EEEEEEEySF_S9_S11_EEvT0_PT3_T1_NS0_13GridEvenShareIS1A_EET2_T4_E12temp_storage+104];
	ld.shared.u64 	%rd406, [_ZZN3cub18CUB_300001_SM_10006detail6reduce18DeviceReduceKernelINS2_10policy_hubIN4cuda3std3__45tupleIJblEEEyN6thrust24THRUST_300001_SM_1000_NS8cuda_cub9__find_if7functorIS9_EEE10Policy1000ENSB_12zip_iteratorINS8_IJNSD_26transform_input_iterator_tIbNSC_6detail35transform_pair_of_input_iterators_tIbNSB_18transform_iteratorI6mul_opNSB_17counting_iteratorIiNSB_11use_defaultESP_SP_EESP_SP_EENSB_6detail15normal_iteratorINSB_10device_ptrIjEEEENS7_8equal_toIjEEEENS7_10__not_fn_tINS7_10__identityEEEEENSO_IlSP_SP_SP_EEEEEEEySF_S9_S11_EEvT0_PT3_T1_NS0_13GridEvenShareIS1A_EET2_T4_E12temp_storage+112];
	setp.eq.s16 	%p320, %rs373, 0;
	setp.eq.s16 	%p321, %rs374, 0;
	min.s64 	%rd407, %rd406, %rd405;
	selp.b16 	%rs375, %rs372, 1, %p321;
	selp.b16 	%rs376, %rs374, %rs375, %p320;
	and.b16  	%rs377, %rs376, 255;
	selp.b64 	%rd408, %rd405, %rd407, %p321;
	selp.b64 	%rd409, %rd406, %rd408, %p320;
	ld.shared.u8 	%rs378, [_ZZN3cub18CUB_300001_SM_10006detail6reduce18DeviceReduceKernelINS2_10policy_hubIN4cuda3std3__45tupleIJblEEEyN6thrust24THRUST_300001_SM_1000_NS8cuda_cub9__find_if7functorIS9_EEE10Policy1000ENSB_12zip_iteratorINS8_IJNSD_26transform_input_iterator_tIbNSC_6detail35transform_pair_of_input_iterators_tIbNSB_18transform_iteratorI6mul_opNSB_17counting_iteratorIiNSB_11use_defaultESP_SP_EESP_SP_EENSB_6detail15normal_iteratorINSB_10device_ptrIjEEEENS7_8equal_toIjEEEENS7_10__not_fn_tINS7_10__identityEEEEENSO_IlSP_SP_SP_EEEEEEEySF_S9_S11_EEvT0_PT3_T1_NS0_13GridEvenShareIS1A_EET2_T4_E12temp_storage+120];
	ld.shared.u64 	%rd410, [_ZZN3cub18CUB_300001_SM_10006detail6reduce18DeviceReduceKernelINS2_10policy_hubIN4cuda3std3__45tupleIJblEEEyN6thrust24THRUST_300001_SM_1000_NS8cuda_cub9__find_if7functorIS9_EEE10Policy1000ENSB_12zip_iteratorINS8_IJNSD_26transform_input_iterator_tIbNSC_6detail35transform_pair_of_input_iterators_tIbNSB_18transform_iteratorI6mul_opNSB_17counting_iteratorIiNSB_11use_defaultESP_SP_EESP_SP_EENSB_6detail15normal_iteratorINSB_10device_ptrIjEEEENS7_8equal_toIjEEEENS7_10__not_fn_tINS7_10__identityEEEEENSO_IlSP_SP_SP_EEEEEEEySF_S9_S11_EEvT0_PT3_T1_NS0_13GridEvenShareIS1A_EET2_T4_E12temp_storage+128];
	setp.eq.s16 	%p322, %rs377, 0;
	setp.eq.s16 	%p323, %rs378, 0;
	min.s64 	%rd411, %rd410, %rd409;
	selp.b16 	%rs379, %rs376, 1, %p323;
	selp.b16 	%rs389, %rs378, %rs379, %p322;
	selp.b64 	%rd412, %rd409, %rd411, %p323;
	selp.b64 	%rd426, %rd410, %rd412, %p322;
	bra.uni 	$L__BB5_118;
$L__BB5_41:
	// begin inline asm
	mov.u32 %r341, %laneid;
	// end inline asm
	and.b32  	%r362, %r6, 992;
	add.s32 	%r363, %r362, 32;
	setp.gt.s32 	%p234, %r363, %r5;
	not.b32 	%r364, %r362;
	add.s32 	%r365, %r5, %r364;
	selp.b32 	%r360, %r365, 31, %p234;
	cvt.u32.u16 	%r366, %rs389;
	and.b32  	%r343, %r366, 255;
	mov.b32 	%r359, 1;
	mov.b32 	%r361, -1;
	// begin inline asm
	shfl.sync.down.b32 %r342, %r343, %r359, %r360, %r361;
	// end inline asm
	// begin inline asm
	shfl.sync.down.b32 %r347, %r348, %r359, %r360, %r361;
	// end inline asm
	mov.b64 	{%r353, %r358}, %rd426;
	// begin inline asm
	shfl.sync.down.b32 %r352, %r353, %r359, %r360, %r361;
	// end inline asm
	// begin inline asm
	shfl.sync.down.b32 %r357, %r358, %r359, %r360, %r361;
	// end inline asm
	mov.b64 	%rd42, {%r352, %r357};
	cvt.u16.u32 	%rs31, %r342;
	setp.ge.s32 	%p235, %r341, %r360;
	@%p235 bra 	$L__BB5_45;
	and.b16  	%rs292, %rs389, 255;
	setp.eq.s16 	%p236, %rs292, 0;
	and.b16  	%rs293, %rs31, 255;
	setp.eq.s16 	%p237, %rs293, 0;
	or.pred  	%p238, %p236, %p237;
	@%p238 bra 	$L__BB5_44;
	min.s64 	%rd426, %rd42, %rd426;
	mov.b16 	%rs389, 1;
	bra.uni 	$L__BB5_45;
$L__BB5_44:
	setp.eq.s16 	%p239, %rs292, 0;
	selp.b16 	%rs389, %rs31, %rs389, %p239;
	selp.b64 	%rd426, %rd42, %rd426, %p239;
$L__BB5_45:
	cvt.u32.u16 	%r387, %rs389;
	and.b32  	%r368, %r387, 255;
	mov.b32 	%r384, 2;
	mov.b32 	%r386, -1;
	// begin inline asm
	shfl.sync.down.b32 %r367, %r368, %r384, %r360, %r386;
	// end inline asm
	// begin inline asm
	shfl.sync.down.b32 %r372, %r373, %r384, %r360, %r386;
	// end inline asm
	mov.b64 	{%r378, %r383}, %rd426;
	// begin inline asm
	shfl.sync.down.b32 %r377, %r378, %r384, %r360, %r386;
	// end inline asm
	// begin inline asm
	shfl.sync.down.b32 %r382, %r383, %r384, %r360, %r386;
	// end inline asm
	mov.b64 	%rd46, {%r377, %r382};
	cvt.u16.u32 	%rs34, %r367;
	add.s32 	%r388, %r341, 2;
	setp.gt.s32 	%p240, %r388, %r360;
	@%p240 bra 	$L__BB5_49;
	and.b16  	%rs296, %rs389, 255;
	setp.eq.s16 	%p241, %rs296, 0;
	and.b16  	%rs297, %rs34, 255;
	setp.eq.s16 	%p242, %rs297, 0;
	or.pred  	%p243, %p241, %p242;
	@%p243 bra 	$L__BB5_48;
	min.s64 	%rd426, %rd46, %rd426;
	mov.b16 	%rs389, 1;
	bra.uni 	$L__BB5_49;
$L__BB5_48:
	setp.eq.s16 	%p244, %rs296, 0;
	selp.b16 	%rs389, %rs34, %rs389, %p244;
	selp.b64 	%rd426, %rd46, %rd426, %p244;
$L__BB5_49:
	cvt.u32.u16 	%r409, %rs389;
	and.b32  	%r390, %r409, 255;
	mov.b32 	%r406, 4;
	mov.b32 	%r408, -1;
	// begin inline asm
	shfl.sync.down.b32 %r389, %r390, %r406, %r360, %r408;
	// end inline asm
	// begin inline asm
	shfl.sync.down.b32 %r394, %r395, %r406, %r360, %r408;
	// end inline asm
	mov.b64 	{%r400, %r405}, %rd426;
	// begin inline asm
	shfl.sync.down.b32 %r399, %r400, %r406, %r360, %r408;
	// end inline asm
	// begin inline asm
	shfl.sync.down.b32 %r404, %r405, %r406, %r360, %r408;
	// end inline asm
	mov.b64 	%rd50, {%r399, %r404};
	cvt.u16.u32 	%rs37, %r389;
	add.s32 	%r410, %r341, 4;
	setp.gt.s32 	%p245, %r410, %r360;
	@%p245 bra 	$L__BB5_53;
	and.b16  	%rs300, %rs389, 255;
	setp.eq.s16 	%p246, %rs300, 0;
	and.b16  	%rs301, %rs37, 255;
	setp.eq.s16 	%p247, %rs301, 0;
	or.pred  	%p248, %p246, %p247;
	@%p248 bra 	$L__BB5_52;
	min.s64 	%rd426, %rd50, %rd426;
	mov.b16 	%rs389, 1;
	bra.uni 	$L__BB5_53;
$L__BB5_52:
	setp.eq.s16 	%p249, %rs300, 0;
	selp.b16 	%rs389, %rs37, %rs389, %p249;
	selp.b64 	%rd426, %rd50, %rd426, %p249;
$L__BB5_53:
	cvt.u32.u16 	%r431, %rs389;
	and.b32  	%r412, %r431, 255;
	mov.b32 	%r428, 8;
	mov.b32 	%r430, -1;
	// begin inline asm
	shfl.sync.down.b32 %r411, %r412, %r428, %r360, %r430;
	// end inline asm
	// begin inline asm
	shfl.sync.down.b32 %r416, %r417, %r428, %r360, %r430;
	// end inline asm
	mov.b64 	{%r422, %r427}, %rd426;
	// begin inline asm
	shfl.sync.down.b32 %r421, %r422, %r428, %r360, %r430;
	// end inline asm
	// begin inline asm
	shfl.sync.down.b32 %r426, %r427, %r428, %r360, %r430;
	// end inline asm
	mov.b64 	%rd54, {%r421, %r426};
	cvt.u16.u32 	%rs40, %r411;
	add.s32 	%r432, %r341, 8;
	setp.gt.s32 	%p250, %r432, %r360;
	@%p250 bra 	$L__BB5_57;
	and.b16  	%rs304, %rs389, 255;
	setp.eq.s16 	%p251, %rs304, 0;
	and.b16  	%rs305, %rs40, 255;
	setp.eq.s16 	%p252, %rs305, 0;
	or.pred  	%p253, %p251, %p252;
	@%p253 bra 	$L__BB5_56;
	min.s64 	%rd426, %rd54, %rd426;
	mov.b16 	%rs389, 1;
	bra.uni 	$L__BB5_57;
$L__BB5_56:
	setp.eq.s16 	%p254, %rs304, 0;
	selp.b16 	%rs389, %rs40, %rs389, %p254;
	selp.b64 	%rd426, %rd54, %rd426, %p254;
$L__BB5_57:
	cvt.u32.u16 	%r453, %rs389;
	and.b32  	%r434, %r453, 255;
	mov.b32 	%r450, 16;
	mov.b32 	%r452, -1;
	// begin inline asm
	shfl.sync.down.b32 %r433, %r434, %r450, %r360, %r452;
	// end inline asm
	// begin inline asm
	shfl.sync.down.b32 %r438, %r439, %r450, %r360, %r452;
	// end inline asm
	mov.b64 	{%r444, %r449}, %rd426;
	// begin inline asm
	shfl.sync.down.b32 %r443, %r444, %r450, %r360, %r452;
	// end inline asm
	// begin inline asm
	shfl.sync.down.b32 %r448, %r449, %r450, %r360, %r452;
	// end inline asm
	mov.b64 	%rd58, {%r443, %r448};
	cvt.u16.u32 	%rs43, %r433;
	add.s32 	%r454, %r341, 16;
	setp.gt.s32 	%p255, %r454, %r360;
	@%p255 bra 	$L__BB5_61;
	and.b16  	%rs308, %rs389, 255;
	setp.eq.s16 	%p256, %rs308, 0;
	and.b16  	%rs309, %rs43, 255;
	setp.eq.s16 	%p257, %rs309, 0;
	or.pred  	%p258, %p256, %p257;
	@%p258 bra 	$L__BB5_60;
	min.s64 	%rd426, %rd58, %rd426;
	mov.b16 	%rs389, 1;
	bra.uni 	$L__BB5_61;
$L__BB5_60:
	setp.eq.s16 	%p259, %rs308, 0;
	selp.b16 	%rs389, %rs43, %rs389, %p259;
	selp.b64 	%rd426, %rd58, %rd426, %p259;
$L__BB5_61:
	setp.ne.s32 	%p260, %r341, 0;
	@%p260 bra 	$L__BB5_63;
	shr.u32 	%r455, %r6, 1;
	and.b32  	%r456, %r455, 496;
	mov.u32 	%r457, _ZZN3cub18CUB_300001_SM_10006detail6reduce18DeviceReduceKernelINS2_10policy_hubIN4cuda3std3__45tupleIJblEEEyN6thrust24THRUST_300001_SM_1000_NS8cuda_cub9__find_if7functorIS9_EEE10Policy1000ENSB_12zip_iteratorINS8_IJNSD_26transform_input_iterator_tIbNSC_6detail35transform_pair_of_input_iterators_tIbNSB_18transform_iteratorI6mul_opNSB_17counting_iteratorIiNSB_11use_defaultESP_SP_EESP_SP_EENSB_6detail15normal_iteratorINSB_10device_ptrIjEEEENS7_8equal_toIjEEEENS7_10__not_fn_tINS7_10__identityEEEEENSO_IlSP_SP_SP_EEEEEEEySF_S9_S11_EEvT0_PT3_T1_NS0_13GridEvenShareIS1A_EET2_T4_E12temp_storage;
	add.s32 	%r458, %r457, %r456;
	st.shared.u8 	[%r458+8], %rs389;
	st.shared.u64 	[%r458+16], %rd426;
$L__BB5_63:
	bar.sync 	0;
	setp.ne.s32 	%p261, %r6, 0;
	@%p261 bra 	$L__BB5_118;
	setp.lt.s32 	%p262, %r5, 33;
	@%p262 bra 	$L__BB5_66;
	ld.shared.u8 	%rs312, [_ZZN3cub18CUB_300001_SM_10006detail6reduce18DeviceReduceKernelINS2_10policy_hubIN4cuda3std3__45tupleIJblEEEyN6thrust24THRUST_300001_SM_1000_NS8cuda_cub9__find_if7functorIS9_EEE10Policy1000ENSB_12zip_iteratorINS8_IJNSD_26transform_input_iterator_tIbNSC_6detail35transform_pair_of_input_iterators_tIbNSB_18transform_iteratorI6mul_opNSB_17counting_iteratorIiNSB_11use_defaultESP_SP_EESP_SP_EENSB_6detail15normal_iteratorINSB_10device_ptrIjEEEENS7_8equal_toIjEEEENS7_10__not_fn_tINS7_10__identityEEEEENSO_IlSP_SP_SP_EEEEEEEySF_S9_S11_EEvT0_PT3_T1_NS0_13GridEvenShareIS1A_EET2_T4_E12temp_storage+24];
	ld.shared.u64 	%rd365, [_ZZN3cub18CUB_300001_SM_10006detail6reduce18DeviceReduceKernelINS2_10policy_hubIN4cuda3std3__45tupleIJblEEEyN6thrust24THRUST_300001_SM_1000_NS8cuda_cub9__find_if7functorIS9_EEE10Policy1000ENSB_12zip_iteratorINS8_IJNSD_26transform_input_iterator_tIbNSC_6detail35transform_pair_of_input_iterators_tIbNSB_18transform_iteratorI6mul_opNSB_17counting_iteratorIiNSB_11use_defaultESP_SP_EESP_SP_EENSB_6detail15normal_iteratorINSB_10device_ptrIjEEEENS7_8equal_toIjEEEENS7_10__not_fn_tINS7_10__identityEEEEENSO_IlSP_SP_SP_EEEEEEEySF_S9_S11_EEvT0_PT3_T1_NS0_13GridEvenShareIS1A_EET2_T4_E12temp_storage+32];
	and.b16  	%rs313, %rs389, 255;
	setp.eq.s16 	%p263, %rs313, 0;
	setp.eq.s16 	%p264, %rs312, 0;
	min.s64 	%rd366, %rd365, %rd426;
	selp.b16 	%rs314, %rs389, 1, %p264;
	selp.b16 	%rs389, %rs312, %rs314, %p263;
	selp.b64 	%rd367, %rd426, %rd366, %p264;
	selp.b64 	%rd426, %rd365, %rd367, %p263;
$L__BB5_66:
	setp.lt.s32 	%p265, %r5, 65;
	@%p265 bra 	$L__BB5_68;
	ld.shared.u8 	%rs315, [_ZZN3cub18CUB_300001_SM_10006detail6reduce18DeviceReduceKernelINS2_10policy_hubIN4cuda3std3__45tupleIJblEEEyN6thrust24THRUST_300001_SM_1000_NS8cuda_cub9__find_if7functorIS9_EEE10Policy1000ENSB_12zip_iteratorINS8_IJNSD_26transform_input_iterator_tIbNSC_6detail35transform_pair_of_input_iterators_tIbNSB_18transform_iteratorI6mul_opNSB_17counting_iteratorIiNSB_11use_defaultESP_SP_EESP_SP_EENSB_6detail15normal_iteratorINSB_10device_ptrIjEEEENS7_8equal_toIjEEEENS7_10__not_fn_tINS7_10__identityEEEEENSO_IlSP_SP_SP_EEEEEEEySF_S9_S11_EEvT0_PT3_T1_NS0_13GridEvenShareIS1A_EET2_T4_E12temp_storage+40];
	ld.shared.u64 	%rd368, [_ZZN3cub18CUB_300001_SM_10006detail6reduce18DeviceReduceKernelINS2_10policy_hubIN4cuda3std3__45tupleIJblEEEyN6thrust24THRUST_300001_SM_1000_NS8cuda_cub9__find_if7functorIS9_EEE10Policy1000ENSB_12zip_iteratorINS8_IJNSD_26transform_input_iterator_tIbNSC_6detail35transform_pair_of_input_iterators_tIbNSB_18transform_iteratorI6mul_opNSB_17counting_iteratorIiNSB_11use_defaultESP_SP_EESP_SP_EENSB_6detail15normal_iteratorINSB_10device_ptrIjEEEENS7_8equal_toIjEEEENS7_10__not_fn_tINS7_10__identityEEEEENSO_IlSP_SP_SP_EEEEEEEySF_S9_S11_EEvT0_PT3_T1_NS0_13GridEvenShareIS1A_EET2_T4_E12temp_storage+48];
	and.b16  	%rs316, %rs389, 255;
	setp.eq.s16 	%p266, %rs316, 0;
	setp.eq.s16 	%p267, %rs315, 0;
	min.s64 	%rd369, %rd368, %rd426;
	selp.b16 	%rs317, %rs389, 1, %p267;
	selp.b16 	%rs389, %rs315, %rs317, %p266;
	selp.b64 	%rd370, %rd426, %rd369, %p267;
	selp.b64 	%rd426, %rd368, %rd370, %p266;
$L__BB5_68:
	setp.lt.s32 	%p268, %r5, 97;
	@%p268 bra 	$L__BB5_70;
	ld.shared.u8 	%rs318, [_ZZN3cub18CUB_300001_SM_10006detail6reduce18DeviceReduceKernelINS2_10policy_hubIN4cuda3std3__45tupleIJblEEEyN6thrust24THRUST_300001_SM_1000_NS8cuda_cub9__find_if7functorIS9_EEE10Policy1000ENSB_12zip_iteratorINS8_IJNSD_26transform_input_iterator_tIbNSC_6detail35transform_pair_of_input_iterators_tIbNSB_18transform_iteratorI6mul_opNSB_17counting_iteratorIiNSB_11use_defaultESP_SP_EESP_SP_EENSB_6detail15normal_iteratorINSB_10device_ptrIjEEEENS7_8equal_toIjEEEENS7_10__not_fn_tINS7_10__identityEEEEENSO_IlSP_SP_SP_EEEEEEEySF_S9_S11_EEvT0_PT3_T1_NS0_13GridEvenShareIS1A_EET2_T4_E12temp_storage+56];
	ld.shared.u64 	%rd371, [_ZZN3cub18CUB_300001_SM_10006detail6reduce18DeviceReduceKernelINS2_10policy_hubIN4cuda3std3__45tupleIJblEEEyN6thrust24THRUST_300001_SM_1000_NS8cuda_cub9__find_if7functorIS9_EEE10Policy1000ENSB_12zip_iteratorINS8_IJNSD_26transform_input_iterator_tIbNSC_6detail35transform_pair_of_input_iterators_tIbNSB_18transform_iteratorI6mul_opNSB_17counting_iteratorIiNSB_11use_defaultESP_SP_EESP_SP_EENSB_6detail15normal_iteratorINSB_10device_ptrIjEEEENS7_8equal_toIjEEEENS7_10__not_fn_tINS7_10__identityEEEEENSO_IlSP_SP_SP_EEEEEEEySF_S9_S11_EEvT0_PT3_T1_NS0_13GridEvenShareIS1A_EET2_T4_E12temp_storage+64];
	and.b16  	%rs319, %rs389, 255;
	setp.eq.s16 	%p269, %rs319, 0;
	setp.eq.s16 	%p270, %rs318, 0;
	min.s64 	%rd372, %rd371, %rd426;
	selp.b16 	%rs320, %rs389, 1, %p270;
	selp.b16 	%rs389, %rs318, %rs320, %p269;
	selp.b64 	%rd373, %rd426, %rd372, %p270;
	selp.b64 	%rd426, %rd371, %rd373, %p269;
$L__BB5_70:
	setp.lt.s32 	%p271, %r5, 129;
	@%p271 bra 	$L__BB5_72;
	ld.shared.u8 	%rs321, [_ZZN3cub18CUB_300001_SM_10006detail6reduce18DeviceReduceKernelINS2_10policy_hubIN4cuda3std3__45tupleIJblEEEyN6thrust24THRUST_300001_SM_1000_NS8cuda_cub9__find_if7functorIS9_EEE10Policy1000ENSB_12zip_iteratorINS8_IJNSD_26transform_input_iterator_tIbNSC_6detail35transform_pair_of_input_iterators_tIbNSB_18transform_iteratorI6mul_opNSB_17counting_iteratorIiNSB_11use_defaultESP_SP_EESP_SP_EENSB_6detail15normal_iteratorINSB_10device_ptrIjEEEENS7_8equal_toIjEEEENS7_10__not_fn_tINS7_10__identityEEEEENSO_IlSP_SP_SP_EEEEEEEySF_S9_S11_EEvT0_PT3_T1_NS0_13GridEvenShareIS1A_EET2_T4_E12temp_storage+72];
	ld.shared.u64 	%rd374, [_ZZN3cub18CUB_300001_SM_10006detail6reduce18DeviceReduceKernelINS2_10policy_hubIN4cuda3std3__45tupleIJblEEEyN6thrust24THRUST_300001_SM_1000_NS8cuda_cub9__find_if7functorIS9_EEE10Policy1000ENSB_12zip_iteratorINS8_IJNSD_26transform_input_iterator_tIbNSC_6detail35transform_pair_of_input_iterators_tIbNSB_18transform_iteratorI6mul_opNSB_17counting_iteratorIiNSB_11use_defaultESP_SP_EESP_SP_EENSB_6detail15normal_iteratorINSB_10device_ptrIjEEEENS7_8equal_toIjEEEENS7_10__not_fn_tINS7_10__identityEEEEENSO_IlSP_SP_SP_EEEEEEEySF_S9_S11_EEvT0_PT3_T1_NS0_13GridEvenShareIS1A_EET2_T4_E12temp_storage+80];
	and.b16  	%rs322, %rs389, 255;
	setp.eq.s16 	%p272, %rs322, 0;
	setp.eq.s16 	%p273, %rs321, 0;
	min.s64 	%rd375, %rd374, %rd426;
	selp.b16 	%rs323, %rs389, 1, %p273;
	selp.b16 	%rs389, %rs321, %rs323, %p272;
	selp.b64 	%rd376, %rd426, %rd375, %p273;
	selp.b64 	%rd426, %rd374, %rd376, %p272;
$L__BB5_72:
	setp.lt.s32 	%p274, %r5, 161;
	@%p274 bra 	$L__BB5_74;
	ld.shared.u8 	%rs324, [_ZZN3cub18CUB_300001_SM_10006detail6reduce18DeviceReduceKernelINS2_10policy_hubIN4cuda3std3__45tupleIJblEEEyN6thrust24THRUST_300001_SM_1000_NS8cuda_cub9__find_if7functorIS9_EEE10Policy1000ENSB_12zip_iteratorINS8_IJNSD_26transform_input_iterator_tIbNSC_6detail35transform_pair_of_input_iterators_tIbNSB_18transform_iteratorI6mul_opNSB_17counting_iteratorIiNSB_11use_defaultESP_SP_EESP_SP_EENSB_6detail15normal_iteratorINSB_10device_ptrIjEEEENS7_8equal_toIjEEEENS7_10__not_fn_tINS7_10__identityEEEEENSO_IlSP_SP_SP_EEEEEEEySF_S9_S11_EEvT0_PT3_T1_NS0_13GridEvenShareIS1A_EET2_T4_E12temp_storage+88];
	ld.shared.u64 	%rd377, [_ZZN3cub18CUB_300001_SM_10006detail6reduce18DeviceReduceKernelINS2_10policy_hubIN4cuda3std3__45tupleIJblEEEyN6thrust24THRUST_300001_SM_1000_NS8cuda_cub9__find_if7functorIS9_EEE10Policy1000ENSB_12zip_iteratorINS8_IJNSD_26transform_input_iterator_tIbNSC_6detail35transform_pair_of_input_iterators_tIbNSB_18transform_iteratorI6mul_opNSB_17counting_iteratorIiNSB_11use_defaultESP_SP_EESP_SP_EENSB_6detail15normal_iteratorINSB_10device_ptrIjEEEENS7_8equal_toIjEEEENS7_10__not_fn_tINS7_10__identityEEEEENSO_IlSP_SP_SP_EEEEEEEySF_S9_S11_EEvT0_PT3_T1_NS0_13GridEvenShareIS1A_EET2_T4_E12temp_storage+96];
	and.b16  	%rs325, %rs389, 255;
	setp.eq.s16 	%p275, %rs325, 0;
	setp.eq.s16 	%p276, %rs324, 0;
	min.s64 	%rd378, %rd377, %rd426;
	selp.b16 	%rs326, %rs389, 1, %p276;
	selp.b16 	%rs389, %rs324, %rs326, %p275;
	selp.b64 	%rd379, %rd426, %rd378, %p276;
	selp.b64 	%rd426, %rd377, %rd379, %p275;
$L__BB5_74:
	setp.lt.s32 	%p277, %r5, 193;
	@%p277 bra 	$L__BB5_76;
	ld.shared.u8 	%rs327, [_ZZN3cub18CUB_300001_SM_10006detail6reduce18DeviceReduceKernelINS2_10policy_hubIN4cuda3std3__45tupleIJblEEEyN6thrust24THRUST_300001_SM_1000_NS8cuda_cub9__find_if7functorIS9_EEE10Policy1000ENSB_12zip_iteratorINS8_IJNSD_26transform_input_iterator_tIbNSC_6detail35transform_pair_of_input_iterators_tIbNSB_18transform_iteratorI6mul_opNSB_17counting_iteratorIiNSB_11use_defaultESP_SP_EESP_SP_EENSB_6detail15normal_iteratorINSB_10device_ptrIjEEEENS7_8equal_toIjEEEENS7_10__not_fn_tINS7_10__identityEEEEENSO_IlSP_SP_SP_EEEEEEEySF_S9_S11_EEvT0_PT3_T1_NS0_13GridEvenShareIS1A_EET2_T4_E12temp_storage+104];
	ld.shared.u64 	%rd380, [_ZZN3cub18CUB_300001_SM_10006detail6reduce18DeviceReduceKernelINS2_10policy_hubIN4cuda3std3__45tupleIJblEEEyN6thrust24THRUST_300001_SM_1000_NS8cuda_cub9__find_if7functorIS9_EEE10Policy1000ENSB_12zip_iteratorINS8_IJNSD_26transform_input_iterator_tIbNSC_6detail35transform_pair_of_input_iterators_tIbNSB_18transform_iteratorI6mul_opNSB_17counting_iteratorIiNSB_11use_defaultESP_SP_EESP_SP_EENSB_6detail15normal_iteratorINSB_10device_ptrIjEEEENS7_8equal_toIjEEEENS7_10__not_fn_tINS7_10__identityEEEEENSO_IlSP_SP_SP_EEEEEEEySF_S9_S11_EEvT0_PT3_T1_NS0_13GridEvenShareIS1A_EET2_T4_E12temp_storage+112];
	and.b16  	%rs328, %rs389, 255;
	setp.eq.s16 	%p278, %rs328, 0;
	setp.eq.s16 	%p279, %rs327, 0;
	min.s64 	%rd381, %rd380, %rd426;
	selp.b16 	%rs329, %rs389, 1, %p279;
	selp.b16 	%rs389, %rs327, %rs329, %p278;
	selp.b64 	%rd382, %rd426, %rd381, %p279;
	selp.b64 	%rd426, %rd380, %rd382, %p278;
$L__BB5_76:
	setp.lt.s32 	%p280, %r5, 225;
	@%p280 bra 	$L__BB5_118;
	ld.shared.u8 	%rs330, [_ZZN3cub18CUB_300001_SM_10006detail6reduce18DeviceReduceKernelINS2_10policy_hubIN4cuda3std3__45tupleIJblEEEyN6thrust24THRUST_300001_SM_1000_NS8cuda_cub9__find_if7functorIS9_EEE10Policy1000ENSB_12zip_iteratorINS8_IJNSD_26transform_input_iterator_tIbNSC_6detail35transform_pair_of_input_iterators_tIbNSB_18transform_iteratorI6mul_opNSB_17counting_iteratorIiNSB_11use_defaultESP_SP_EESP_SP_EENSB_6detail15normal_iteratorINSB_10device_ptrIjEEEENS7_8equal_toIjEEEENS7_10__not_fn_tINS7_10__identityEEEEENSO_IlSP_SP_SP_EEEEEEEySF_S9_S11_EEvT0_PT3_T1_NS0_13GridEvenShareIS1A_EET2_T4_E12temp_storage+120];
	ld.shared.u64 	%rd383, [_ZZN3cub18CUB_300001_SM_10006detail6reduce18DeviceReduceKernelINS2_10policy_hubIN4cuda3std3__45tupleIJblEEEyN6thrust24THRUST_300001_SM_1000_NS8cuda_cub9__find_if7functorIS9_EEE10Policy1000ENSB_12zip_iteratorINS8_IJNSD_26transform_input_iterator_tIbNSC_6detail35transform_pair_of_input_iterators_tIbNSB_18transform_iteratorI6mul_opNSB_17counting_iteratorIiNSB_11use_defaultESP_SP_EESP_SP_EENSB_6detail15normal_iteratorINSB_10device_ptrIjEEEENS7_8equal_toIjEEEENS7_10__not_fn_tINS7_10__identityEEEEENSO_IlSP_SP_SP_EEEEEEEySF_S9_S11_EEvT0_PT3_T1_NS0_13GridEvenShareIS1A_EET2_T4_E12temp_storage+128];
	and.b16  	%rs331, %rs389, 255;
	setp.eq.s16 	%p281, %rs331, 0;
	setp.eq.s16 	%p282, %rs330, 0;
	min.s64 	%rd384, %rd383, %rd426;
	selp.b16 	%rs332, %rs389, 1, %p282;
	selp.b16 	%rs389, %rs330, %rs332, %p281;
	selp.b64 	%rd385, %rd426, %rd384, %p282;
	selp.b64 	%rd426, %rd383, %rd385, %p281;
	bra.uni 	$L__BB5_118;
$L__BB5_78:
	cvt.u32.u64 	%r76, %rd5;
	mov.u32 	%r27, %tid.x;
	add.s32 	%r77, %r48, %r76;
	add.s64 	%rd119, %rd117, %rd5;
	cvt.u64.u32 	%rd75, %r27;
	add.s32 	%r78, %r77, %r27;
	add.s64 	%rd120, %rd75, %rd5;
	shl.b64 	%rd121, %rd120, 2;
	add.s64 	%rd122, %rd2, %rd121;
	shl.b32 	%r80, %r78, 1;
	ld.global.u32 	%r81, [%rd122];
	setp.ne.s32 	%p2, %r80, %r81;
	add.s32 	%r82, %r27, 256;
	cvt.u64.u32 	%rd123, %r82;
	add.s32 	%r83, %r80, 512;
	ld.global.u32 	%r84, [%rd122+1024];
	setp.ne.s32 	%p3, %r83, %r84;
	add.s32 	%r86, %r27, 512;
	cvt.u64.u32 	%rd124, %r86;
	add.s64 	%rd125, %rd119, %rd124;
	add.s32 	%r87, %r80, 1024;
	ld.global.u32 	%r88, [%rd122+2048];
	setp.ne.s32 	%p4, %r87, %r88;
	add.s64 	%rd126, %rd125, 256;
	add.s32 	%r89, %r80, 1536;
	ld.global.u32 	%r90, [%rd122+3072];
	setp.ne.s32 	%p6, %r89, %r90;
	or.pred  	%p8, %p2, %p3;
	selp.b64 	%rd127, %rd75, %rd123, %p2;
	add.s64 	%rd128, %rd119, %rd127;
	min.s64 	%rd129, %rd125, %rd128;
	selp.b64 	%rd130, %rd129, %rd128, %p4;
	or.pred  	%p9, %p8, %p4;
	selp.b64 	%rd131, %rd130, %rd125, %p8;
	min.s64 	%rd132, %rd126, %rd131;
	selp.b64 	%rd133, %rd132, %rd131, %p6;
	or.pred  	%p10, %p9, %p6;
	selp.u16 	%rs389, 1, 0, %p10;
	selp.b64 	%rd426, %rd133, %rd126, %p9;
	setp.lt.u64 	%p11, %rd6, %rd4;
	@%p11 bra 	$L__BB5_94;
	cvt.u32.u64 	%r92, %rd4;
	cvt.u32.u64 	%r28, %rd1;
	not.b32 	%r94, %r27;
	add.s32 	%r95, %r94, %r28;
	sub.s32 	%r96, %r95, %r92;
	sub.s32 	%r576, %r96, %r76;
	mov.b32 	%r577, 0;
	mov.u64 	%rd443, %rd5;
$L__BB5_80:
	add.s64 	%rd443, %rd443, %rd4;
	add.s64 	%rd134, %rd1, -1024;
	setp.gt.u64 	%p12, %rd443, %rd134;
	@%p12 bra 	$L__BB5_82;
	cvt.u32.u64 	%r97, %rd4;
	cvt.u32.u64 	%r98, %rd443;
	add.s32 	%r99, %r48, %r98;
	add.s32 	%r100, %r99, %r27;
	add.s64 	%rd135, %rd443, %rd75;
	shl.b64 	%rd136, %rd135, 2;
	add.s64 	%rd137, %rd2, %rd136;
	add.s64 	%rd138, %rd135, %rd117;
	shl.b32 	%r101, %r100, 1;
	ld.global.u32 	%r102, [%rd137];
	setp.ne.s32 	%p13, %r101, %r102;
	add.s64 	%rd139, %rd138, 256;
	add.s32 	%r103, %r101, 512;
	ld.global.u32 	%r104, [%rd137+1024];
	setp.ne.s32 	%p14, %r103, %r104;
	selp.u16 	%rs111, 1, 0, %p14;
	add.s64 	%rd140, %rd138, 512;
	add.s32 	%r105, %r101, 1024;
	ld.global.u32 	%r106, [%rd137+2048];
	setp.ne.s32 	%p15, %r105, %r106;
	selp.u16 	%rs112, 1, 0, %p15;
	add.s64 	%rd141, %rd138, 768;
	add.s32 	%r107, %r101, 1536;
	ld.global.u32 	%r108, [%rd137+3072];
	setp.ne.s32 	%p16, %r107, %r108;
	selp.u16 	%rs113, 1, 0, %p16;
	and.b16  	%rs114, %rs389, 255;
	setp.eq.s16 	%p17, %rs114, 0;
	selp.u16 	%rs115, 1, 0, %p13;
	min.s64 	%rd142, %rd138, %rd426;
	selp.b16 	%rs116, 1, %rs389, %p13;
	selp.b64 	%rd143, %rd142, %rd426, %p13;
	selp.b16 	%rs117, %rs115, %rs116, %p17;
	and.b16  	%rs118, %rs117, 255;
	selp.b64 	%rd144, %rd138, %rd143, %p17;
	setp.eq.s16 	%p18, %rs118, 0;
	min.s64 	%rd145, %rd139, %rd144;
	selp.b16 	%rs119, 1, %rs117, %p14;
	selp.b64 	%rd146, %rd145, %rd144, %p14;
	selp.b16 	%rs120, %rs111, %rs119, %p18;
	and.b16  	%rs121, %rs120, 255;
	selp.b64 	%rd147, %rd139, %rd146, %p18;
	setp.eq.s16 	%p19, %rs121, 0;
	min.s64 	%rd148, %rd140, %rd147;
	selp.b16 	%rs122, 1, %rs120, %p15;
	selp.b64 	%rd149, %rd148, %rd147, %p15;
	selp.b16 	%rs123, %rs112, %rs122, %p19;
	and.b16  	%rs124, %rs123, 255;
	selp.b64 	%rd150, %rd140, %rd149, %p19;
	setp.eq.s16 	%p20, %rs124, 0;
	min.s64 	%rd151, %rd141, %rd150;
	selp.b16 	%rs125, 1, %rs123, %p16;
	selp.b64 	%rd152, %rd151, %rd150, %p16;
	selp.b16 	%rs389, %rs113, %rs125, %p20;
	selp.b64 	%rd426, %rd141, %rd152, %p20;
	sub.s64 	%rd153, %rd1, %rd443;
	setp.lt.u64 	%p21, %rd153, %rd4;
	add.s32 	%r577, %r577, 1;
	sub.s32 	%r576, %r576, %r97;
	@%p21 bra 	$L__BB5_94;
	bra.uni 	$L__BB5_80;
$L__BB5_82:
	setp.le.u64 	%p22, %rd1, %rd443;
	cvt.u32.u64 	%r109, %rd443;
	cvt.u32.u64 	%r110, %rd1;
	sub.s32 	%r111, %r110, %r109;
	setp.ge.s32 	%p23, %r27, %r111;
	or.pred  	%p24, %p22, %p23;
	@%p24 bra 	$L__BB5_94;
	cvt.u32.u64 	%r113, %rd4;
	cvt.u32.u64 	%r114, %rd5;
	not.b32 	%r115, %r27;
	add.s32 	%r34, %r115, %r28;
	add.s32 	%r116, %r113, %r114;
	sub.s32 	%r117, %r34, %r116;
	mul.lo.s32 	%r118, %r1, %r577;
	shl.b32 	%r119, %r118, 10;
	sub.s32 	%r120, %r117, %r119;
	shr.u32 	%r121, %r120, 8;
	add.s32 	%r35, %r121, 1;
	and.b32  	%r36, %r35, 7;
	setp.lt.u32 	%p25, %r120, 1792;
	mov.u32 	%r580, %r27;
	@%p25 bra 	$L__BB5_86;
	shr.u32 	%r122, %r576, 8;
	add.s32 	%r123, %r122, 1;
	and.b32  	%r124, %r123, 33554424;
	neg.s32 	%r578, %r124;
	mov.u32 	%r580, %r27;
$L__BB5_85:
	.pragma "nounroll";
	cvt.u64.u32 	%rd155, %r580;
	add.s64 	%rd156, %rd443, %rd155;
	cvt.u32.u64 	%r125, %rd156;
	add.s32 	%r126, %r48, %r125;
	shl.b64 	%rd157, %rd156, 2;
	add.s64 	%rd158, %rd2, %rd157;
	add.s64 	%rd159, %rd156, %rd117;
	shl.b32 	%r127, %r126, 1;
	ld.global.u32 	%r128, [%rd158];
	setp.ne.s32 	%p26, %r127, %r128;
	selp.u16 	%rs127, 1, 0, %p26;
	and.b16  	%rs128, %rs389, 255;
	setp.ne.s16 	%p28, %rs128, 0;
	and.pred  	%p29, %p28, %p26;
	min.s64 	%rd160, %rd159, %rd426;
	setp.eq.s16 	%p30, %rs128, 0;
	selp.b16 	%rs129, %rs127, %rs389, %p30;
	selp.b64 	%rd161, %rd159, %rd426, %p30;
	selp.b16 	%rs130, 1, %rs129, %p29;
	and.b16  	%rs131, %rs130, 255;
	selp.b64 	%rd162, %rd160, %rd161, %p29;
	add.s64 	%rd163, %rd159, 256;
	add.s32 	%r129, %r127, 512;
	ld.global.u32 	%r130, [%rd158+1024];
	setp.ne.s32 	%p31, %r129, %r130;
	selp.u16 	%rs132, 1, 0, %p31;
	setp.ne.s16 	%p33, %rs131, 0;
	and.pred  	%p34, %p33, %p31;
	min.s64 	%rd164, %rd163, %rd162;
	setp.eq.s16 	%p35, %rs131, 0;
	selp.b16 	%rs133, %rs132, %rs130, %p35;
	selp.b64 	%rd165, %rd163, %rd162, %p35;
	selp.b16 	%rs134, 1, %rs133, %p34;
	and.b16  	%rs135, %rs134, 255;
	selp.b64 	%rd166, %rd164, %rd165, %p34;
	add.s64 	%rd167, %rd159, 512;
	add.s32 	%r131, %r127, 1024;
	ld.global.u32 	%r132, [%rd158+2048];
	setp.ne.s32 	%p36, %r131, %r132;
	selp.u16 	%rs136, 1, 0, %p36;
	setp.ne.s16 	%p38, %rs135, 0;
	and.pred  	%p39, %p38, %p36;
	min.s64 	%rd168, %rd167, %rd166;
	setp.eq.s16 	%p40, %rs135, 0;
	selp.b16 	%rs137, %rs136, %rs134, %p40;
	selp.b64 	%rd169, %rd167, %rd166, %p40;
	selp.b16 	%rs138, 1, %rs137, %p39;
	and.b16  	%rs139, %rs138, 255;
	selp.b64 	%rd170, %rd168, %rd169, %p39;
	add.s64 	%rd171, %rd159, 768;
	add.s32 	%r133, %r127, 1536;
	ld.global.u32 	%r134, [%rd158+3072];
	setp.ne.s32 	%p41, %r133, %r134;
	selp.u16 	%rs140, 1, 0, %p41;
	setp.ne.s16 	%p43, %rs139, 0;
	and.pred  	%p44, %p43, %p41;
	min.s64 	%rd172, %rd171, %rd170;
	setp.eq.s16 	%p45, %rs139, 0;
	selp.b16 	%rs141, %rs140, %rs138, %p45;
	selp.b64 	%rd173, %rd171, %rd170, %p45;
	selp.b16 	%rs142, 1, %rs141, %p44;
	and.b16  	%rs143, %rs142, 255;
	selp.b64 	%rd174, %rd172, %rd173, %p44;
	add.s64 	%rd175, %rd159, 1024;
	add.s32 	%r135, %r127, 2048;
	ld.global.u32 	%r136, [%rd158+4096];
	setp.ne.s32 	%p46, %r135, %r136;
	selp.u16 	%rs144, 1, 0, %p46;
	setp.ne.s16 	%p48, %rs143, 0;
	and.pred  	%p49, %p48, %p46;
	min.s64 	%rd176, %rd175, %rd174;
	setp.eq.s16 	%p50, %rs143, 0;
	selp.b16 	%rs145, %rs144, %rs142, %p50;
	selp.b64 	%rd177, %rd175, %rd174, %p50;
	selp.b16 	%rs146, 1, %rs145, %p49;
	and.b16  	%rs147, %rs146, 255;
	selp.b64 	%rd178, %rd176, %rd177, %p49;
	add.s64 	%rd179, %rd159, 1280;
	add.s32 	%r137, %r127, 2560;
	ld.global.u32 	%r138, [%rd158+5120];
	setp.ne.s32 	%p51, %r137, %r138;
	selp.u16 	%rs148, 1, 0, %p51;
	setp.ne.s16 	%p53, %rs147, 0;
	and.pred  	%p54, %p53, %p51;
	min.s64 	%rd180, %rd179, %rd178;
	setp.eq.s16 	%p55, %rs147, 0;
	selp.b16 	%rs149, %rs148, %rs146, %p55;
	selp.b64 	%rd181, %rd179, %rd178, %p55;
	selp.b16 	%rs150, 1, %rs149, %p54;
	and.b16  	%rs151, %rs150, 255;
	selp.b64 	%rd182, %rd180, %rd181, %p54;
	add.s64 	%rd183, %rd159, 1536;
	add.s32 	%r139, %r127, 3072;
	ld.global.u32 	%r140, [%rd158+6144];
	setp.ne.s32 	%p56, %r139, %r140;
	selp.u16 	%rs152, 1, 0, %p56;
	setp.ne.s16 	%p58, %rs151, 0;
	and.pred  	%p59, %p58, %p56;
	min.s64 	%rd184, %rd183, %rd182;
	setp.eq.s16 	%p60, %rs151, 0;
	selp.b16 	%rs153, %rs152, %rs150, %p60;
	selp.b64 	%rd185, %rd183, %rd182, %p60;
	selp.b16 	%rs154, 1, %rs153, %p59;
	and.b16  	%rs155, %rs154, 255;
	selp.b64 	%rd186, %rd184, %rd185, %p59;
	add.s64 	%rd187, %rd159, 1792;
	add.s32 	%r141, %r127, 3584;
	ld.global.u32 	%r142, [%rd158+7168];
	setp.ne.s32 	%p61, %r141, %r142;
	selp.u16 	%rs156, 1, 0, %p61;
	setp.ne.s16 	%p63, %rs155, 0;
	and.pred  	%p64, %p63, %p61;
	min.s64 	%rd188, %rd187, %rd186;
	setp.eq.s16 	%p65, %rs155, 0;
	selp.b16 	%rs157, %rs156, %rs154, %p65;
	selp.b64 	%rd189, %rd187, %rd186, %p65;
	selp.b16 	%rs389, 1, %rs157, %p64;
	selp.b64 	%rd426, %rd188, %rd189, %p64;
	add.s32 	%r580, %r580, 2048;
	add.s32 	%r578, %r578, 8;
	setp.ne.s32 	%p66, %r578, 0;
	@%p66 bra 	$L__BB5_85;
$L__BB5_86:
	setp.eq.s32 	%p67, %r36, 0;
	@%p67 bra 	$L__BB5_94;
	setp.lt.u32 	%p68, %r36, 4;
	@%p68 bra 	$L__BB5_89;
	cvt.u64.u32 	%rd191, %r580;
	add.s64 	%rd192, %rd443, %rd191;
	cvt.u32.u64 	%r143, %rd192;
	add.s32 	%r144, %r48, %r143;
	shl.b64 	%rd193, %rd192, 2;
	add.s64 	%rd194, %rd2, %rd193;
	add.s64 	%rd195, %rd192, %rd117;
	shl.b32 	%r145, %r144, 1;
	ld.global.u32 	%r146, [%rd194];
	setp.ne.s32 	%p69, %r145, %r146;
	selp.u16 	%rs159, 1, 0, %p69;
	and.b16  	%rs160, %rs389, 255;
	setp.ne.s16 	%p71, %rs160, 0;
	and.pred  	%p72, %p71, %p69;
	min.s64 	%rd196, %rd195, %rd426;
	setp.eq.s16 	%p73, %rs160, 0;
	selp.b16 	%rs161, %rs159, %rs389, %p73;
	selp.b64 	%rd197, %rd195, %rd426, %p73;
	selp.b16 	%rs162, 1, %rs161, %p72;
	and.b16  	%rs163, %rs162, 255;
	selp.b64 	%rd198, %rd196, %rd197, %p72;
	add.s32 	%r147, %r580, 256;
	cvt.u64.u32 	%rd199, %r147;
	add.s64 	%rd200, %rd443, %rd199;
	add.s64 	%rd201, %rd200, %rd117;
	add.s32 	%r148, %r145, 512;
	ld.global.u32 	%r149, [%rd194+1024];
	setp.ne.s32 	%p74, %r148, %r149;
	selp.u16 	%rs164, 1, 0, %p74;
	setp.ne.s16 	%p76, %rs163, 0;
	and.pred  	%p77, %p76, %p74;
	min.s64 	%rd202, %rd201, %rd198;
	setp.eq.s16 	%p78, %rs163, 0;
	selp.b16 	%rs165, %rs164, %rs162, %p78;
	selp.b64 	%rd203, %rd201, %rd198, %p78;
	selp.b16 	%rs166, 1, %rs165, %p77;
	and.b16  	%rs167, %rs166, 255;
	selp.b64 	%rd204, %rd202, %rd203, %p77;
	add.s32 	%r150, %r580, 512;
	cvt.u64.u32 	%rd205, %r150;
	add.s64 	%rd206, %rd443, %rd205;
	add.s64 	%rd207, %rd206, %rd117;
	add.s32 	%r151, %r145, 1024;
	ld.global.u32 	%r152, [%rd194+2048];
	setp.ne.s32 	%p79, %r151, %r152;
	selp.u16 	%rs168, 1, 0, %p79;
	setp.ne.s16 	%p81, %rs167, 0;
	and.pred  	%p82, %p81, %p79;
	min.s64 	%rd208, %rd207, %rd204;
	setp.eq.s16 	%p83, %rs167, 0;
	selp.b16 	%rs169, %rs168, %rs166, %p83;
	selp.b64 	%rd209, %rd207, %rd204, %p83;
	selp.b16 	%rs170, 1, %rs169, %p82;
	and.b16  	%rs171, %rs170, 255;
	selp.b64 	%rd210, %rd208, %rd209, %p82;
	add.s32 	%r153, %r580, 768;
	cvt.u64.u32 	%rd211, %r153;
	add.s64 	%rd212, %rd443, %rd211;
	add.s64 	%rd213, %rd212, %rd117;
	add.s32 	%r154, %r145, 1536;
	ld.global.u32 	%r155, [%rd194+3072];
	setp.ne.s32 	%p84, %r154, %r155;
	selp.u16 	%rs172, 1, 0, %p84;
	setp.ne.s16 	%p86, %rs171, 0;
	and.pred  	%p87, %p86, %p84;
	min.s64 	%rd214, %rd213, %rd210;
	setp.eq.s16 	%p88, %rs171, 0;
	selp.b16 	%rs173, %rs172, %rs170, %p88;
	selp.b64 	%rd215, %rd213, %rd210, %p88;
	selp.b16 	%rs389, 1, %rs173, %p87;
	selp.b64 	%rd426, %rd214, %rd215, %p87;
	add.s32 	%r580, %r580, 1024;
$L__BB5_89:
	and.b32  	%r156, %r35, 3;
	setp.eq.s32 	%p89, %r156, 0;
	@%p89 bra 	$L__BB5_94;
	setp.eq.s32 	%p90, %r156, 1;
	@%p90 bra 	$L__BB5_92;
	cvt.u64.u32 	%rd217, %r580;
	add.s64 	%rd218, %rd443, %rd217;
	cvt.u32.u64 	%r157, %rd218;
	add.s32 	%r158, %r48, %r157;
	shl.b64 	%rd219, %rd218, 2;
	add.s64 	%rd220, %rd2, %rd219;
	add.s64 	%rd221, %rd218, %rd117;
	shl.b32 	%r159, %r158, 1;
	ld.global.u32 	%r160, [%rd220];
	setp.ne.s32 	%p91, %r159, %r160;
	selp.u16 	%rs175, 1, 0, %p91;
	and.b16  	%rs176, %rs389, 255;
	setp.ne.s16 	%p93, %rs176, 0;
	and.pred  	%p94, %p93, %p91;
	min.s64 	%rd222, %rd221, %rd426;
	setp.eq.s16 	%p95, %rs176, 0;
	selp.b16 	%rs177, %rs175, %rs389, %p95;
	selp.b64 	%rd223, %rd221, %rd426, %p95;
	selp.b16 	%rs178, 1, %rs177, %p94;
	and.b16  	%rs179, %rs178, 255;
	selp.b64 	%rd224, %rd222, %rd223, %p94;
	add.s32 	%r161, %r580, 256;
	cvt.u64.u32 	%rd225, %r161;
	add.s64 	%rd226, %rd443, %rd225;
	add.s64 	%rd227, %rd226, %rd117;
	add.s32 	%r162, %r159, 512;
	ld.global.u32 	%r163, [%rd220+1024];
	setp.ne.s32 	%p96, %r162, %r163;
	selp.u16 	%rs180, 1, 0, %p96;
	setp.ne.s16 	%p98, %rs179, 0;
	and.pred  	%p99, %p98, %p96;
	min.s64 	%rd228, %rd227, %rd224;
	setp.eq.s16 	%p100, %rs179, 0;
	selp.b16 	%rs181, %rs180, %rs178, %p100;
	selp.b64 	%rd229, %rd227, %rd224, %p100;
	selp.b16 	%rs389, 1, %rs181, %p99;
	selp.b64 	%rd426, %rd228, %rd229, %p99;
	add.s32 	%r580, %r580, 512;
$L__BB5_92:
	and.b32  	%r164, %r34, 256;
	setp.ne.s32 	%p101, %r164, 0;
	@%p101 bra 	$L__BB5_94;
	cvt.u64.u32 	%rd230, %r580;
	add.s64 	%rd231, %rd443, %rd230;
	cvt.u32.u64 	%r165, %rd231;
	add.s32 	%r166, %r48, %r165;
	shl.b64 	%rd232, %rd231, 2;
	add.s64 	%rd233, %rd2, %rd232;
	add.s64 	%rd234, %rd231, %rd117;
	shl.b32 	%r167, %r166, 1;
	ld.global.u32 	%r168, [%rd233];
	setp.ne.s32 	%p102, %r167, %r168;
	selp.u16 	%rs182, 1, 0, %p102;
	and.b16  	%rs183, %rs389, 255;
	setp.ne.s16 	%p104, %rs183, 0;
	and.pred  	%p105, %p104, %p102;
	min.s64 	%rd235, %rd234, %rd426;
	setp.eq.s16 	%p106, %rs183, 0;
	selp.b16 	%rs184, %rs182, %rs389, %p106;
	selp.b64 	%rd236, %rd234, %rd426, %p106;
	selp.b16 	%rs389, 1, %rs184, %p105;
	selp.b64 	%rd426, %rd235, %rd236, %p105;
$L__BB5_94:
	// begin inline asm
	mov.u32 %r169, %laneid;
	// end inline asm
	cvt.u32.u16 	%r190, %rs389;
	and.b32  	%r171, %r190, 255;
	mov.b32 	%r187, 1;
	mov.b32 	%r188, 31;
	mov.b32 	%r189, -1;
	// begin inline asm
	shfl.sync.down.b32 %r170, %r171, %r187, %r188, %r189;
	// end inline asm
	// begin inline asm
	shfl.sync.down.b32 %r175, %r176, %r187, %r188, %r189;
	// end inline asm
	mov.b64 	{%r181, %r186}, %rd426;
	// begin inline asm
	shfl.sync.down.b32 %r180, %r181, %r187, %r188, %r189;
	// end inline asm
	// begin inline asm
	shfl.sync.down.b32 %r185, %r186, %r187, %r188, %r189;
	// end inline asm
	mov.b64 	%rd94, {%r180, %r185};
	cvt.u16.u32 	%rs74, %r170;
	setp.gt.s32 	%p107, %r169, 30;
	@%p107 bra 	$L__BB5_98;
	and.b16  	%rs185, %rs389, 255;
	setp.eq.s16 	%p108, %rs185, 0;
	and.b16  	%rs186, %rs74, 255;
	setp.eq.s16 	%p109, %rs186, 0;
	or.pred  	%p110, %p108, %p109;
	@%p110 bra 	$L__BB5_97;
	min.s64 	%rd426, %rd94, %rd426;
	mov.b16 	%rs389, 1;
	bra.uni 	$L__BB5_98;
$L__BB5_97:
	setp.eq.s16 	%p111, %rs185, 0;
	selp.b16 	%rs389, %rs74, %rs389, %p111;
	selp.b64 	%rd426, %rd94, %rd426, %p111;
$L__BB5_98:
	cvt.u32.u16 	%r211, %rs389;
	and.b32  	%r192, %r211, 255;
	mov.b32 	%r208, 2;
	mov.b32 	%r209, 31;
	mov.b32 	%r210, -1;
	// begin inline asm
	shfl.sync.down.b32 %r191, %r192, %r208, %r209, %r210;
	// end inline asm
	// begin inline asm
	shfl.sync.down.b32 %r196, %r197, %r208, %r209, %r210;
	// end inline asm
	mov.b64 	{%r202, %r207}, %rd426;
	// begin inline asm
	shfl.sync.down.b32 %r201, %r202, %r208, %r209, %r210;
	// end inline asm
	// begin inline asm
	shfl.sync.down.b32 %r206, %r207, %r208, %r209, %r210;
	// end inline asm
	mov.b64 	%rd98, {%r201, %r206};
	cvt.u16.u32 	%rs77, %r191;
	setp.gt.s32 	%p112, %r169, 29;
	@%p112 bra 	$L__BB5_102;
	and.b16  	%rs189, %rs389, 255;
	setp.eq.s16 	%p113, %rs189, 0;
	and.b16  	%rs190, %rs77, 255;
	setp.eq.s16 	%p114, %rs190, 0;
	or.pred  	%p115, %p113, %p114;
	@%p115 bra 	$L__BB5_101;
	min.s64 	%rd426, %rd98, %rd426;
	mov.b16 	%rs389, 1;
	bra.uni 	$L__BB5_102;
$L__BB5_101:
	setp.eq.s16 	%p116, %rs189, 0;
	selp.b16 	%rs389, %rs77, %rs389, %p116;
	selp.b64 	%rd426, %rd98, %rd426, %p116;
$L__BB5_102:
	cvt.u32.u16 	%r232, %rs389;
	and.b32  	%r213, %r232, 255;
	mov.b32 	%r229, 4;
	mov.b32 	%r230, 31;
	mov.b32 	%r231, -1;
	// begin inline asm
	shfl.sync.down.b32 %r212, %r213, %r229, %r230, %r231;
	// end inline asm
	// begin inline asm
	shfl.sync.down.b32 %r217, %r218, %r229, %r230, %r231;
	// end inline asm
	mov.b64 	{%r223, %r228}, %rd426;
	// begin inline asm
	shfl.sync.down.b32 %r222, %r223, %r229, %r230, %r231;
	// end inline asm
	// begin inline asm
	shfl.sync.down.b32 %r227, %r228, %r229, %r230, %r231;
	// end inline asm
	mov.b64 	%rd102, {%r222, %r227};
	cvt.u16.u32 	%rs80, %r212;
	setp.gt.s32 	%p117, %r169, 27;
	@%p117 bra 	$L__BB5_106;
	and.b16  	%rs193, %rs389, 255;
	setp.eq.s16 	%p118, %rs193, 0;
	and.b16  	%rs194, %rs80, 255;
	setp.eq.s16 	%p119, %rs194, 0;
	or.pred  	%p120, %p118, %p119;
	@%p120 bra 	$L__BB5_105;
	min.s64 	%rd426, %rd102, %rd426;
	mov.b16 	%rs389, 1;
	bra.uni 	$L__BB5_106;
$L__BB5_105:
	setp.eq.s16 	%p121, %rs193, 0;
	selp.b16 	%rs389, %rs80, %rs389, %p121;
	selp.b64 	%rd426, %rd102, %rd426, %p121;
$L__BB5_106:
	cvt.u32.u16 	%r253, %rs389;
	and.b32  	%r234, %r253, 255;
	mov.b32 	%r250, 8;
	mov.b32 	%r251, 31;
	mov.b32 	%r252, -1;
	// begin inline asm
	shfl.sync.down.b32 %r233, %r234, %r250, %r251, %r252;
	// end inline asm
	// begin inline asm
	shfl.sync.down.b32 %r238, %r239, %r250, %r251, %r252;
	// end inline asm
	mov.b64 	{%r244, %r249}, %rd426;
	// begin inline asm
	shfl.sync.down.b32 %r243, %r244, %r250, %r251, %r252;
	// end inline asm
	// begin inline asm
	shfl.sync.down.b32 %r248, %r249, %r250, %r251, %r252;
	// end inline asm
	mov.b64 	%rd106, {%r243, %r248};
	cvt.u16.u32 	%rs83, %r233;
	setp.gt.s32 	%p122, %r169, 23;
	@%p122 bra 	$L__BB5_110;
	and.b16  	%rs197, %rs389, 255;
	setp.eq.s16 	%p123, %rs197, 0;
	and.b16  	%rs198, %rs83, 255;
	setp.eq.s16 	%p124, %rs198, 0;
	or.pred  	%p125, %p123, %p124;
	@%p125 bra 	$L__BB5_109;
	min.s64 	%rd426, %rd106, %rd426;
	mov.b16 	%rs389, 1;
	bra.uni 	$L__BB5_110;
$L__BB5_109:
	setp.eq.s16 	%p126, %rs197, 0;
	selp.b16 	%rs389, %rs83, %rs389, %p126;
	selp.b64 	%rd426, %rd106, %rd426, %p126;
$L__BB5_110:
	cvt.u32.u16 	%r274, %rs389;
	and.b32  	%r255, %r274, 255;
	mov.b32 	%r271, 16;
	mov.b32 	%r272, 31;
	mov.b32 	%r273, -1;
	// begin inline asm
	shfl.sync.down.b32 %r254, %r255, %r271, %r272, %r273;
	// end inline asm
	// begin inline asm
	shfl.sync.down.b32 %r259, %r260, %r271, %r272, %r273;
	// end inline asm
	mov.b64 	{%r265, %r270}, %rd426;
	// begin inline asm
	shfl.sync.down.b32 %r264, %r265, %r271, %r272, %r273;
	// end inline asm
	// begin inline asm
	shfl.sync.down.b32 %r269, %r270, %r271, %r272, %r273;
	// end inline asm
	mov.b64 	%rd110, {%r264, %r269};
	cvt.u16.u32 	%rs86, %r254;
	setp.gt.s32 	%p127, %r169, 15;
	@%p127 bra 	$L__BB5_114;
	and.b16  	%rs201, %rs389, 255;
	setp.eq.s16 	%p128, %rs201, 0;
	and.b16  	%rs202, %rs86, 255;
	setp.eq.s16 	%p129, %rs202, 0;
	or.pred  	%p130, %p128, %p129;
	@%p130 bra 	$L__BB5_113;
	min.s64 	%rd426, %rd110, %rd426;
	mov.b16 	%rs389, 1;
	bra.uni 	$L__BB5_114;
$L__BB5_113:
	setp.eq.s16 	%p131, %rs201, 0;
	selp.b16 	%rs389, %rs86, %rs389, %p131;
	selp.b64 	%rd426, %rd110, %rd426, %p131;
$L__BB5_114:
	setp.ne.s32 	%p132, %r169, 0;
	@%p132 bra 	$L__BB5_116;
	shr.u32 	%r275, %r27, 1;
	and.b32  	%r276, %r275, 496;
	mov.u32 	%r277, _ZZN3cub18CUB_300001_SM_10006detail6reduce18DeviceReduceKernelINS2_10policy_hubIN4cuda3std3__45tupleIJblEEEyN6thrust24THRUST_300001_SM_1000_NS8cuda_cub9__find_if7functorIS9_EEE10Policy1000ENSB_12zip_iteratorINS8_IJNSD_26transform_input_iterator_tIbNSC_6detail35transform_pair_of_input_iterators_tIbNSB_18transform_iteratorI6mul_opNSB_17counting_iteratorIiNSB_11use_defaultESP_SP_EESP_SP_EENSB_6detail15normal_iteratorINSB_10device_ptrIjEEEENS7_8equal_toIjEEEENS7_10__not_fn_tINS7_10__identityEEEEENSO_IlSP_SP_SP_EEEEEEEySF_S9_S11_EEvT0_PT3_T1_NS0_13GridEvenShareIS1A_EET2_T4_E12temp_storage;
	add.s32 	%r278, %r277, %r276;
	st.shared.u8 	[%r278+8], %rs389;
	st.shared.u64 	[%r278+16], %rd426;
$L__BB5_116:
	bar.sync 	0;
	setp.ne.s32 	%p133, %r27, 0;
	@%p133 bra 	$L__BB5_118;
	ld.shared.u8 	%rs205, [_ZZN3cub18CUB_300001_SM_10006detail6reduce18DeviceReduceKernelINS2_10policy_hubIN4cuda3std3__45tupleIJblEEEyN6thrust24THRUST_300001_SM_1000_NS8cuda_cub9__find_if7functorIS9_EEE10Policy1000ENSB_12zip_iteratorINS8_IJNSD_26transform_input_iterator_tIbNSC_6detail35transform_pair_of_input_iterators_tIbNSB_18transform_iteratorI6mul_opNSB_17counting_iteratorIiNSB_11use_defaultESP_SP_EESP_SP_EENSB_6detail15normal_iteratorINSB_10device_ptrIjEEEENS7_8equal_toIjEEEENS7_10__not_fn_tINS7_10__identityEEEEENSO_IlSP_SP_SP_EEEEEEEySF_S9_S11_EEvT0_PT3_T1_NS0_13GridEvenShareIS1A_EET2_T4_E12temp_storage+24];
	ld.shared.u64 	%rd237, [_ZZN3cub18CUB_300001_SM_10006detail6reduce18DeviceReduceKernelINS2_10policy_hubIN4cuda3std3__45tupleIJblEEEyN6thrust24THRUST_300001_SM_1000_NS8cuda_cub9__find_if7functorIS9_EEE10Policy1000ENSB_12zip_iteratorINS8_IJNSD_26transform_input_iterator_tIbNSC_6detail35transform_pair_of_input_iterators_tIbNSB_18transform_iteratorI6mul_opNSB_17counting_iteratorIiNSB_11use_defaultESP_SP_EESP_SP_EENSB_6detail15normal_iteratorINSB_10device_ptrIjEEEENS7_8equal_toIjEEEENS7_10__not_fn_tINS7_10__identityEEEEENSO_IlSP_SP_SP_EEEEEEEySF_S9_S11_EEvT0_PT3_T1_NS0_13GridEvenShareIS1A_EET2_T4_E12temp_storage+32];
	and.b16  	%rs206, %rs389, 255;
	setp.eq.s16 	%p134, %rs206, 0;
	setp.eq.s16 	%p135, %rs205, 0;
	min.s64 	%rd238, %rd237, %rd426;
	selp.b16 	%rs207, %rs389, 1, %p135;
	selp.b16 	%rs208, %rs205, %rs207, %p134;
	and.b16  	%rs209, %rs208, 255;
	selp.b64 	%rd239, %rd426, %rd238, %p135;
	selp.b64 	%rd240, %rd237, %rd239, %p134;
	ld.shared.u8 	%rs210, [_ZZN3cub18CUB_300001_SM_10006detail6reduce18DeviceReduceKernelINS2_10policy_hubIN4cuda3std3__45tupleIJblEEEyN6thrust24THRUST_300001_SM_1000_NS8cuda_cub9__find_if7functorIS9_EEE10Policy1000ENSB_12zip_iteratorINS8_IJNSD_26transform_input_iterator_tIbNSC_6detail35transform_pair_of_input_iterators_tIbNSB_18transform_iteratorI6mul_opNSB_17counting_iteratorIiNSB_11use_defaultESP_SP_EESP_SP_EENSB_6detail15normal_iteratorINSB_10device_ptrIjEEEENS7_8equal_toIjEEEENS7_10__not_fn_tINS7_10__identityEEEEENSO_IlSP_SP_SP_EEEEEEEySF_S9_S11_EEvT0_PT3_T1_NS0_13GridEvenShareIS1A_EET2_T4_E12temp_storage+40];
	ld.shared.u64 	%rd241, [_ZZN3cub18CUB_300001_SM_10006detail6reduce18DeviceReduceKernelINS2_10policy_hubIN4cuda3std3__45tupleIJblEEEyN6thrust24THRUST_300001_SM_1000_NS8cuda_cub9__find_if7functorIS9_EEE10Policy1000ENSB_12zip_iteratorINS8_IJNSD_26transform_input_iterator_tIbNSC_6detail35transform_pair_of_input_iterators_tIbNSB_18transform_iteratorI6mul_opNSB_17counting_iteratorIiNSB_11use_defaultESP_SP_EESP_SP_EENSB_6detail15normal_iteratorINSB_10device_ptrIjEEEENS7_8equal_toIjEEEENS7_10__not_fn_tINS7_10__identityEEEEENSO_IlSP_SP_SP_EEEEEEEySF_S9_S11_EEvT0_PT3_T1_NS0_13GridEvenShareIS1A_EET2_T4_E12temp_storage+48];
	setp.eq.s16 	%p136, %rs209, 0;
	setp.eq.s16 	%p137, %rs210, 0;
	min.s64 	%rd242, %rd241, %rd240;
	selp.b16 	%rs211, %rs208, 1, %p137;
	selp.b16 	%rs212, %rs210, %rs211, %p136;
	and.b16  	%rs213, %rs212, 255;
	selp.b64 	%rd243, %rd240, %rd242, %p137;
	selp.b64 	%rd244, %rd241, %rd243, %p136;
	ld.shared.u8 	%rs214, [_ZZN3cub18CUB_300001_SM_10006detail6reduce18DeviceReduceKernelINS2_10policy_hubIN4cuda3std3__45tupleIJblEEEyN6thrust24THRUST_300001_SM_1000_NS8cuda_cub9__find_if7functorIS9_EEE10Policy1000ENSB_12zip_iteratorINS8_IJNSD_26transform_input_iterator_tIbNSC_6detail35transform_pair_of_input_iterators_tIbNSB_18transform_iteratorI6mul_opNSB_17counting_iteratorIiNSB_11use_defaultESP_SP_EESP_SP_EENSB_6detail15normal_iteratorINSB_10device_ptrIjEEEENS7_8equal_toIjEEEENS7_10__not_fn_tINS7_10__identityEEEEENSO_IlSP_SP_SP_EEEEEEEySF_S9_S11_EEvT0_PT3_T1_NS0_13GridEvenShareIS1A_EET2_T4_E12temp_storage+56];
	ld.shared.u64 	%rd245, [_ZZN3cub18CUB_300001_SM_10006detail6reduce18DeviceReduceKernelINS2_10policy_hubIN4cuda3std3__45tupleIJblEEEyN6thrust24THRUST_300001_SM_1000_NS8cuda_cub9__find_if7functorIS9_EEE10Policy1000ENSB_12zip_iteratorINS8_IJNSD_26transform_input_iterator_tIbNSC_6detail35transform_pair_of_input_iterators_tIbNSB_18transform_iteratorI6mul_opNSB_17counting_iteratorIiNSB_11use_defaultESP_SP_EESP_SP_EENSB_6detail15normal_iteratorINSB_10device_ptrIjEEEENS7_8equal_toIjEEEENS7_10__not_fn_tINS7_10__identityEEEEENSO_IlSP_SP_SP_EEEEEEEySF_S9_S11_EEvT0_PT3_T1_NS0_13GridEvenShareIS1A_EET2_T4_E12temp_storage+64];
	setp.eq.s16 	%p138, %rs213, 0;
	setp.eq.s16 	%p139, %rs214, 0;
	min.s64 	%rd246, %rd245, %rd244;
	selp.b16 	%rs215, %rs212, 1, %p139;
	selp.b16 	%rs216, %rs214, %rs215, %p138;
	and.b16  	%rs217, %rs216, 255;
	selp.b64 	%rd247, %rd244, %rd246, %p139;
	selp.b64 	%rd248, %rd245, %rd247, %p138;
	ld.shared.u8 	%rs218, [_ZZN3cub18CUB_300001_SM_10006detail6reduce18DeviceReduceKernelINS2_10policy_hubIN4cuda3std3__45tupleIJblEEEyN6thrust24THRUST_300001_SM_1000_NS8cuda_cub9__find_if7functorIS9_EEE10Policy1000ENSB_12zip_iteratorINS8_IJNSD_26transform_input_iterator_tIbNSC_6detail35transform_pair_of_input_iterators_tIbNSB_18transform_iteratorI6mul_opNSB_17counting_iteratorIiNSB_11use_defaultESP_SP_EESP_SP_EENSB_6detail15normal_iteratorINSB_10device_ptrIjEEEENS7_8equal_toIjEEEENS7_10__not_fn_tINS7_10__identityEEEEENSO_IlSP_SP_SP_EEEEEEEySF_S9_S11_EEvT0_PT3_T1_NS0_13GridEvenShareIS1A_EET2_T4_E12temp_storage+72];
	ld.shared.u64 	%rd249, [_ZZN3cub18CUB_300001_SM_10006detail6reduce18DeviceReduceKernelINS2_10policy_hubIN4cuda3std3__45tupleIJblEEEyN6thrust24THRUST_300001_SM_1000_NS8cuda_cub9__find_if7functorIS9_EEE10Policy1000ENSB_12zip_iteratorINS8_IJNSD_26transform_input_iterator_tIbNSC_6detail35transform_pair_of_input_iterators_tIbNSB_18transform_iteratorI6mul_opNSB_17counting_iteratorIiNSB_11use_defaultESP_SP_EESP_SP_EENSB_6detail15normal_iteratorINSB_10device_ptrIjEEEENS7_8equal_toIjEEEENS7_10__not_fn_tINS7_10__identityEEEEENSO_IlSP_SP_SP_EEEEEEEySF_S9_S11_EEvT0_PT3_T1_NS0_13GridEvenShareIS1A_EET2_T4_E12temp_storage+80];
	setp.eq.s16 	%p140, %rs217, 0;
	setp.eq.s16 	%p141, %rs218, 0;
	min.s64 	%rd250, %rd249, %rd248;
	selp.b16 	%rs219, %rs216, 1, %p141;
	selp.b16 	%rs220, %rs218, %rs219, %p140;
	and.b16  	%rs221, %rs220, 255;
	selp.b64 	%rd251, %rd248, %rd250, %p141;
	selp.b64 	%rd252, %rd249, %rd251, %p140;
	ld.shared.u8 	%rs222, [_ZZN3cub18CUB_300001_SM_10006detail6reduce18DeviceReduceKernelINS2_10policy_hubIN4cuda3std3__45tupleIJblEEEyN6thrust24THRUST_300001_SM_1000_NS8cuda_cub9__find_if7functorIS9_EEE10Policy1000ENSB_12zip_iteratorINS8_IJNSD_26transform_input_iterator_tIbNSC_6detail35transform_pair_of_input_iterators_tIbNSB_18transform_iteratorI6mul_opNSB_17counting_iteratorIiNSB_11use_defaultESP_SP_EESP_SP_EENSB_6detail15normal_iteratorINSB_10device_ptrIjEEEENS7_8equal_toIjEEEENS7_10__not_fn_tINS7_10__identityEEEEENSO_IlSP_SP_SP_EEEEEEEySF_S9_S11_EEvT0_PT3_T1_NS0_13GridEvenShareIS1A_EET2_T4_E12temp_storage+88];
	ld.shared.u64 	%rd253, [_ZZN3cub18CUB_300001_SM_10006detail6reduce18DeviceReduceKernelINS2_10policy_hubIN4cuda3std3__45tupleIJblEEEyN6thrust24THRUST_300001_SM_1000_NS8cuda_cub9__find_if7functorIS9_EEE10Policy1000ENSB_12zip_iteratorINS8_IJNSD_26transform_input_iterator_tIbNSC_6detail35transform_pair_of_input_iterators_tIbNSB_18transform_iteratorI6mul_opNSB_17counting_iteratorIiNSB_11use_defaultESP_SP_EESP_SP_EENSB_6detail15normal_iteratorINSB_10device_ptrIjEEEENS7_8equal_toIjEEEENS7_10__not_fn_tINS7_10__identityEEEEENSO_IlSP_SP_SP_EEEEEEEySF_S9_S11_EEvT0_PT3_T1_NS0_13GridEvenShareIS1A_EET2_T4_E12temp_storage+96];
	setp.eq.s16 	%p142, %rs221, 0;
	setp.eq.s16 	%p143, %rs222, 0;
	min.s64 	%rd254, %rd253, %rd252;
	selp.b16 	%rs223, %rs220, 1, %p143;
	selp.b16 	%rs224, %rs222, %rs223, %p142;
	and.b16  	%rs225, %rs224, 255;
	selp.b64 	%rd255, %rd252, %rd254, %p143;
	selp.b64 	%rd256, %rd253, %rd255, %p142;
	ld.shared.u8 	%rs226, [_ZZN3cub18CUB_300001_SM_10006detail6reduce18DeviceReduceKernelINS2_10policy_hubIN4cuda3std3__45tupleIJblEEEyN6thrust24THRUST_300001_SM_1000_NS8cuda_cub9__find_if7functorIS9_EEE10Policy1000ENSB_12zip_iteratorINS8_IJNSD_26transform_input_iterator_tIbNSC_6detail35transform_pair_of_input_iterators_tIbNSB_18transform_iteratorI6mul_opNSB_17counting_iteratorIiNSB_11use_defaultESP_SP_EESP_SP_EENSB_6detail15normal_iteratorINSB_10device_ptrIjEEEENS7_8equal_toIjEEEENS7_10__not_fn_tINS7_10__identityEEEEENSO_IlSP_SP_SP_EEEEEEEySF_S9_S11_EEvT0_PT3_T1_NS0_13GridEvenShareIS1A_EET2_T4_E12temp_storage+104];
	ld.shared.u64 	%rd257, [_ZZN3cub18CUB_300001_SM_10006detail6reduce18DeviceReduceKernelINS2_10policy_hubIN4cuda3std3__45tupleIJblEEEyN6thrust24THRUST_300001_SM_1000_NS8cuda_cub9__find_if7functorIS9_EEE10Policy1000ENSB_12zip_iteratorINS8_IJNSD_26transform_input_iterator_tIbNSC_6detail35transform_pair_of_input_iterators_tIbNSB_18transform_iteratorI6mul_opNSB_17counting_iteratorIiNSB_11use_defaultESP_SP_EESP_SP_EENSB_6detail15normal_iteratorINSB_10device_ptrIjEEEENS7_8equal_toIjEEEENS7_10__not_fn_tINS7_10__identityEEEEENSO_IlSP_SP_SP_EEEEEEEySF_S9_S11_EEvT0_PT3_T1_NS0_13GridEvenShareIS1A_EET2_T4_E12temp_storage+112];
	setp.eq.s16 	%p144, %rs225, 0;
	setp.eq.s16 	%p145, %rs226, 0;
	min.s64 	%rd258, %rd257, %rd256;
	selp.b16 	%rs227, %rs224, 1, %p145;
	selp.b16 	%rs228, %rs226, %rs227, %p144;
	and.b16  	%rs229, %rs228, 255;
	selp.b64 	%rd259, %rd256, %rd258, %p145;
	selp.b64 	%rd260, %rd257, %rd259, %p144;
	ld.shared.u8 	%rs230, [_ZZN3cub18CUB_300001_SM_10006detail6reduce18DeviceReduceKernelINS2_10policy_hubIN4cuda3std3__45tupleIJblEEEyN6thrust24THRUST_300001_SM_1000_NS8cuda_cub9__find_if7functorIS9_EEE10Policy1000ENSB_12zip_iteratorINS8_IJNSD_26transform_input_iterator_tIbNSC_6detail35transform_pair_of_input_iterators_tIbNSB_18transform_iteratorI6mul_opNSB_17counting_iteratorIiNSB_11use_defaultESP_SP_EESP_SP_EENSB_6detail15normal_iteratorINSB_10device_ptrIjEEEENS7_8equal_toIjEEEENS7_10__not_fn_tINS7_10__identityEEEEENSO_IlSP_SP_SP_EEEEEEEySF_S9_S11_EEvT0_PT3_T1_NS0_13GridEvenShareIS1A_EET2_T4_E12temp_storage+120];
	ld.shared.u64 	%rd261, [_ZZN3cub18CUB_300001_SM_10006detail6reduce18DeviceReduceKernelINS2_10policy_hubIN4cuda3std3__45tupleIJblEEEyN6thrust24THRUST_300001_SM_1000_NS8cuda_cub9__find_if7functorIS9_EEE10Policy1000ENSB_12zip_iteratorINS8_IJNSD_26transform_input_iterator_tIbNSC_6detail35transform_pair_of_input_iterators_tIbNSB_18transform_iteratorI6mul_opNSB_17counting_iteratorIiNSB_11use_defaultESP_SP_EESP_SP_EENSB_6detail15normal_iteratorINSB_10device_ptrIjEEEENS7_8equal_toIjEEEENS7_10__not_fn_tINS7_10__identityEEEEENSO_IlSP_SP_SP_EEEEEEEySF_S9_S11_EEvT0_PT3_T1_NS0_13GridEvenShareIS1A_EET2_T4_E12temp_storage+128];
	setp.eq.s16 	%p146, %rs229, 0;
	setp.eq.s16 	%p147, %rs230, 0;
	min.s64 	%rd262, %rd261, %rd260;
	selp.b16 	%rs231, %rs228, 1, %p147;
	selp.b16 	%rs389, %rs230, %rs231, %p146;
	selp.b64 	%rd263, %rd260, %rd262, %p147;
	selp.b64 	%rd426, %rd261, %rd263, %p146;
$L__BB5_118:
	mov.u32 	%r569, %tid.x;
	setp.ne.s32 	%p324, %r569, 0;
	@%p324 bra 	$L__BB5_120;
	ld.param.u64 	%rd416, [_ZN3cub18CUB_300001_SM_10006detail6reduce18DeviceReduceKernelINS2_10policy_hubIN4cuda3std3__45tupleIJblEEEyN6thrust24THRUST_300001_SM_1000_NS8cuda_cub9__find_if7functorIS9_EEE10Policy1000ENSB_12zip_iteratorINS8_IJNSD_26transform_input_iterator_tIbNSC_6detail35transform_pair_of_input_iterators_tIbNSB_18transform_iteratorI6mul_opNSB_17counting_iteratorIiNSB_11use_defaultESP_SP_EESP_SP_EENSB_6detail15normal_iteratorINSB_10device_ptrIjEEEENS7_8equal_toIjEEEENS7_10__not_fn_tINS7_10__identityEEEEENSO_IlSP_SP_SP_EEEEEEEySF_S9_S11_EEvT0_PT3_T1_NS0_13GridEvenShareIS1A_EET2_T4__param_1];
	cvta.to.global.u64 	%rd413, %rd416;
	mul.wide.u32 	%rd414, %r3, 16;
	add.s64 	%rd415, %rd413, %rd414;
	st.global.u8 	[%rd415], %rs389;
	st.global.u64 	[%rd415+8], %rd426;
$L__BB5_120:
	ret;

}
	// .globl	_ZN3cub18CUB_300001_SM_10006detail6reduce28DeviceReduceSingleTileKernelINS2_10policy_hubIN4cuda3std3__45tupleIJblEEEyN6thrust24THRUST_300001_SM_1000_NS8cuda_cub9__find_if7functorIS9_EEE10Policy1000EPS9_SI_iSF_S9_S9_NS7_10__identityEEEvT0_T1_T2_T3_T4_T6_
.visible .entry _ZN3cub18CUB_300001_SM_10006detail6reduce28DeviceReduceSingleTileKernelINS2_10policy_hubIN4cuda3std3__45tupleIJblEEEyN6thrust24THRUST_300001_SM_1000_NS8cuda_cub9__find_if7functorIS9_EEE10Policy1000EPS9_SI_iSF_S9_S9_NS7_10__identityEEEvT0_T1_T2_T3_T4_T6_(
	.param .u64 .ptr .align 1 _ZN3cub18CUB_300001_SM_10006detail6reduce28DeviceReduceSingleTileKernelINS2_10policy_hubIN4cuda3std3__45tupleIJblEEEyN6thrust24THRUST_300001_SM_1000_NS8cuda_cub9__find_if7functorIS9_EEE10Policy1000EPS9_SI_iSF_S9_S9_NS7_10__identityEEEvT0_T1_T2_T3_T4_T6__param_0,
	.param .u64 .ptr .align 1 _ZN3cub18CUB_300001_SM_10006detail6reduce28DeviceReduceSingleTileKernelINS2_10policy_hubIN4cuda3std3__45tupleIJblEEEyN6thrust24THRUST_300001_SM_1000_NS8cuda_cub9__find_if7functorIS9_EEE10Policy1000EPS9_SI_iSF_S9_S9_NS7_10__identityEEEvT0_T1_T2_T3_T4_T6__param_1,
	.param .u32 _ZN3cub18CUB_300001_SM_10006detail6reduce28DeviceReduceSingleTileKernelINS2_10policy_hubIN4cuda3std3__45tupleIJblEEEyN6thrust24THRUST_300001_SM_1000_NS8cuda_cub9__find_if7functorIS9_EEE10Policy1000EPS9_SI_iSF_S9_S9_NS7_10__identityEEEvT0_T1_T2_T3_T4_T6__param_2,
	.param .align 1 .b8 _ZN3cub18CUB_300001_SM_10006detail6reduce28DeviceReduceSingleTileKernelINS2_10policy_hubIN4cuda3std3__45tupleIJblEEEyN6thrust24THRUST_300001_SM_1000_NS8cuda_cub9__find_if7functorIS9_EEE10Policy1000EPS9_SI_iSF_S9_S9_NS7_10__identityEEEvT0_T1_T2_T3_T4_T6__param_3[1],
	.param .align 8 .b8 _ZN3cub18CUB_300001_SM_10006detail6reduce28DeviceReduceSingleTileKernelINS2_10policy_hubIN4cuda3std3__45tupleIJblEEEyN6thrust24THRUST_300001_SM_1000_NS8cuda_cub9__find_if7functorIS9_EEE10Policy1000EPS9_SI_iSF_S9_S9_NS7_10__identityEEEvT0_T1_T2_T3_T4_T6__param_4[16],
	.param .align 1 .b8 _ZN3cub18CUB_300001_SM_10006detail6reduce28DeviceReduceSingleTileKernelINS2_10policy_hubIN4cuda3std3__45tupleIJblEEEyN6thrust24THRUST_300001_SM_1000_NS8cuda_cub9__find_if7functorIS9_EEE10Policy1000EPS9_SI_iSF_S9_S9_NS7_10__identityEEEvT0_T1_T2_T3_T4_T6__param_5[1]
)
.maxntid 256
.minnctapersm 1
{
	.reg .pred 	%p<188>;
	.reg .b16 	%rs<340>;
	.reg .b32 	%r<406>;
	.reg .b64 	%rd<359>;
	// demoted variable
	.shared .align 8 .b8 _ZZN3cub18CUB_300001_SM_10006detail6reduce28DeviceReduceSingleTileKernelINS2_10policy_hubIN4cuda3std3__45tupleIJblEEEyN6thrust24THRUST_300001_SM_1000_NS8cuda_cub9__find_if7functorIS9_EEE10Policy1000EPS9_SI_iSF_S9_S9_NS7_10__identityEEEvT0_T1_T2_T3_T4_T6_E12temp_storage[152];
	ld.param.u64 	%rd106, [_ZN3cub18CUB_300001_SM_10006detail6reduce28DeviceReduceSingleTileKernelINS2_10policy_hubIN4cuda3std3__45tupleIJblEEEyN6thrust24THRUST_300001_SM_1000_NS8cuda_cub9__find_if7functorIS9_EEE10Policy1000EPS9_SI_iSF_S9_S9_NS7_10__identityEEEvT0_T1_T2_T3_T4_T6__param_4+8];
	ld.param.u64 	%rd105, [_ZN3cub18CUB_300001_SM_10006detail6reduce28DeviceReduceSingleTileKernelINS2_10policy_hubIN4cuda3std3__45tupleIJblEEEyN6thrust24THRUST_300001_SM_1000_NS8cuda_cub9__find_if7functorIS9_EEE10Policy1000EPS9_SI_iSF_S9_S9_NS7_10__identityEEEvT0_T1_T2_T3_T4_T6__param_0];
	ld.param.u64 	%rd107, [_ZN3cub18CUB_300001_SM_10006detail6reduce28DeviceReduceSingleTileKernelINS2_10policy_hubIN4cuda3std3__45tupleIJblEEEyN6thrust24THRUST_300001_SM_1000_NS8cuda_cub9__find_if7functorIS9_EEE10Policy1000EPS9_SI_iSF_S9_S9_NS7_10__identityEEEvT0_T1_T2_T3_T4_T6__param_1];
	ld.param.u32 	%r38, [_ZN3cub18CUB_300001_SM_10006detail6reduce28DeviceReduceSingleTileKernelINS2_10policy_hubIN4cuda3std3__45tupleIJblEEEyN6thrust24THRUST_300001_SM_1000_NS8cuda_cub9__find_if7functorIS9_EEE10Policy1000EPS9_SI_iSF_S9_S9_NS7_10__identityEEEvT0_T1_T2_T3_T4_T6__param_2];
	ld.param.u8 	%rs82, [_ZN3cub18CUB_300001_SM_10006detail6reduce28DeviceReduceSingleTileKernelINS2_10policy_hubIN4cuda3std3__45tupleIJblEEEyN6thrust24THRUST_300001_SM_1000_NS8cuda_cub9__find_if7functorIS9_EEE10Policy1000EPS9_SI_iSF_S9_S9_NS7_10__identityEEEvT0_T1_T2_T3_T4_T6__param_4];
	cvta.to.global.u64 	%rd1, %rd107;
	setp.ne.s32 	%p1, %r38, 0;
	@%p1 bra 	$L__BB6_3;
	mov.u32 	%r392, %tid.x;
	setp.ne.s32 	%p187, %r392, 0;
	@%p187 bra 	$L__BB6_112;
	st.global.u8 	[%rd1], %rs82;
	st.global.u64 	[%rd1+8], %rd106;
	bra.uni 	$L__BB6_112;
$L__BB6_3:
	setp.gt.s32 	%p2, %r38, 1023;
	@%p2 bra 	$L__BB6_74;
	mov.u32 	%r1, %tid.x;
	setp.ge.s32 	%p77, %r1, %r38;
	mov.b16 	%rs311, 0;
	mov.b64 	%rd329, 0;
	mov.u32 	%r396, %r1;
	@%p77 bra 	$L__BB6_6;
	mul.wide.u32 	%rd234, %r1, 16;
	add.s64 	%rd231, %rd105, %rd234;
	// begin inline asm
	ld.global.nc.u64 %rd230, [%rd231];
	// end inline asm
	add.s64 	%rd233, %rd231, 8;
	// begin inline asm
	ld.global.nc.u64 %rd329, [%rd233];
	// end inline asm
	cvt.u16.u64 	%rs311, %rd230;
	add.s32 	%r396, %r1, 256;
$L__BB6_6:
	setp.ge.s32 	%p78, %r396, %r38;
	@%p78 bra 	$L__BB6_12;
	not.b32 	%r158, %r396;
	add.s32 	%r4, %r38, %r158;
	and.b32  	%r159, %r4, 768;
	setp.eq.s32 	%p79, %r159, 768;
	@%p79 bra 	$L__BB6_10;
	mul.wide.u32 	%rd236, %r396, 16;
	add.s64 	%rd323, %rd105, %rd236;
	shr.u32 	%r160, %r4, 8;
	add.s32 	%r161, %r160, 1;
	and.b32  	%r162, %r161, 3;
	neg.s32 	%r394, %r162;
$L__BB6_9:
	.pragma "nounroll";
	// begin inline asm
	ld.global.nc.u64 %rd237, [%rd323];
	// end inline asm
	add.s64 	%rd240, %rd323, 8;
	// begin inline asm
	ld.global.nc.u64 %rd239, [%rd240];
	// end inline asm
	cvt.u16.u64 	%rs190, %rd237;
	and.b16  	%rs191, %rs190, 255;
	and.b16  	%rs192, %rs311, 255;
	setp.eq.s16 	%p80, %rs192, 0;
	setp.eq.s16 	%p81, %rs191, 0;
	min.s64 	%rd241, %rd239, %rd329;
	selp.b64 	%rd242, %rd329, %rd241, %p81;
	selp.b64 	%rd329, %rd239, %rd242, %p80;
	selp.b16 	%rs193, %rs311, 1, %p81;
	selp.b16 	%rs311, %rs190, %rs193, %p80;
	add.s32 	%r396, %r396, 256;
	add.s64 	%rd323, %rd323, 4096;
	add.s32 	%r394, %r394, 1;
	setp.ne.s32 	%p82, %r394, 0;
	@%p82 bra 	$L__BB6_9;
$L__BB6_10:
	setp.lt.u32 	%p83, %r4, 768;
	@%p83 bra 	$L__BB6_12;
$L__BB6_11:
	mul.wide.s32 	%rd259, %r396, 16;
	add.s64 	%rd244, %rd105, %rd259;
	// begin inline asm
	ld.global.nc.u64 %rd243, [%rd244];
	// end inline asm
	add.s64 	%rd246, %rd244, 8;
	// begin inline asm
	ld.global.nc.u64 %rd245, [%rd246];
	// end inline asm
	cvt.u16.u64 	%rs194, %rd243;
	and.b16  	%rs195, %rs194, 255;
	and.b16  	%rs196, %rs311, 255;
	setp.eq.s16 	%p84, %rs196, 0;
	setp.eq.s16 	%p85, %rs195, 0;
	min.s64 	%rd260, %rd245, %rd329;
	selp.b64 	%rd261, %rd329, %rd260, %p85;
	selp.b64 	%rd262, %rd245, %rd261, %p84;
	selp.b16 	%rs197, %rs311, 1, %p85;
	selp.b16 	%rs198, %rs194, %rs197, %p84;
	and.b16  	%rs199, %rs198, 255;
	add.s64 	%rd248, %rd244, 4096;
	// begin inline asm
	ld.global.nc.u64 %rd247, [%rd248];
	// end inline asm
	add.s64 	%rd250, %rd244, 4104;
	// begin inline asm
	ld.global.nc.u64 %rd249, [%rd250];
	// end inline asm
	cvt.u16.u64 	%rs200, %rd247;
	and.b16  	%rs201, %rs200, 255;
	setp.eq.s16 	%p86, %rs199, 0;
	setp.eq.s16 	%p87, %rs201, 0;
	min.s64 	%rd263, %rd249, %rd262;
	selp.b64 	%rd264, %rd262, %rd263, %p87;
	selp.b64 	%rd265, %rd249, %rd264, %p86;
	selp.b16 	%rs202, %rs198, 1, %p87;
	selp.b16 	%rs203, %rs200, %rs202, %p86;
	and.b16  	%rs204, %rs203, 255;
	add.s64 	%rd252, %rd244, 8192;
	// begin inline asm
	ld.global.nc.u64 %rd251, [%rd252];
	// end inline asm
	add.s64 	%rd254, %rd244, 8200;
	// begin inline asm
	ld.global.nc.u64 %rd253, [%rd254];
	// end inline asm
	cvt.u16.u64 	%rs205, %rd251;
	and.b16  	%rs206, %rs205, 255;
	setp.eq.s16 	%p88, %rs204, 0;
	setp.eq.s16 	%p89, %rs206, 0;
	min.s64 	%rd266, %rd253, %rd265;
	selp.b64 	%rd267, %rd265, %rd266, %p89;
	selp.b64 	%rd268, %rd253, %rd267, %p88;
	selp.b16 	%rs207, %rs203, 1, %p89;
	selp.b16 	%rs208, %rs205, %rs207, %p88;
	and.b16  	%rs209, %rs208, 255;
	add.s64 	%rd256, %rd244, 12288;
	// begin inline asm
	ld.global.nc.u64 %rd255, [%rd256];
	// end inline asm
	add.s64 	%rd258, %rd244, 12296;
	// begin inline asm
	ld.global.nc.u64 %rd257, [%rd258];
	// end inline asm
	cvt.u16.u64 	%rs210, %rd255;
	and.b16  	%rs211, %rs210, 255;
	setp.eq.s16 	%p90, %rs209, 0;
	setp.eq.s16 	%p91, %rs211, 0;
	min.s64 	%rd269, %rd257, %rd268;
	selp.b64 	%rd270, %rd268, %rd269, %p91;
	selp.b64 	%rd329, %rd257, %rd270, %p90;
	selp.b16 	%rs212, %rs208, 1, %p91;
	selp.b16 	%rs311, %rs210, %rs212, %p90;
	add.s32 	%r396, %r396, 1024;
	setp.lt.s32 	%p92, %r396, %r38;
	@%p92 bra 	$L__BB6_11;
$L__BB6_12:
	setp.lt.s32 	%p93, %r38, 256;
	@%p93 bra 	$L__BB6_37;
	// begin inline asm
	mov.u32 %r281, %laneid;
	// end inline asm
	cvt.u32.u16 	%r302, %rs311;
	and.b32  	%r283, %r302, 255;
	mov.b32 	%r299, 1;
	mov.b32 	%r300, 31;
	mov.b32 	%r301, -1;
	// begin inline asm
	shfl.sync.down.b32 %r282, %r283, %r299, %r300, %r301;
	// end inline asm
	// begin inline asm
	shfl.sync.down.b32 %r287, %r288, %r299, %r300, %r301;
	// end inline asm
	mov.b64 	{%r293, %r298}, %rd329;
	// begin inline asm
	shfl.sync.down.b32 %r292, %r293, %r299, %r300, %r301;
	// end inline asm
	// begin inline asm
	shfl.sync.down.b32 %r297, %r298, %r299, %r300, %r301;
	// end inline asm
	mov.b64 	%rd14, {%r292, %r297};
	cvt.u16.u32 	%rs10, %r282;
	setp.gt.s32 	%p143, %r281, 30;
	@%p143 bra 	$L__BB6_17;
	and.b16  	%rs254, %rs311, 255;
	setp.eq.s16 	%p144, %rs254, 0;
	and.b16  	%rs255, %rs10, 255;
	setp.eq.s16 	%p145, %rs255, 0;
	or.pred  	%p146, %p144, %p145;
	@%p146 bra 	$L__BB6_16;
	min.s64 	%rd329, %rd14, %rd329;
	mov.b16 	%rs311, 1;
	bra.uni 	$L__BB6_17;
$L__BB6_16:
	setp.eq.s16 	%p147, %rs254, 0;
	selp.b64 	%rd329, %rd14, %rd329, %p147;
	selp.b16 	%rs311, %rs10, %rs311, %p147;
$L__BB6_17:
	cvt.u32.u16 	%r323, %rs311;
	and.b32  	%r304, %r323, 255;
	mov.b32 	%r320, 2;
	mov.b32 	%r321, 31;
	mov.b32 	%r322, -1;
	// begin inline asm
	shfl.sync.down.b32 %r303, %r304, %r320, %r321, %r322;
	// end inline asm
	// begin inline asm
	shfl.sync.down.b32 %r308, %r309, %r320, %r321, %r322;
	// end inline asm
	mov.b64 	{%r314, %r319}, %rd329;
	// begin inline asm
	shfl.sync.down.b32 %r313, %r314, %r320, %r321, %r322;
	// end inline asm
	// begin inline asm
	shfl.sync.down.b32 %r318, %r319, %r320, %r321, %r322;
	// end inline asm
	mov.b64 	%rd18, {%r313, %r318};
	cvt.u16.u32 	%rs13, %r303;
	setp.gt.s32 	%p148, %r281, 29;
	@%p148 bra 	$L__BB6_21;
	and.b16  	%rs258, %rs311, 255;
	setp.eq.s16 	%p149, %rs258, 0;
	and.b16  	%rs259, %rs13, 255;
	setp.eq.s16 	%p150, %rs259, 0;
	or.pred  	%p151, %p149, %p150;
	@%p151 bra 	$L__BB6_20;
	min.s64 	%rd329, %rd18, %rd329;
	mov.b16 	%rs311, 1;
	bra.uni 	$L__BB6_21;
$L__BB6_20:
	setp.eq.s16 	%p152, %rs258, 0;
	selp.b64 	%rd329, %rd18, %rd329, %p152;
	selp.b16 	%rs311, %rs13, %rs311, %p152;
$L__BB6_21:
	cvt.u32.u16 	%r344, %rs311;
	and.b32  	%r325, %r344, 255;
	mov.b32 	%r341, 4;
	mov.b32 	%r342, 31;
	mov.b32 	%r343, -1;
	// begin inline asm
	shfl.sync.down.b32 %r324, %r325, %r341, %r342, %r343;
	// end inline asm
	// begin inline asm
	shfl.sync.down.b32 %r329, %r330, %r341, %r342, %r343;
	// end inline asm
	mov.b64 	{%r335, %r340}, %rd329;
	// begin inline asm
	shfl.sync.down.b32 %r334, %r335, %r341, %r342, %r343;
	// end inline asm
	// begin inline asm
	shfl.sync.down.b32 %r339, %r340, %r341, %r342, %r343;
	// end inline asm
	mov.b64 	%rd22, {%r334, %r339};
	cvt.u16.u32 	%rs16, %r324;
	setp.gt.s32 	%p153, %r281, 27;
	@%p153 bra 	$L__BB6_25;
	and.b16  	%rs262, %rs311, 255;
	setp.eq.s16 	%p154, %rs262, 0;
	and.b16  	%rs263, %rs16, 255;
	setp.eq.s16 	%p155, %rs263, 0;
	or.pred  	%p156, %p154, %p155;
	@%p156 bra 	$L__BB6_24;
	min.s64 	%rd329, %rd22, %rd329;
	mov.b16 	%rs311, 1;
	bra.uni 	$L__BB6_25;
$L__BB6_24:
	setp.eq.s16 	%p157, %rs262, 0;
	selp.b64 	%rd329, %rd22, %rd329, %p157;
	selp.b16 	%rs311, %rs16, %rs311, %p157;
$L__BB6_25:
	cvt.u32.u16 	%r365, %rs311;
	and.b32  	%r346, %r365, 255;
	mov.b32 	%r362, 8;
	mov.b32 	%r363, 31;
	mov.b32 	%r364, -1;
	// begin inline asm
	shfl.sync.down.b32 %r345, %r346, %r362, %r363, %r364;
	// end inline asm
	// begin inline asm
	shfl.sync.down.b32 %r350, %r351, %r362, %r363, %r364;
	// end inline asm
	mov.b64 	{%r356, %r361}, %rd329;
	// begin inline asm
	shfl.sync.down.b32 %r355, %r356, %r362, %r363, %r364;
	// end inline asm
	// begin inline asm
	shfl.sync.down.b32 %r360, %r361, %r362, %r363, %r364;
	// end inline asm
	mov.b64 	%rd26, {%r355, %r360};
	cvt.u16.u32 	%rs19, %r345;
	setp.gt.s32 	%p158, %r281, 23;
	@%p158 bra 	$L__BB6_29;
	and.b16  	%rs266, %rs311, 255;
	setp.eq.s16 	%p159, %rs266, 0;
	and.b16  	%rs267, %rs19, 255;
	setp.eq.s16 	%p160, %rs267, 0;
	or.pred  	%p161, %p159, %p160;
	@%p161 bra 	$L__BB6_28;
	min.s64 	%rd329, %rd26, %rd329;
	mov.b16 	%rs311, 1;
	bra.uni 	$L__BB6_29;
$L__BB6_28:
	setp.eq.s16 	%p162, %rs266, 0;
	selp.b64 	%rd329, %rd26, %rd329, %p162;
	selp.b16 	%rs311, %rs19, %rs311, %p162;
$L__BB6_29:
	cvt.u32.u16 	%r386, %rs311;
	and.b32  	%r367, %r386, 255;
	mov.b32 	%r383, 16;
	mov.b32 	%r384, 31;
	mov.b32 	%r385, -1;
	// begin inline asm
	shfl.sync.down.b32 %r366, %r367, %r383, %r384, %r385;
	// end inline asm
	// begin inline asm
	shfl.sync.down.b32 %r371, %r372, %r383, %r384, %r385;
	// end inline asm
	mov.b64 	{%r377, %r382}, %rd329;
	// begin inline asm
	shfl.sync.down.b32 %r376, %r377, %r383, %r384, %r385;
	// end inline asm
	// begin inline asm
	shfl.sync.down.b32 %r381, %r382, %r383, %r384, %r385;
	// end inline asm
	mov.b64 	%rd30, {%r376, %r381};
	cvt.u16.u32 	%rs22, %r366;
	setp.gt.s32 	%p163, %r281, 15;
	@%p163 bra 	$L__BB6_33;
	and.b16  	%rs270, %rs311, 255;
	setp.eq.s16 	%p164, %rs270, 0;
	and.b16  	%rs271, %rs22, 255;
	setp.eq.s16 	%p165, %rs271, 0;
	or.pred  	%p166, %p164, %p165;
	@%p166 bra 	$L__BB6_32;
	min.s64 	%rd329, %rd30, %rd329;
	mov.b16 	%rs311, 1;
	bra.uni 	$L__BB6_33;
$L__BB6_32:
	setp.eq.s16 	%p167, %rs270, 0;
	selp.b64 	%rd329, %rd30, %rd329, %p167;
	selp.b16 	%rs311, %rs22, %rs311, %p167;
$L__BB6_33:
	setp.ne.s32 	%p168, %r281, 0;
	@%p168 bra 	$L__BB6_35;
	shr.u32 	%r387, %r1, 1;
	and.b32  	%r388, %r387, 496;
	mov.u32 	%r389, _ZZN3cub18CUB_300001_SM_10006detail6reduce28DeviceReduceSingleTileKernelINS2_10policy_hubIN4cuda3std3__45tupleIJblEEEyN6thrust24THRUST_300001_SM_1000_NS8cuda_cub9__find_if7functorIS9_EEE10Policy1000EPS9_SI_iSF_S9_S9_NS7_10__identityEEEvT0_T1_T2_T3_T4_T6_E12temp_storage;
	add.s32 	%r390, %r389, %r388;
	st.shared.u8 	[%r390+8], %rs311;
	st.shared.u64 	[%r390+16], %rd329;
$L__BB6_35:
	bar.sync 	0;
	setp.ne.s32 	%p169, %r1, 0;
	@%p169 bra 	$L__BB6_110;
	ld.shared.u8 	%rs274, [_ZZN3cub18CUB_300001_SM_10006detail6reduce28DeviceReduceSingleTileKernelINS2_10policy_hubIN4cuda3std3__45tupleIJblEEEyN6thrust24THRUST_300001_SM_1000_NS8cuda_cub9__find_if7functorIS9_EEE10Policy1000EPS9_SI_iSF_S9_S9_NS7_10__identityEEEvT0_T1_T2_T3_T4_T6_E12temp_storage+24];
	ld.shared.u64 	%rd292, [_ZZN3cub18CUB_300001_SM_10006detail6reduce28DeviceReduceSingleTileKernelINS2_10policy_hubIN4cuda3std3__45tupleIJblEEEyN6thrust24THRUST_300001_SM_1000_NS8cuda_cub9__find_if7functorIS9_EEE10Policy1000EPS9_SI_iSF_S9_S9_NS7_10__identityEEEvT0_T1_T2_T3_T4_T6_E12temp_storage+32];
	and.b16  	%rs275, %rs311, 255;
	setp.eq.s16 	%p170, %rs275, 0;
	setp.eq.s16 	%p171, %rs274, 0;
	min.s64 	%rd293, %rd292, %rd329;
	selp.b64 	%rd294, %rd329, %rd293, %p171;
	selp.b64 	%rd295, %rd292, %rd294, %p170;
	selp.b16 	%rs276, %rs311, 1, %p171;
	selp.b16 	%rs277, %rs274, %rs276, %p170;
	and.b16  	%rs278, %rs277, 255;
	ld.shared.u8 	%rs279, [_ZZN3cub18CUB_300001_SM_10006detail6reduce28DeviceReduceSingleTileKernelINS2_10policy_hubIN4cuda3std3__45tupleIJblEEEyN6thrust24THRUST_300001_SM_1000_NS8cuda_cub9__find_if7functorIS9_EEE10Policy1000EPS9_SI_iSF_S9_S9_NS7_10__identityEEEvT0_T1_T2_T3_T4_T6_E12temp_storage+40];
	ld.shared.u64 	%rd296, [_ZZN3cub18CUB_300001_SM_10006detail6reduce28DeviceReduceSingleTileKernelINS2_10policy_hubIN4cuda3std3__45tupleIJblEEEyN6thrust24THRUST_300001_SM_1000_NS8cuda_cub9__find_if7functorIS9_EEE10Policy1000EPS9_SI_iSF_S9_S9_NS7_10__identityEEEvT0_T1_T2_T3_T4_T6_E12temp_storage+48];
	setp.eq.s16 	%p172, %rs278, 0;
	setp.eq.s16 	%p173, %rs279, 0;
	min.s64 	%rd297, %rd296, %rd295;
	selp.b64 	%rd298, %rd295, %rd297, %p173;
	selp.b64 	%rd299, %rd296, %rd298, %p172;
	selp.b16 	%rs280, %rs277, 1, %p173;
	selp.b16 	%rs281, %rs279, %rs280, %p172;
	and.b16  	%rs282, %rs281, 255;
	ld.shared.u8 	%rs283, [_ZZN3cub18CUB_300001_SM_10006detail6reduce28DeviceReduceSingleTileKernelINS2_10policy_hubIN4cuda3std3__45tupleIJblEEEyN6thrust24THRUST_300001_SM_1000_NS8cuda_cub9__find_if7functorIS9_EEE10Policy1000EPS9_SI_iSF_S9_S9_NS7_10__identityEEEvT0_T1_T2_T3_T4_T6_E12temp_storage+56];
	ld.shared.u64 	%rd300, [_ZZN3cub18CUB_300001_SM_10006detail6reduce28DeviceReduceSingleTileKernelINS2_10policy_hubIN4cuda3std3__45tupleIJblEEEyN6thrust24THRUST_300001_SM_1000_NS8cuda_cub9__find_if7functorIS9_EEE10Policy1000EPS9_SI_iSF_S9_S9_NS7_10__identityEEEvT0_T1_T2_T3_T4_T6_E12temp_storage+64];
	setp.eq.s16 	%p174, %rs282, 0;
	setp.eq.s16 	%p175, %rs283, 0;
	min.s64 	%rd301, %rd300, %rd299;
	selp.b16 	%rs284, %rs281, 1, %p175;
	selp.b16 	%rs285, %rs283, %rs284, %p174;
	and.b16  	%rs286, %rs285, 255;
	selp.b64 	%rd302, %rd299, %rd301, %p175;
	selp.b64 	%rd303, %rd300, %rd302, %p174;
	ld.shared.u8 	%rs287, [_ZZN3cub18CUB_300001_SM_10006detail6reduce28DeviceReduceSingleTileKernelINS2_10policy_hubIN4cuda3std3__45tupleIJblEEEyN6thrust24THRUST_300001_SM_1000_NS8cuda_cub9__find_if7functorIS9_EEE10Policy1000EPS9_SI_iSF_S9_S9_NS7_10__identityEEEvT0_T1_T2_T3_T4_T6_E12temp_storage+72];
	ld.shared.u64 	%rd304, [_ZZN3cub18CUB_300001_SM_10006detail6reduce28DeviceReduceSingleTileKernelINS2_10policy_hubIN4cuda3std3__45tupleIJblEEEyN6thrust24THRUST_300001_SM_1000_NS8cuda_cub9__find_if7functorIS9_EEE10Policy1000EPS9_SI_iSF_S9_S9_NS7_10__identityEEEvT0_T1_T2_T3_T4_T6_E12temp_storage+80];
	setp.eq.s16 	%p176, %rs286, 0;
	setp.eq.s16 	%p177, %rs287, 0;
	min.s64 	%rd305, %rd304, %rd303;
	selp.b16 	%rs288, %rs285, 1, %p177;
	selp.b16 	%rs289, %rs287, %rs288, %p176;
	and.b16  	%rs290, %rs289, 255;
	selp.b64 	%rd306, %rd303, %rd305, %p177;
	selp.b64 	%rd307, %rd304, %rd306, %p176;
	ld.shared.u8 	%rs291, [_ZZN3cub18CUB_300001_SM_10006detail6reduce28DeviceReduceSingleTileKernelINS2_10policy_hubIN4cuda3std3__45tupleIJblEEEyN6thrust24THRUST_300001_SM_1000_NS8cuda_cub9__find_if7functorIS9_EEE10Policy1000EPS9_SI_iSF_S9_S9_NS7_10__identityEEEvT0_T1_T2_T3_T4_T6_E12temp_storage+88];
	ld.shared.u64 	%rd308, [_ZZN3cub18CUB_300001_SM_10006detail6reduce28DeviceReduceSingleTileKernelINS2_10policy_hubIN4cuda3std3__45tupleIJblEEEyN6thrust24THRUST_300001_SM_1000_NS8cuda_cub9__find_if7functorIS9_EEE10Policy1000EPS9_SI_iSF_S9_S9_NS7_10__identityEEEvT0_T1_T2_T3_T4_T6_E12temp_storage+96];
	setp.eq.s16 	%p178, %rs290, 0;
	setp.eq.s16 	%p179, %rs291, 0;
	min.s64 	%rd309, %rd308, %rd307;
	selp.b16 	%rs292, %rs289, 1, %p179;
	selp.b16 	%rs293, %rs291, %rs292, %p178;
	and.b16  	%rs294, %rs293, 255;
	selp.b64 	%rd310, %rd307, %rd309, %p179;
	selp.b64 	%rd311, %rd308, %rd310, %p178;
	ld.shared.u8 	%rs295, [_ZZN3cub18CUB_300001_SM_10006detail6reduce28DeviceReduceSingleTileKernelINS2_10policy_hubIN4cuda3std3__45tupleIJblEEEyN6thrust24THRUST_300001_SM_1000_NS8cuda_cub9__find_if7functorIS9_EEE10Policy1000EPS9_SI_iSF_S9_S9_NS7_10__identityEEEvT0_T1_T2_T3_T4_T6_E12temp_storage+104];
	ld.shared.u64 	%rd312, [_ZZN3cub18CUB_300001_SM_10006detail6reduce28DeviceReduceSingleTileKernelINS2_10policy_hubIN4cuda3std3__45tupleIJblEEEyN6thrust24THRUST_300001_SM_1000_NS8cuda_cub9__find_if7functorIS9_EEE10Policy1000EPS9_SI_iSF_S9_S9_NS7_10__identityEEEvT0_T1_T2_T3_T4_T6_E12temp_storage+112];
	setp.eq.s16 	%p180, %rs294, 0;
	setp.eq.s16 	%p181, %rs295, 0;
	min.s64 	%rd313, %rd312, %rd311;
	selp.b16 	%rs296, %rs293, 1, %p181;
	selp.b16 	%rs297, %rs295, %rs296, %p180;
	and.b16  	%rs298, %rs297, 255;
	selp.b64 	%rd314, %rd311, %rd313, %p181;
	selp.b64 	%rd315, %rd312, %rd314, %p180;
	ld.shared.u8 	%rs299, [_ZZN3cub18CUB_300001_SM_10006detail6reduce28DeviceReduceSingleTileKernelINS2_10policy_hubIN4cuda3std3__45tupleIJblEEEyN6thrust24THRUST_300001_SM_1000_NS8cuda_cub9__find_if7functorIS9_EEE10Policy1000EPS9_SI_iSF_S9_S9_NS7_10__identityEEEvT0_T1_T2_T3_T4_T6_E12temp_storage+120];
	ld.shared.u64 	%rd316, [_ZZN3cub18CUB_300001_SM_10006detail6reduce28DeviceReduceSingleTileKernelINS2_10policy_hubIN4cuda3std3__45tupleIJblEEEyN6thrust24THRUST_300001_SM_1000_NS8cuda_cub9__find_if7functorIS9_EEE10Policy1000EPS9_SI_iSF_S9_S9_NS7_10__identityEEEvT0_T1_T2_T3_T4_T6_E12temp_storage+128];
	setp.eq.s16 	%p182, %rs298, 0;
	setp.eq.s16 	%p183, %rs299, 0;
	min.s64 	%rd317, %rd316, %rd315;
	selp.b16 	%rs300, %rs297, 1, %p183;
	selp.b16 	%rs311, %rs299, %rs300, %p182;
	selp.b64 	%rd318, %rd315, %rd317, %p183;
	selp.b64 	%rd329, %rd316, %rd318, %p182;
	bra.uni 	$L__BB6_110;
$L__BB6_37:
	// begin inline asm
	mov.u32 %r163, %laneid;
	// end inline asm
	and.b32  	%r184, %r1, 992;
	add.s32 	%r185, %r184, 32;
	setp.gt.s32 	%p94, %r185, %r38;
	not.b32 	%r186, %r184;
	add.s32 	%r187, %r38, %r186;
	selp.b32 	%r182, %r187, 31, %p94;
	cvt.u32.u16 	%r188, %rs311;
	and.b32  	%r165, %r188, 255;
	mov.b32 	%r181, 1;
	mov.b32 	%r183, -1;
	// begin inline asm
	shfl.sync.down.b32 %r164, %r165, %r181, %r182, %r183;
	// end inline asm
	// begin inline asm
	shfl.sync.down.b32 %r169, %r170, %r181, %r182, %r183;
	// end inline asm
	mov.b64 	{%r175, %r180}, %rd329;
	// begin inline asm
	shfl.sync.down.b32 %r174, %r175, %r181, %r182, %r183;
	// end inline asm
	// begin inline asm
	shfl.sync.down.b32 %r179, %r180, %r181, %r182, %r183;
	// end inline asm
	mov.b64 	%rd35, {%r174, %r179};
	cvt.u16.u32 	%rs26, %r164;
	setp.ge.s32 	%p95, %r163, %r182;
	@%p95 bra 	$L__BB6_41;
	and.b16  	%rs213, %rs311, 255;
	setp.eq.s16 	%p96, %rs213, 0;
	and.b16  	%rs214, %rs26, 255;
	setp.eq.s16 	%p97, %rs214, 0;
	or.pred  	%p98, %p96, %p97;
	@%p98 bra 	$L__BB6_40;
	min.s64 	%rd329, %rd35, %rd329;
	mov.b16 	%rs311, 1;
	bra.uni 	$L__BB6_41;
$L__BB6_40:
	setp.eq.s16 	%p99, %rs213, 0;
	selp.b16 	%rs311, %rs26, %rs311, %p99;
	selp.b64 	%rd329, %rd35, %rd329, %p99;
$L__BB6_41:
	cvt.u32.u16 	%r209, %rs311;
	and.b32  	%r190, %r209, 255;
	mov.b32 	%r206, 2;
	mov.b32 	%r208, -1;
	// begin inline asm
	shfl.sync.down.b32 %r189, %r190, %r206, %r182, %r208;
	// end inline asm
	// begin inline asm
	shfl.sync.down.b32 %r194, %r195, %r206, %r182, %r208;
	// end inline asm
	mov.b64 	{%r200, %r205}, %rd329;
	// begin inline asm
	shfl.sync.down.b32 %r199, %r200, %r206, %r182, %r208;
	// end inline asm
	// begin inline asm
	shfl.sync.down.b32 %r204, %r205, %r206, %r182, %r208;
	// end inline asm
	mov.b64 	%rd39, {%r199, %r204};
	cvt.u16.u32 	%rs29, %r189;
	add.s32 	%r210, %r163, 2;
	setp.gt.s32 	%p100, %r210, %r182;
	@%p100 bra 	$L__BB6_45;
	and.b16  	%rs217, %rs311, 255;
	setp.eq.s16 	%p101, %rs217, 0;
	and.b16  	%rs218, %rs29, 255;
	setp.eq.s16 	%p102, %rs218, 0;
	or.pred  	%p103, %p101, %p102;
	@%p103 bra 	$L__BB6_44;
	min.s64 	%rd329, %rd39, %rd329;
	mov.b16 	%rs311, 1;
	bra.uni 	$L__BB6_45;
$L__BB6_44:
	setp.eq.s16 	%p104, %rs217, 0;
	selp.b16 	%rs311, %rs29, %rs311, %p104;
	selp.b64 	%rd329, %rd39, %rd329, %p104;
$L__BB6_45:
	cvt.u32.u16 	%r231, %rs311;
	and.b32  	%r212, %r231, 255;
	mov.b32 	%r228, 4;
	mov.b32 	%r230, -1;
	// begin inline asm
	shfl.sync.down.b32 %r211, %r212, %r228, %r182, %r230;
	// end inline asm
	// begin inline asm
	shfl.sync.down.b32 %r216, %r217, %r228, %r182, %r230;
	// end inline asm
	mov.b64 	{%r222, %r227}, %rd329;
	// begin inline asm
	shfl.sync.down.b32 %r221, %r222, %r228, %r182, %r230;
	// end inline asm
	// begin inline asm
	shfl.sync.down.b32 %r226, %r227, %r228, %r182, %r230;
	// end inline asm
	mov.b64 	%rd43, {%r221, %r226};
	cvt.u16.u32 	%rs32, %r211;
	add.s32 	%r232, %r163, 4;
	setp.gt.s32 	%p105, %r232, %r182;
	@%p105 bra 	$L__BB6_49;
	and.b16  	%rs221, %rs311, 255;
	setp.eq.s16 	%p106, %rs221, 0;
	and.b16  	%rs222, %rs32, 255;
	setp.eq.s16 	%p107, %rs222, 0;
	or.pred  	%p108, %p106, %p107;
	@%p108 bra 	$L__BB6_48;
	min.s64 	%rd329, %rd43, %rd329;
	mov.b16 	%rs311, 1;
	bra.uni 	$L__BB6_49;
$L__BB6_48:
	setp.eq.s16 	%p109, %rs221, 0;
	selp.b16 	%rs311, %rs32, %rs311, %p109;
	selp.b64 	%rd329, %rd43, %rd329, %p109;
$L__BB6_49:
	cvt.u32.u16 	%r253, %rs311;
	and.b32  	%r234, %r253, 255;
	mov.b32 	%r250, 8;
	mov.b32 	%r252, -1;
	// begin inline asm
	shfl.sync.down.b32 %r233, %r234, %r250, %r182, %r252;
	// end inline asm
	// begin inline asm
	shfl.sync.down.b32 %r238, %r239, %r250, %r182, %r252;
	// end inline asm
	mov.b64 	{%r244, %r249}, %rd329;
	// begin inline asm
	shfl.sync.down.b32 %r243, %r244, %r250, %r182, %r252;
	// end inline asm
	// begin inline asm
	shfl.sync.down.b32 %r248, %r249, %r250, %r182, %r252;
	// end inline asm
	mov.b64 	%rd47, {%r243, %r248};
	cvt.u16.u32 	%rs35, %r233;
	add.s32 	%r254, %r163, 8;
	setp.gt.s32 	%p110, %r254, %r182;
	@%p110 bra 	$L__BB6_53;
	and.b16  	%rs225, %rs311, 255;
	setp.eq.s16 	%p111, %rs225, 0;
	and.b16  	%rs226, %rs35, 255;
	setp.eq.s16 	%p112, %rs226, 0;
	or.pred  	%p113, %p111, %p112;
	@%p113 bra 	$L__BB6_52;
	min.s64 	%rd329, %rd47, %rd329;
	mov.b16 	%rs311, 1;
	bra.uni 	$L__BB6_53;
$L__BB6_52:
	setp.eq.s16 	%p114, %rs225, 0;
	selp.b16 	%rs311, %rs35, %rs311, %p114;
	selp.b64 	%rd329, %rd47, %rd329, %p114;
$L__BB6_53:
	cvt.u32.u16 	%r275, %rs311;
	and.b32  	%r256, %r275, 255;
	mov.b32 	%r272, 16;
	mov.b32 	%r274, -1;
	// begin inline asm
	shfl.sync.down.b32 %r255, %r256, %r272, %r182, %r274;
	// end inline asm
	// begin inline asm
	shfl.sync.down.b32 %r260, %r261, %r272, %r182, %r274;
	// end inline asm
	mov.b64 	{%r266, %r271}, %rd329;
	// begin inline asm
	shfl.sync.down.b32 %r265, %r266, %r272, %r182, %r274;
	// end inline asm
	// begin inline asm
	shfl.sync.down.b32 %r270, %r271, %r272, %r182, %r274;
	// end inline asm
	mov.b64 	%rd51, {%r265, %r270};
	cvt.u16.u32 	%rs38, %r255;
	add.s32 	%r276, %r163, 16;
	setp.gt.s32 	%p115, %r276, %r182;
	@%p115 bra 	$L__BB6_57;
	and.b16  	%rs229, %rs311, 255;
	setp.eq.s16 	%p116, %rs229, 0;
	and.b16  	%rs230, %rs38, 255;
	setp.eq.s16 	%p117, %rs230, 0;
	or.pred  	%p118, %p116, %p117;
	@%p118 bra 	$L__BB6_56;
	min.s64 	%rd329, %rd51, %rd329;
	mov.b16 	%rs311, 1;
	bra.uni 	$L__BB6_57;
$L__BB6_56:
	setp.eq.s16 	%p119, %rs229, 0;
	selp.b16 	%rs311, %rs38, %rs311, %p119;
	selp.b64 	%rd329, %rd51, %rd329, %p119;
$L__BB6_57:
	setp.ne.s32 	%p120, %r163, 0;
	@%p120 bra 	$L__BB6_59;
	shr.u32 	%r277, %r1, 1;
	and.b32  	%r278, %r277, 496;
	mov.u32 	%r279, _ZZN3cub18CUB_300001_SM_10006detail6reduce28DeviceReduceSingleTileKernelINS2_10policy_hubIN4cuda3std3__45tupleIJblEEEyN6thrust24THRUST_300001_SM_1000_NS8cuda_cub9__find_if7functorIS9_EEE10Policy1000EPS9_SI_iSF_S9_S9_NS7_10__identityEEEvT0_T1_T2_T3_T4_T6_E12temp_storage;
	add.s32 	%r280, %r279, %r278;
	st.shared.u8 	[%r280+8], %rs311;
	st.shared.u64 	[%r280+16], %rd329;
$L__BB6_59:
	bar.sync 	0;
	setp.ne.s32 	%p121, %r1, 0;
	@%p121 bra 	$L__BB6_110;
	setp.lt.s32 	%p122, %r38, 33;
	@%p122 bra 	$L__BB6_62;
	ld.shared.u8 	%rs233, [_ZZN3cub18CUB_300001_SM_10006detail6reduce28DeviceReduceSingleTileKernelINS2_10policy_hubIN4cuda3std3__45tupleIJblEEEyN6thrust24THRUST_300001_SM_1000_NS8cuda_cub9__find_if7functorIS9_EEE10Policy1000EPS9_SI_iSF_S9_S9_NS7_10__identityEEEvT0_T1_T2_T3_T4_T6_E12temp_storage+24];
	ld.shared.u64 	%rd271, [_ZZN3cub18CUB_300001_SM_10006detail6reduce28DeviceReduceSingleTileKernelINS2_10policy_hubIN4cuda3std3__45tupleIJblEEEyN6thrust24THRUST_300001_SM_1000_NS8cuda_cub9__find_if7functorIS9_EEE10Policy1000EPS9_SI_iSF_S9_S9_NS7_10__identityEEEvT0_T1_T2_T3_T4_T6_E12temp_storage+32];
	and.b16  	%rs234, %rs311, 255;
	setp.eq.s16 	%p123, %rs234, 0;
	setp.eq.s16 	%p124, %rs233, 0;
	min.s64 	%rd272, %rd271, %rd329;
	selp.b16 	%rs235, %rs311, 1, %p124;
	selp.b16 	%rs311, %rs233, %rs235, %p123;
	selp.b64 	%rd273, %rd329, %rd272, %p124;
	selp.b64 	%rd329, %rd271, %rd273, %p123;
$L__BB6_62:
	setp.lt.s32 	%p125, %r38, 65;
	@%p125 bra 	$L__BB6_64;
	ld.shared.u8 	%rs236, [_ZZN3cub18CUB_300001_SM_10006detail6reduce28DeviceReduceSingleTileKernelINS2_10policy_hubIN4cuda3std3__45tupleIJblEEEyN6thrust24THRUST_300001_SM_1000_NS8cuda_cub9__find_if7functorIS9_EEE10Policy1000EPS9_SI_iSF_S9_S9_NS7_10__identityEEEvT0_T1_T2_T3_T4_T6_E12temp_storage+40];
	ld.shared.u64 	%rd274, [_ZZN3cub18CUB_300001_SM_10006detail6reduce28DeviceReduceSingleTileKernelINS2_10policy_hubIN4cuda3std3__45tupleIJblEEEyN6thrust24THRUST_300001_SM_1000_NS8cuda_cub9__find_if7functorIS9_EEE10Policy1000EPS9_SI_iSF_S9_S9_NS7_10__identityEEEvT0_T1_T2_T3_T4_T6_E12temp_storage+48];
	and.b16  	%rs237, %rs311, 255;
	setp.eq.s16 	%p126, %rs237, 0;
	setp.eq.s16 	%p127, %rs236, 0;
	min.s64 	%rd275, %rd274, %rd329;
	selp.b16 	%rs238, %rs311, 1, %p127;
	selp.b16 	%rs311, %rs236, %rs238, %p126;
	selp.b64 	%rd276, %rd329, %rd275, %p127;
	selp.b64 	%rd329, %rd274, %rd276, %p126;
$L__BB6_64:
	setp.lt.s32 	%p128, %r38, 97;
	@%p128 bra 	$L__BB6_66;
	ld.shared.u8 	%rs239, [_ZZN3cub18CUB_300001_SM_10006detail6reduce28DeviceReduceSingleTileKernelINS2_10policy_hubIN4cuda3std3__45tupleIJblEEEyN6thrust24THRUST_300001_SM_1000_NS8cuda_cub9__find_if7functorIS9_EEE10Policy1000EPS9_SI_iSF_S9_S9_NS7_10__identityEEEvT0_T1_T2_T3_T4_T6_E12temp_storage+56];
	ld.shared.u64 	%rd277, [_ZZN3cub18CUB_300001_SM_10006detail6reduce28DeviceReduceSingleTileKernelINS2_10policy_hubIN4cuda3std3__45tupleIJblEEEyN6thrust24THRUST_300001_SM_1000_NS8cuda_cub9__find_if7functorIS9_EEE10Policy1000EPS9_SI_iSF_S9_S9_NS7_10__identityEEEvT0_T1_T2_T3_T4_T6_E12temp_storage+64];
	and.b16  	%rs240, %rs311, 255;
	setp.eq.s16 	%p129, %rs240, 0;
	setp.eq.s16 	%p130, %rs239, 0;
	min.s64 	%rd278, %rd277, %rd329;
	selp.b16 	%rs241, %rs311, 1, %p130;
	selp.b16 	%rs311, %rs239, %rs241, %p129;
	selp.b64 	%rd279, %rd329, %rd278, %p130;
	selp.b64 	%rd329, %rd277, %rd279, %p129;
$L__BB6_66:
	setp.lt.s32 	%p131, %r38, 129;
	@%p131 bra 	$L__BB6_68;
	ld.shared.u8 	%rs242, [_ZZN3cub18CUB_300001_SM_10006detail6reduce28DeviceReduceSingleTileKernelINS2_10policy_hubIN4cuda3std3__45tupleIJblEEEyN6thrust24THRUST_300001_SM_1000_NS8cuda_cub9__find_if7functorIS9_EEE10Policy1000EPS9_SI_iSF_S9_S9_NS7_10__identityEEEvT0_T1_T2_T3_T4_T6_E12temp_storage+72];
	ld.shared.u64 	%rd280, [_ZZN3cub18CUB_300001_SM_10006detail6reduce28DeviceReduceSingleTileKernelINS2_10policy_hubIN4cuda3std3__45tupleIJblEEEyN6thrust24THRUST_300001_SM_1000_NS8cuda_cub9__find_if7functorIS9_EEE10Policy1000EPS9_SI_iSF_S9_S9_NS7_10__identityEEEvT0_T1_T2_T3_T4_T6_E12temp_storage+80];
	and.b16  	%rs243, %rs311, 255;
	setp.eq.s16 	%p132, %rs243, 0;
	setp.eq.s16 	%p133, %rs242, 0;
	min.s64 	%rd281, %rd280, %rd329;
	selp.b16 	%rs244, %rs311, 1, %p133;
	selp.b16 	%rs311, %rs242, %rs244, %p132;
	selp.b64 	%rd282, %rd329, %rd281, %p133;
	selp.b64 	%rd329, %rd280, %rd282, %p132;
$L__BB6_68:
	setp.lt.s32 	%p134, %r38, 161;
	@%p134 bra 	$L__BB6_70;
	ld.shared.u8 	%rs245, [_ZZN3cub18CUB_300001_SM_10006detail6reduce28DeviceReduceSingleTileKernelINS2_10policy_hubIN4cuda3std3__45tupleIJblEEEyN6thrust24THRUST_300001_SM_1000_NS8cuda_cub9__find_if7functorIS9_EEE10Policy1000EPS9_SI_iSF_S9_S9_NS7_10__identityEEEvT0_T1_T2_T3_T4_T6_E12temp_storage+88];
	ld.shared.u64 	%rd283, [_ZZN3cub18CUB_300001_SM_10006detail6reduce28DeviceReduceSingleTileKernelINS2_10policy_hubIN4cuda3std3__45tupleIJblEEEyN6thrust24THRUST_300001_SM_1000_NS8cuda_cub9__find_if7functorIS9_EEE10Policy1000EPS9_SI_iSF_S9_S9_NS7_10__identityEEEvT0_T1_T2_T3_T4_T6_E12temp_storage+96];
	and.b16  	%rs246, %rs311, 255;
	setp.eq.s16 	%p135, %rs246, 0;
	setp.eq.s16 	%p136, %rs245, 0;
	min.s64 	%rd284, %rd283, %rd329;
	selp.b16 	%rs247, %rs311, 1, %p136;
	selp.b16 	%rs311, %rs245, %rs247, %p135;
	selp.b64 	%rd285, %rd329, %rd284, %p136;
	selp.b64 	%rd329, %rd283, %rd285, %p135;
$L__BB6_70:
	setp.lt.s32 	%p137, %r38, 193;
	@%p137 bra 	$L__BB6_72;
	ld.shared.u8 	%rs248, [_ZZN3cub18CUB_300001_SM_10006detail6reduce28DeviceReduceSingleTileKernelINS2_10policy_hubIN4cuda3std3__45tupleIJblEEEyN6thrust24THRUST_300001_SM_1000_NS8cuda_cub9__find_if7functorIS9_EEE10Policy1000EPS9_SI_iSF_S9_S9_NS7_10__identityEEEvT0_T1_T2_T3_T4_T6_E12temp_storage+104];
	ld.shared.u64 	%rd286, [_ZZN3cub18CUB_300001_SM_10006detail6reduce28DeviceReduceSingleTileKernelINS2_10policy_hubIN4cuda3std3__45tupleIJblEEEyN6thrust24THRUST_300001_SM_1000_NS8cuda_cub9__find_if7functorIS9_EEE10Policy1000EPS9_SI_iSF_S9_S9_NS7_10__identityEEEvT0_T1_T2_T3_T4_T6_E12temp_storage+112];
	and.b16  	%rs249, %rs311, 255;
	setp.eq.s16 	%p138, %rs249, 0;
	setp.eq.s16 	%p139, %rs248, 0;
	min.s64 	%rd287, %rd286, %rd329;
	selp.b16 	%rs250, %rs311, 1, %p139;
	selp.b16 	%rs311, %rs248, %rs250, %p138;
	selp.b64 	%rd288, %rd329, %rd287, %p139;
	selp.b64 	%rd329, %rd286, %rd288, %p138;
$L__BB6_72:
	setp.lt.s32 	%p140, %r38, 225;
	@%p140 bra 	$L__BB6_110;
	ld.shared.u8 	%rs251, [_ZZN3cub18CUB_300001_SM_10006detail6reduce28DeviceReduceSingleTileKernelINS2_10policy_hubIN4cuda3std3__45tupleIJblEEEyN6thrust24THRUST_300001_SM_1000_NS8cuda_cub9__find_if7functorIS9_EEE10Policy1000EPS9_SI_iSF_S9_S9_NS7_10__identityEEEvT0_T1_T2_T3_T4_T6_E12temp_storage+120];
	ld.shared.u64 	%rd289, [_ZZN3cub18CUB_300001_SM_10006detail6reduce28DeviceReduceSingleTileKernelINS2_10policy_hubIN4cuda3std3__45tupleIJblEEEyN6thrust24THRUST_300001_SM_1000_NS8cuda_cub9__find_if7functorIS9_EEE10Policy1000EPS9_SI_iSF_S9_S9_NS7_10__identityEEEvT0_T1_T2_T3_T4_T6_E12temp_storage+128];
	and.b16  	%rs252, %rs311, 255;
	setp.eq.s16 	%p141, %rs252, 0;
	setp.eq.s16 	%p142, %rs251, 0;
	min.s64 	%rd290, %rd289, %rd329;
	selp.b16 	%rs253, %rs311, 1, %p142;
	selp.b16 	%rs311, %rs251, %rs253, %p141;
	selp.b64 	%rd291, %rd329, %rd290, %p142;
	selp.b64 	%rd329, %rd289, %rd291, %p141;
	bra.uni 	$L__BB6_110;
$L__BB6_74:
	mov.u32 	%r16, %tid.x;
	mul.wide.u32 	%rd124, %r16, 16;
	add.s64 	%rd109, %rd105, %rd124;
	// begin inline asm
	ld.global.nc.u64 %rd108, [%rd109];
	// end inline asm
	add.s64 	%rd111, %rd109, 8;
	// begin inline asm
	ld.global.nc.u64 %rd110, [%rd111];
	// end inline asm
	cvt.u16.u64 	%rs83, %rd108;
	and.b16  	%rs84, %rs83, 255;
	add.s64 	%rd113, %rd109, 4096;
	// begin inline asm
	ld.global.nc.u64 %rd112, [%rd113];
	// end inline asm
	add.s64 	%rd115, %rd109, 4104;
	// begin inline asm
	ld.global.nc.u64 %rd114, [%rd115];
	// end inline asm
	cvt.u16.u64 	%rs85, %rd112;
	and.b16  	%rs86, %rs85, 255;
	add.s64 	%rd117, %rd109, 8192;
	// begin inline asm
	ld.global.nc.u64 %rd116, [%rd117];
	// end inline asm
	add.s64 	%rd119, %rd109, 8200;
	// begin inline asm
	ld.global.nc.u64 %rd118, [%rd119];
	// end inline asm
	cvt.u16.u64 	%rs87, %rd116;
	and.b16  	%rs88, %rs87, 255;
	add.s64 	%rd121, %rd109, 12288;
	// begin inline asm
	ld.global.nc.u64 %rd120, [%rd121];
	// end inline asm
	add.s64 	%rd123, %rd109, 12296;
	// begin inline asm
	ld.global.nc.u64 %rd122, [%rd123];
	// end inline asm
	cvt.u16.u64 	%rs89, %rd120;
	and.b16  	%rs90, %rs89, 255;
	setp.eq.s16 	%p3, %rs84, 0;
	setp.eq.s16 	%p4, %rs86, 0;
	min.s64 	%rd125, %rd114, %rd110;
	selp.b16 	%rs91, %rs83, 1, %p4;
	selp.b64 	%rd126, %rd110, %rd125, %p4;
	selp.b16 	%rs92, %rs85, %rs91, %p3;
	and.b16  	%rs93, %rs92, 255;
	selp.b64 	%rd127, %rd114, %rd126, %p3;
	setp.eq.s16 	%p5, %rs93, 0;
	setp.eq.s16 	%p6, %rs88, 0;
	min.s64 	%rd128, %rd118, %rd127;
	selp.b16 	%rs94, %rs92, 1, %p6;
	selp.b64 	%rd129, %rd127, %rd128, %p6;
	selp.b16 	%rs95, %rs87, %rs94, %p5;
	and.b16  	%rs96, %rs95, 255;
	selp.b64 	%rd130, %rd118, %rd129, %p5;
	setp.eq.s16 	%p7, %rs96, 0;
	setp.eq.s16 	%p8, %rs90, 0;
	min.s64 	%rd131, %rd122, %rd130;
	selp.b16 	%rs97, %rs95, 1, %p8;
	selp.b64 	%rd132, %rd130, %rd131, %p8;
	selp.b16 	%rs311, %rs89, %rs97, %p7;
	selp.b64 	%rd329, %rd122, %rd132, %p7;
	setp.lt.u32 	%p9, %r38, 2048;
	mov.b32 	%r399, 1024;
	@%p9 bra 	$L__BB6_78;
	add.s32 	%r17, %r38, -1024;
	mov.b32 	%r399, 1024;
$L__BB6_76:
	mul.wide.s32 	%rd149, %r399, 16;
	add.s64 	%rd134, %rd109, %rd149;
	// begin inline asm
	ld.global.nc.u64 %rd133, [%rd134];
	// end inline asm
	add.s64 	%rd136, %rd134, 8;
	// begin inline asm
	ld.global.nc.u64 %rd135, [%rd136];
	// end inline asm
	cvt.u16.u64 	%rs98, %rd133;
	and.b16  	%rs99, %rs98, 255;
	add.s64 	%rd138, %rd134, 4096;
	// begin inline asm
	ld.global.nc.u64 %rd137, [%rd138];
	// end inline asm
	add.s64 	%rd140, %rd134, 4104;
	// begin inline asm
	ld.global.nc.u64 %rd139, [%rd140];
	// end inline asm
	cvt.u16.u64 	%rs100, %rd137;
	and.b16  	%rs101, %rs100, 255;
	add.s64 	%rd142, %rd134, 8192;
	// begin inline asm
	ld.global.nc.u64 %rd141, [%rd142];
	// end inline asm
	add.s64 	%rd144, %rd134, 8200;
	// begin inline asm
	ld.global.nc.u64 %rd143, [%rd144];
	// end inline asm
	cvt.u16.u64 	%rs102, %rd141;
	and.b16  	%rs103, %rs102, 255;
	add.s64 	%rd146, %rd134, 12288;
	// begin inline asm
	ld.global.nc.u64 %rd145, [%rd146];
	// end inline asm
	add.s64 	%rd148, %rd134, 12296;
	// begin inline asm
	ld.global.nc.u64 %rd147, [%rd148];
	// end inline asm
	cvt.u16.u64 	%rs104, %rd145;
	and.b16  	%rs105, %rs104, 255;
	and.b16  	%rs106, %rs311, 255;
	setp.eq.s16 	%p10, %rs106, 0;
	setp.eq.s16 	%p11, %rs99, 0;
	min.s64 	%rd150, %rd135, %rd329;
	selp.b16 	%rs107, %rs311, 1, %p11;
	selp.b64 	%rd151, %rd329, %rd150, %p11;
	selp.b16 	%rs108, %rs98, %rs107, %p10;
	and.b16  	%rs109, %rs108, 255;
	selp.b64 	%rd152, %rd135, %rd151, %p10;
	setp.eq.s16 	%p12, %rs109, 0;
	setp.eq.s16 	%p13, %rs101, 0;
	min.s64 	%rd153, %rd139, %rd152;
	selp.b16 	%rs110, %rs108, 1, %p13;
	selp.b64 	%rd154, %rd152, %rd153, %p13;
	selp.b16 	%rs111, %rs100, %rs110, %p12;
	and.b16  	%rs112, %rs111, 255;
	selp.b64 	%rd155, %rd139, %rd154, %p12;
	setp.eq.s16 	%p14, %rs112, 0;
	setp.eq.s16 	%p15, %rs103, 0;
	min.s64 	%rd156, %rd143, %rd155;
	selp.b16 	%rs113, %rs111, 1, %p15;
	selp.b64 	%rd157, %rd155, %rd156, %p15;
	selp.b16 	%rs114, %rs102, %rs113, %p14;
	and.b16  	%rs115, %rs114, 255;
	selp.b64 	%rd158, %rd143, %rd157, %p14;
	setp.eq.s16 	%p16, %rs115, 0;
	setp.eq.s16 	%p17, %rs105, 0;
	min.s64 	%rd159, %rd147, %rd158;
	selp.b16 	%rs116, %rs114, 1, %p17;
	selp.b64 	%rd160, %rd158, %rd159, %p17;
	selp.b16 	%rs311, %rs104, %rs116, %p16;
	selp.b64 	%rd329, %rd147, %rd160, %p16;
	sub.s32 	%r41, %r38, %r399;
	setp.lt.s32 	%p18, %r41, 1024;
	@%p18 bra 	$L__BB6_86;
	add.s32 	%r399, %r399, 1024;
	setp.le.s32 	%p19, %r399, %r17;
	@%p19 bra 	$L__BB6_76;
$L__BB6_78:
	setp.le.s32 	%p20, %r38, %r399;
	@%p20 bra 	$L__BB6_86;
	sub.s32 	%r21, %r38, %r399;
	setp.ge.s32 	%p21, %r16, %r21;
	@%p21 bra 	$L__BB6_86;
	not.b32 	%r42, %r16;
	add.s32 	%r43, %r38, %r42;
	sub.s32 	%r22, %r43, %r399;
	and.b32  	%r44, %r22, 768;
	setp.eq.s32 	%p22, %r44, 768;
	mov.u32 	%r403, %r16;
	@%p22 bra 	$L__BB6_83;
	add.s32 	%r401, %r16, %r399;
	shr.u32 	%r45, %r22, 8;
	add.s32 	%r46, %r45, 1;
	and.b32  	%r47, %r46, 3;
	neg.s32 	%r400, %r47;
	mov.u32 	%r403, %r16;
$L__BB6_82:
	.pragma "nounroll";
	mul.wide.u32 	%rd166, %r401, 16;
	add.s64 	%rd163, %rd105, %rd166;
	// begin inline asm
	ld.global.nc.u64 %rd162, [%rd163];
	// end inline asm
	add.s64 	%rd165, %rd163, 8;
	// begin inline asm
	ld.global.nc.u64 %rd164, [%rd165];
	// end inline asm
	cvt.u16.u64 	%rs118, %rd162;
	and.b16  	%rs119, %rs118, 255;
	and.b16  	%rs120, %rs311, 255;
	setp.eq.s16 	%p23, %rs120, 0;
	setp.eq.s16 	%p24, %rs119, 0;
	min.s64 	%rd167, %rd164, %rd329;
	selp.b16 	%rs121, %rs311, 1, %p24;
	selp.b16 	%rs311, %rs118, %rs121, %p23;
	selp.b64 	%rd168, %rd329, %rd167, %p24;
	selp.b64 	%rd329, %rd164, %rd168, %p23;
	add.s32 	%r403, %r403, 256;
	add.s32 	%r401, %r401, 256;
	add.s32 	%r400, %r400, 1;
	setp.ne.s32 	%p25, %r400, 0;
	@%p25 bra 	$L__BB6_82;
$L__BB6_83:
	setp.lt.u32 	%p26, %r22, 768;
	@%p26 bra 	$L__BB6_86;
	cvt.u64.u32 	%rd169, %r403;
	cvt.u64.u32 	%rd170, %r399;
	add.s64 	%rd171, %rd169, %rd170;
	shl.b64 	%rd172, %rd171, 4;
	add.s64 	%rd173, %rd172, %rd105;
	add.s64 	%rd350, %rd173, 12296;
	add.s32 	%r404, %r403, %r399;
$L__BB6_85:
	mul.wide.u32 	%rd190, %r404, 16;
	add.s64 	%rd175, %rd105, %rd190;
	// begin inline asm
	ld.global.nc.u64 %rd174, [%rd175];
	// end inline asm
	add.s64 	%rd177, %rd175, 8;
	// begin inline asm
	ld.global.nc.u64 %rd176, [%rd177];
	// end inline asm
	cvt.u16.u64 	%rs122, %rd174;
	and.b16  	%rs123, %rs122, 255;
	and.b16  	%rs124, %rs311, 255;
	setp.eq.s16 	%p27, %rs124, 0;
	setp.eq.s16 	%p28, %rs123, 0;
	min.s64 	%rd191, %rd176, %rd329;
	selp.b16 	%rs125, %rs311, 1, %p28;
	selp.b16 	%rs126, %rs122, %rs125, %p27;
	and.b16  	%rs127, %rs126, 255;
	selp.b64 	%rd192, %rd329, %rd191, %p28;
	selp.b64 	%rd193, %rd176, %rd192, %p27;
	add.s64 	%rd179, %rd350, -8200;
	// begin inline asm
	ld.global.nc.u64 %rd178, [%rd179];
	// end inline asm
	add.s64 	%rd181, %rd350, -8192;
	// begin inline asm
	ld.global.nc.u64 %rd180, [%rd181];
	// end inline asm
	cvt.u16.u64 	%rs128, %rd178;
	and.b16  	%rs129, %rs128, 255;
	setp.eq.s16 	%p29, %rs127, 0;
	setp.eq.s16 	%p30, %rs129, 0;
	min.s64 	%rd194, %rd180, %rd193;
	selp.b16 	%rs130, %rs126, 1, %p30;
	selp.b16 	%rs131, %rs128, %rs130, %p29;
	and.b16  	%rs132, %rs131, 255;
	selp.b64 	%rd195, %rd193, %rd194, %p30;
	selp.b64 	%rd196, %rd180, %rd195, %p29;
	add.s64 	%rd183, %rd350, -4104;
	// begin inline asm
	ld.global.nc.u64 %rd182, [%rd183];
	// end inline asm
	add.s64 	%rd185, %rd350, -4096;
	// begin inline asm
	ld.global.nc.u64 %rd184, [%rd185];
	// end inline asm
	cvt.u16.u64 	%rs133, %rd182;
	and.b16  	%rs134, %rs133, 255;
	setp.eq.s16 	%p31, %rs132, 0;
	setp.eq.s16 	%p32, %rs134, 0;
	min.s64 	%rd197, %rd184, %rd196;
	selp.b16 	%rs135, %rs131, 1, %p32;
	selp.b16 	%rs136, %rs133, %rs135, %p31;
	and.b16  	%rs137, %rs136, 255;
	selp.b64 	%rd198, %rd196, %rd197, %p32;
	selp.b64 	%rd199, %rd184, %rd198, %p31;
	add.s64 	%rd187, %rd350, -8;
	// begin inline asm
	ld.global.nc.u64 %rd186, [%rd187];
	// end inline asm
	// begin inline asm
	ld.global.nc.u64 %rd188, [%rd350];
	// end inline asm
	cvt.u16.u64 	%rs138, %rd186;
	and.b16  	%rs139, %rs138, 255;
	setp.eq.s16 	%p33, %rs137, 0;
	setp.eq.s16 	%p34, %rs139, 0;
	min.s64 	%rd200, %rd188, %rd199;
	selp.b16 	%rs140, %rs136, 1, %p34;
	selp.b16 	%rs311, %rs138, %rs140, %p33;
	selp.b64 	%rd201, %rd199, %rd200, %p34;
	selp.b64 	%rd329, %rd188, %rd201, %p33;
	add.s32 	%r403, %r403, 1024;
	add.s64 	%rd350, %rd350, 16384;
	add.s32 	%r404, %r404, 1024;
	setp.lt.s32 	%p35, %r403, %r21;
	@%p35 bra 	$L__BB6_85;
$L__BB6_86:
	// begin inline asm
	mov.u32 %r48, %laneid;
	// end inline asm
	cvt.u32.u16 	%r69, %rs311;
	and.b32  	%r50, %r69, 255;
	mov.b32 	%r66, 1;
	mov.b32 	%r67, 31;
	mov.b32 	%r68, -1;
	// begin inline asm
	shfl.sync.down.b32 %r49, %r50, %r66, %r67, %r68;
	// end inline asm
	// begin inline asm
	shfl.sync.down.b32 %r54, %r55, %r66, %r67, %r68;
	// end inline asm
	mov.b64 	{%r60, %r65}, %rd329;
	// begin inline asm
	shfl.sync.down.b32 %r59, %r60, %r66, %r67, %r68;
	// end inline asm
	// begin inline asm
	shfl.sync.down.b32 %r64, %r65, %r66, %r67, %r68;
	// end inline asm
	mov.b64 	%rd83, {%r59, %r64};
	cvt.u16.u32 	%rs65, %r49;
	setp.gt.s32 	%p36, %r48, 30;
	@%p36 bra 	$L__BB6_90;
	and.b16  	%rs141, %rs311, 255;
	setp.eq.s16 	%p37, %rs141, 0;
	and.b16  	%rs142, %rs65, 255;
	setp.eq.s16 	%p38, %rs142, 0;
	or.pred  	%p39, %p37, %p38;
	@%p39 bra 	$L__BB6_89;
	min.s64 	%rd329, %rd83, %rd329;
	mov.b16 	%rs311, 1;
	bra.uni 	$L__BB6_90;
$L__BB6_89:
	setp.eq.s16 	%p40, %rs141, 0;
	selp.b16 	%rs311, %rs65, %rs311, %p40;
	selp.b64 	%rd329, %rd83, %rd329, %p40;
$L__BB6_90:
	cvt.u32.u16 	%r90, %rs311;
	and.b32  	%r71, %r90, 255;
	mov.b32 	%r87, 2;
	mov.b32 	%r88, 31;
	mov.b32 	%r89, -1;
	// begin inline asm
	shfl.sync.down.b32 %r70, %r71, %r87, %r88, %r89;
	// end inline asm
	// begin inline asm
	shfl.sync.down.b32 %r75, %r76, %r87, %r88, %r89;
	// end inline asm
	mov.b64 	{%r81, %r86}, %rd329;
	// begin inline asm
	shfl.sync.down.b32 %r80, %r81, %r87, %r88, %r89;
	// end inline asm
	// begin inline asm
	shfl.sync.down.b32 %r85, %r86, %r87, %r88, %r89;
	// end inline asm
	mov.b64 	%rd87, {%r80, %r85};
	cvt.u16.u32 	%rs68, %r70;
	setp.gt.s32 	%p41, %r48, 29;
	@%p41 bra 	$L__BB6_94;
	and.b16  	%rs145, %rs311, 255;
	setp.eq.s16 	%p42, %rs145, 0;
	and.b16  	%rs146, %rs68, 255;
	setp.eq.s16 	%p43, %rs146, 0;
	or.pred  	%p44, %p42, %p43;
	@%p44 bra 	$L__BB6_93;
	min.s64 	%rd329, %rd87, %rd329;
	mov.b16 	%rs311, 1;
	bra.uni 	$L__BB6_94;
$L__BB6_93:
	setp.eq.s16 	%p45, %rs145, 0;
	selp.b16 	%rs311, %rs68, %rs311, %p45;
	selp.b64 	%rd329, %rd87, %rd329, %p45;
$L__BB6_94:
	cvt.u32.u16 	%r111, %rs311;
	and.b32  	%r92, %r111, 255;
	mov.b32 	%r108, 4;
	mov.b32 	%r109, 31;
	mov.b32 	%r110, -1;
	// begin inline asm
	shfl.sync.down.b32 %r91, %r92, %r108, %r109, %r110;
	// end inline asm
	// begin inline asm
	shfl.sync.down.b32 %r96, %r97, %r108, %r109, %r110;
	// end inline asm
	mov.b64 	{%r102, %r107}, %rd329;
	// begin inline asm
	shfl.sync.down.b32 %r101, %r102, %r108, %r109, %r110;
	// end inline asm
	// begin inline asm
	shfl.sync.down.b32 %r106, %r107, %r108, %r109, %r110;
	// end inline asm
	mov.b64 	%rd91, {%r101, %r106};
	cvt.u16.u32 	%rs71, %r91;
	setp.gt.s32 	%p46, %r48, 27;
	@%p46 bra 	$L__BB6_98;
	and.b16  	%rs149, %rs311, 255;
	setp.eq.s16 	%p47, %rs149, 0;
	and.b16  	%rs150, %rs71, 255;
	setp.eq.s16 	%p48, %rs150, 0;
	or.pred  	%p49, %p47, %p48;
	@%p49 bra 	$L__BB6_97;
	min.s64 	%rd329, %rd91, %rd329;
	mov.b16 	%rs311, 1;
	bra.uni 	$L__BB6_98;
$L__BB6_97:
	setp.eq.s16 	%p50, %rs149, 0;
	selp.b16 	%rs311, %rs71, %rs311, %p50;
	selp.b64 	%rd329, %rd91, %rd329, %p50;
$L__BB6_98:
	cvt.u32.u16 	%r132, %rs311;
	and.b32  	%r113, %r132, 255;
	mov.b32 	%r129, 8;
	mov.b32 	%r130, 31;
	mov.b32 	%r131, -1;
	// begin inline asm
	shfl.sync.down.b32 %r112, %r113, %r129, %r130, %r131;
	// end inline asm
	// begin inline asm
	shfl.sync.down.b32 %r117, %r118, %r129, %r130, %r131;
	// end inline asm
	mov.b64 	{%r123, %r128}, %rd329;
	// begin inline asm
	shfl.sync.down.b32 %r122, %r123, %r129, %r130, %r131;
	// end inline asm
	// begin inline asm
	shfl.sync.down.b32 %r127, %r128, %r129, %r130, %r131;
	// end inline asm
	mov.b64 	%rd95, {%r122, %r127};
	cvt.u16.u32 	%rs74, %r112;
	setp.gt.s32 	%p51, %r48, 23;
	@%p51 bra 	$L__BB6_102;
	and.b16  	%rs153, %rs311, 255;
	setp.eq.s16 	%p52, %rs153, 0;
	and.b16  	%rs154, %rs74, 255;
	setp.eq.s16 	%p53, %rs154, 0;
	or.pred  	%p54, %p52, %p53;
	@%p54 bra 	$L__BB6_101;
	min.s64 	%rd329, %rd95, %rd329;
	mov.b16 	%rs311, 1;
	bra.uni 	$L__BB6_102;
$L__BB6_101:
	setp.eq.s16 	%p55, %rs153, 0;
	selp.b16 	%rs311, %rs74, %rs311, %p55;
	selp.b64 	%rd329, %rd95, %rd329, %p55;
$L__BB6_102:
	cvt.u32.u16 	%r153, %rs311;
	and.b32  	%r134, %r153, 255;
	mov.b32 	%r150, 16;
	mov.b32 	%r151, 31;
	mov.b32 	%r152, -1;
	// begin inline asm
	shfl.sync.down.b32 %r133, %r134, %r150, %r151, %r152;
	// end inline asm
	// begin inline asm
	shfl.sync.down.b32 %r138, %r139, %r150, %r151, %r152;
	// end inline asm
	mov.b64 	{%r144, %r149}, %rd329;
	// begin inline asm
	shfl.sync.down.b32 %r143, %r144, %r150, %r151, %r152;
	// end inline asm
	// begin inline asm
	shfl.sync.down.b32 %r148, %r149, %r150, %r151, %r152;
	// end inline asm
	mov.b64 	%rd99, {%r143, %r148};
	cvt.u16.u32 	%rs77, %r133;
	setp.gt.s32 	%p56, %r48, 15;
	@%p56 bra 	$L__BB6_106;
	and.b16  	%rs157, %rs311, 255;
	setp.eq.s16 	%p57, %rs157, 0;
	and.b16  	%rs158, %rs77, 255;
	setp.eq.s16 	%p58, %rs158, 0;
	or.pred  	%p59, %p57, %p58;
	@%p59 bra 	$L__BB6_105;
	min.s64 	%rd329, %rd99, %rd329;
	mov.b16 	%rs311, 1;
	bra.uni 	$L__BB6_106;
$L__BB6_105:
	setp.eq.s16 	%p60, %rs157, 0;
	selp.b16 	%rs311, %rs77, %rs311, %p60;
	selp.b64 	%rd329, %rd99, %rd329, %p60;
$L__BB6_106:
	setp.ne.s32 	%p61, %r48, 0;
	@%p61 bra 	$L__BB6_108;
	shr.u32 	%r154, %r16, 1;
	and.b32  	%r155, %r154, 496;
	mov.u32 	%r156, _ZZN3cub18CUB_300001_SM_10006detail6reduce28DeviceReduceSingleTileKernelINS2_10policy_hubIN4cuda3std3__45tupleIJblEEEyN6thrust24THRUST_300001_SM_1000_NS8cuda_cub9__find_if7functorIS9_EEE10Policy1000EPS9_SI_iSF_S9_S9_NS7_10__identityEEEvT0_T1_T2_T3_T4_T6_E12temp_storage;
	add.s32 	%r157, %r156, %r155;
	st.shared.u8 	[%r157+8], %rs311;
	st.shared.u64 	[%r157+16], %rd329;
$L__BB6_108:
	bar.sync 	0;
	setp.ne.s32 	%p62, %r16, 0;
	@%p62 bra 	$L__BB6_110;
	ld.shared.u8 	%rs161, [_ZZN3cub18CUB_300001_SM_10006detail6reduce28DeviceReduceSingleTileKernelINS2_10policy_hubIN4cuda3std3__45tupleIJblEEEyN6thrust24THRUST_300001_SM_1000_NS8cuda_cub9__find_if7functorIS9_EEE10Policy1000EPS9_SI_iSF_S9_S9_NS7_10__identityEEEvT0_T1_T2_T3_T4_T6_E12temp_storage+24];
	ld.shared.u64 	%rd202, [_ZZN3cub18CUB_300001_SM_10006detail6reduce28DeviceReduceSingleTileKernelINS2_10policy_hubIN4cuda3std3__45tupleIJblEEEyN6thrust24THRUST_300001_SM_1000_NS8cuda_cub9__find_if7functorIS9_EEE10Policy1000EPS9_SI_iSF_S9_S9_NS7_10__identityEEEvT0_T1_T2_T3_T4_T6_E12temp_storage+32];
	and.b16  	%rs162, %rs311, 255;
	setp.eq.s16 	%p63, %rs162, 0;
	setp.eq.s16 	%p64, %rs161, 0;
	min.s64 	%rd203, %rd202, %rd329;
	selp.b16 	%rs163, %rs311, 1, %p64;
	selp.b16 	%rs164, %rs161, %rs163, %p63;
	and.b16  	%rs165, %rs164, 255;
	selp.b64 	%rd204, %rd329, %rd203, %p64;
	selp.b64 	%rd205, %rd202, %rd204, %p63;
	ld.shared.u8 	%rs166, [_ZZN3cub18CUB_300001_SM_10006detail6reduce28DeviceReduceSingleTileKernelINS2_10policy_hubIN4cuda3std3__45tupleIJblEEEyN6thrust24THRUST_300001_SM_1000_NS8cuda_cub9__find_if7functorIS9_EEE10Policy1000EPS9_SI_iSF_S9_S9_NS7_10__identityEEEvT0_T1_T2_T3_T4_T6_E12temp_storage+40];
	ld.shared.u64 	%rd206, [_ZZN3cub18CUB_300001_SM_10006detail6reduce28DeviceReduceSingleTileKernelINS2_10policy_hubIN4cuda3std3__45tupleIJblEEEyN6thrust24THRUST_300001_SM_1000_NS8cuda_cub9__find_if7functorIS9_EEE10Policy1000EPS9_SI_iSF_S9_S9_NS7_10__identityEEEvT0_T1_T2_T3_T4_T6_E12temp_storage+48];
	setp.eq.s16 	%p65, %rs165, 0;
	setp.eq.s16 	%p66, %rs166, 0;
	min.s64 	%rd207, %rd206, %rd205;
	selp.b16 	%rs167, %rs164, 1, %p66;
	selp.b16 	%rs168, %rs166, %rs167, %p65;
	and.b16  	%rs169, %rs168, 255;
	selp.b64 	%rd208, %rd205, %rd207, %p66;
	selp.b64 	%rd209, %rd206, %rd208, %p65;
	ld.shared.u8 	%rs170, [_ZZN3cub18CUB_300001_SM_10006detail6reduce28DeviceReduceSingleTileKernelINS2_10policy_hubIN4cuda3std3__45tupleIJblEEEyN6thrust24THRUST_300001_SM_1000_NS8cuda_cub9__find_if7functorIS9_EEE10Policy1000EPS9_SI_iSF_S9_S9_NS7_10__identityEEEvT0_T1_T2_T3_T4_T6_E12temp_storage+56];
	ld.shared.u64 	%rd210, [_ZZN3cub18CUB_300001_SM_10006detail6reduce28DeviceReduceSingleTileKernelINS2_10policy_hubIN4cuda3std3__45tupleIJblEEEyN6thrust24THRUST_300001_SM_1000_NS8cuda_cub9__find_if7functorIS9_EEE10Policy1000EPS9_SI_iSF_S9_S9_NS7_10__identityEEEvT0_T1_T2_T3_T4_T6_E12temp_storage+64];
	setp.eq.s16 	%p67, %rs169, 0;
	setp.eq.s16 	%p68, %rs170, 0;
	min.s64 	%rd211, %rd210, %rd209;
	selp.b16 	%rs171, %rs168, 1, %p68;
	selp.b16 	%rs172, %rs170, %rs171, %p67;
	and.b16  	%rs173, %rs172, 255;
	selp.b64 	%rd212, %rd209, %rd211, %p68;
	selp.b64 	%rd213, %rd210, %rd212, %p67;
	ld.shared.u8 	%rs174, [_ZZN3cub18CUB_300001_SM_10006detail6reduce28DeviceReduceSingleTileKernelINS2_10policy_hubIN4cuda3std3__45tupleIJblEEEyN6thrust24THRUST_300001_SM_1000_NS8cuda_cub9__find_if7functorIS9_EEE10Policy1000EPS9_SI_iSF_S9_S9_NS7_10__identityEEEvT0_T1_T2_T3_T4_T6_E12temp_storage+72];
	ld.shared.u64 	%rd214, [_ZZN3cub18CUB_300001_SM_10006detail6reduce28DeviceReduceSingleTileKernelINS2_10policy_hubIN4cuda3std3__45tupleIJblEEEyN6thrust24THRUST_300001_SM_1000_NS8cuda_cub9__find_if7functorIS9_EEE10Policy1000EPS9_SI_iSF_S9_S9_NS7_10__identityEEEvT0_T1_T2_T3_T4_T6_E12temp_storage+80];
	setp.eq.s16 	%p69, %rs173, 0;
	setp.eq.s16 	%p70, %rs174, 0;
	min.s64 	%rd215, %rd214, %rd213;
	selp.b16 	%rs175, %rs172, 1, %p70;
	selp.b16 	%rs176, %rs174, %rs175, %p69;
	and.b16  	%rs177, %rs176, 255;
	selp.b64 	%rd216, %rd213, %rd215, %p70;
	selp.b64 	%rd217, %rd214, %rd216, %p69;
	ld.shared.u8 	%rs178, [_ZZN3cub18CUB_300001_SM_10006detail6reduce28DeviceReduceSingleTileKernelINS2_10policy_hubIN4cuda3std3__45tupleIJblEEEyN6thrust24THRUST_300001_SM_1000_NS8cuda_cub9__find_if7functorIS9_EEE10Policy1000EPS9_SI_iSF_S9_S9_NS7_10__identityEEEvT0_T1_T2_T3_T4_T6_E12temp_storage+88];
	ld.shared.u64 	%rd218, [_ZZN3cub18CUB_300001_SM_10006detail6reduce28DeviceReduceSingleTileKernelINS2_10policy_hubIN4cuda3std3__45tupleIJblEEEyN6thrust24THRUST_300001_SM_1000_NS8cuda_cub9__find_if7functorIS9_EEE10Policy1000EPS9_SI_iSF_S9_S9_NS7_10__identityEEEvT0_T1_T2_T3_T4_T6_E12temp_storage+96];
	setp.eq.s16 	%p71, %rs177, 0;
	setp.eq.s16 	%p72, %rs178, 0;
	min.s64 	%rd219, %rd218, %rd217;
	selp.b16 	%rs179, %rs176, 1, %p72;
	selp.b16 	%rs180, %rs178, %rs179, %p71;
	and.b16  	%rs181, %rs180, 255;
	selp.b64 	%rd220, %rd217, %rd219, %p72;
	selp.b64 	%rd221, %rd218, %rd220, %p71;
	ld.shared.u8 	%rs182, [_ZZN3cub18CUB_300001_SM_10006detail6reduce28DeviceReduceSingleTileKernelINS2_10policy_hubIN4cuda3std3__45tupleIJblEEEyN6thrust24THRUST_300001_SM_1000_NS8cuda_cub9__find_if7functorIS9_EEE10Policy1000EPS9_SI_iSF_S9_S9_NS7_10__identityEEEvT0_T1_T2_T3_T4_T6_E12temp_storage+104];
	ld.shared.u64 	%rd222, [_ZZN3cub18CUB_300001_SM_10006detail6reduce28DeviceReduceSingleTileKernelINS2_10policy_hubIN4cuda3std3__45tupleIJblEEEyN6thrust24THRUST_300001_SM_1000_NS8cuda_cub9__find_if7functorIS9_EEE10Policy1000EPS9_SI_iSF_S9_S9_NS7_10__identityEEEvT0_T1_T2_T3_T4_T6_E12temp_storage+112];
	setp.eq.s16 	%p73, %rs181, 0;
	setp.eq.s16 	%p74, %rs182, 0;
	min.s64 	%rd223, %rd222, %rd221;
	selp.b16 	%rs183, %rs180, 1, %p74;
	selp.b16 	%rs184, %rs182, %rs183, %p73;
	and.b16  	%rs185, %rs184, 255;
	selp.b64 	%rd224, %rd221, %rd223, %p74;
	selp.b64 	%rd225, %rd222, %rd224, %p73;
	ld.shared.u8 	%rs186, [_ZZN3cub18CUB_300001_SM_10006detail6reduce28DeviceReduceSingleTileKernelINS2_10policy_hubIN4cuda3std3__45tupleIJblEEEyN6thrust24THRUST_300001_SM_1000_NS8cuda_cub9__find_if7functorIS9_EEE10Policy1000EPS9_SI_iSF_S9_S9_NS7_10__identityEEEvT0_T1_T2_T3_T4_T6_E12temp_storage+120];
	ld.shared.u64 	%rd226, [_ZZN3cub18CUB_300001_SM_10006detail6reduce28DeviceReduceSingleTileKernelINS2_10policy_hubIN4cuda3std3__45tupleIJblEEEyN6thrust24THRUST_300001_SM_1000_NS8cuda_cub9__find_if7functorIS9_EEE10Policy1000EPS9_SI_iSF_S9_S9_NS7_10__identityEEEvT0_T1_T2_T3_T4_T6_E12temp_storage+128];
	setp.eq.s16 	%p75, %rs185, 0;
	setp.eq.s16 	%p76, %rs186, 0;
	min.s64 	%rd227, %rd226, %rd225;
	selp.b16 	%rs187, %rs184, 1, %p76;
	selp.b16 	%rs311, %rs186, %rs187, %p75;
	selp.b64 	%rd228, %rd225, %rd227, %p76;
	selp.b64 	%rd329, %rd226, %rd228, %p75;
$L__BB6_110:
	mov.u32 	%r391, %tid.x;
	setp.ne.s32 	%p184, %r391, 0;
	@%p184 bra 	$L__BB6_112;
	setp.eq.s16 	%p185, %rs82, 0;
	and.b16  	%rs302, %rs311, 255;
	setp.eq.s16 	%p186, %rs302, 0;
	min.s64 	%rd319, %rd329, %rd106;
	selp.b16 	%rs303, %rs82, 1, %p186;
	selp.b16 	%rs304, %rs311, %rs303, %p185;
	selp.b64 	%rd320, %rd106, %rd319, %p186;
	selp.b64 	%rd321, %rd329, %rd320, %p185;
	st.global.u8 	[%rd1], %rs304;
	st.global.u64 	[%rd1+8], %rd321;
$L__BB6_112:
	ret;

}
	// .globl	_ZN3cub18CUB_300001_SM_10006detail4scan23DeviceCompactInitKernelINS0_13ScanTileStateIiLb1EEEPlEEvT_iT0_
.visible .entry _ZN3cub18CUB_300001_SM_10006detail4scan23DeviceCompactInitKernelINS0_13ScanTileStateIiLb1EEEPlEEvT_iT0_(
	.param .align 8 .b8 _ZN3cub18CUB_300001_SM_10006detail4scan23DeviceCompactInitKernelINS0_13ScanTileStateIiLb1EEEPlEEvT_iT0__param_0[8],
	.param .u32 _ZN3cub18CUB_300001_SM_10006detail4scan23DeviceCompactInitKernelINS0_13ScanTileStateIiLb1EEEPlEEvT_iT0__param_1,
	.param .u64 .ptr .align 1 _ZN3cub18CUB_300001_SM_10006detail4scan23DeviceCompactInitKernelINS0_13ScanTileStateIiLb1EEEPlEEvT_iT0__param_2
)
{
	.reg .pred 	%p<6>;
	.reg .b32 	%r<11>;
	.reg .b64 	%rd<10>;

	ld.param.u64 	%rd3, [_ZN3cub18CUB_300001_SM_10006detail4scan23DeviceCompactInitKernelINS0_13ScanTileStateIiLb1EEEPlEEvT_iT0__param_0];
	ld.param.u32 	%r4, [_ZN3cub18CUB_300001_SM_10006detail4scan23DeviceCompactInitKernelINS0_13ScanTileStateIiLb1EEEPlEEvT_iT0__param_1];
	ld.param.u64 	%rd2, [_ZN3cub18CUB_300001_SM_10006detail4scan23DeviceCompactInitKernelINS0_13ScanTileStateIiLb1EEEPlEEvT_iT0__param_2];
	cvta.to.global.u64 	%rd1, %rd3;
	mov.u32 	%r1, %ctaid.x;
	mov.u32 	%r5, %ntid.x;
	mov.u32 	%r2, %tid.x;
	mad.lo.s32 	%r3, %r1, %r5, %r2;
	setp.ge.s32 	%p1, %r3, %r4;
	@%p1 bra 	$L__BB7_2;
	mul.wide.s32 	%rd4, %r3, 8;
	add.s64 	%rd5, %rd1, %rd4;
	mov.b32 	%r6, 0;
	mov.b32 	%r7, 99;
	st.global.v2.u32 	[%rd5+256], {%r7, %r6};
$L__BB7_2:
	setp.ne.s32 	%p2, %r1, 0;
	setp.gt.u32 	%p3, %r2, 31;
	or.pred  	%p4, %p2, %p3;
	@%p4 bra 	$L__BB7_4;
	mul.wide.u32 	%rd6, %r2, 8;
	add.s64 	%rd7, %rd1, %rd6;
	mov.b32 	%r9, 0;
	st.global.v2.u32 	[%rd7], {%r9, %r9};
$L__BB7_4:
	or.b32  	%r10, %r1, %r2;
	setp.ne.s32 	%p5, %r10, 0;
	@%p5 bra 	$L__BB7_6;
	cvta.to.global.u64 	%rd8, %rd2;
	mov.b64 	%rd9, 0;
	st.global.u64 	[%rd8], %rd9;
$L__BB7_6:
	ret;

}
	// .globl	_ZN3cub18CUB_300001_SM_10006detail8for_each13static_kernelINS2_12policy_hub_t12policy_500_tEmN6thrust24THRUST_300001_SM_1000_NS8cuda_cub20__uninitialized_fill7functorINS7_10device_ptrIsEEsEEEEvT0_T1_
.visible .entry _ZN3cub18CUB_300001_SM_10006detail8for_each13static_kernelINS2_12policy_hub_t12policy_500_tEmN6thrust24THRUST_300001_SM_1000_NS8cuda_cub20__uninitialized_fill7functorINS7_10device_ptrIsEEsEEEEvT0_T1_(
	.param .u64 _ZN3cub18CUB_300001_SM_10006detail8for_each13static_kernelINS2_12policy_hub_t12policy_500_tEmN6thrust24THRUST_300001_SM_1000_NS8cuda_cub20__uninitialized_fill7functorINS7_10device_ptrIsEEsEEEEvT0_T1__param_0,
	.param .align 8 .b8 _ZN3cub18CUB_300001_SM_10006detail8for_each13static_kernelINS2_12policy_hub_t12policy_500_tEmN6thrust24THRUST_300001_SM_1000_NS8cuda_cub20__uninitialized_fill7functorINS7_10device_ptrIsEEsEEEEvT0_T1__param_1[16]
)
.maxntid 256
{
	.reg .pred 	%p<4>;
	.reg .b16 	%rs<9>;
	.reg .b32 	%r<10>;
	.reg .b64 	%rd<16>;

	ld.param.u16 	%rs2, [_ZN3cub18CUB_300001_SM_10006detail8for_each13static_kernelINS2_12policy_hub_t12policy_500_tEmN6thrust24THRUST_300001_SM_1000_NS8cuda_cub20__uninitialized_fill7functorINS7_10device_ptrIsEEsEEEEvT0_T1__param_1+8];
	ld.param.u64 	%rd4, [_ZN3cub18CUB_300001_SM_10006detail8for_each13static_kernelINS2_12policy_hub_t12policy_500_tEmN6thrust24THRUST_300001_SM_1000_NS8cuda_cub20__uninitialized_fill7functorINS7_10device_ptrIsEEsEEEEvT0_T1__param_1];
	ld.param.u64 	%rd5, [_ZN3cub18CUB_300001_SM_10006detail8for_each13static_kernelINS2_12policy_hub_t12policy_500_tEmN6thrust24THRUST_300001_SM_1000_NS8cuda_cub20__uninitialized_fill7functorINS7_10device_ptrIsEEsEEEEvT0_T1__param_0];
	mov.u32 	%r7, %ctaid.x;
	mul.wide.u32 	%rd1, %r7, 512;
	sub.s64 	%rd2, %rd5, %rd1;
	setp.lt.u64 	%p1, %rd2, 512;
	@%p1 bra 	$L__BB8_2;
	mov.u32 	%r9, %tid.x;
	cvta.to.global.u64 	%rd11, %rd4;
	cvt.u64.u32 	%rd12, %r9;
	add.s64 	%rd13, %rd1, %rd12;
	shl.b64 	%rd14, %rd13, 1;
	add.s64 	%rd15, %rd11, %rd14;
	st.global.u16 	[%rd15], %rs2;
	st.global.u16 	[%rd15+512], %rs2;
	bra.uni 	$L__BB8_6;
$L__BB8_2:
	cvta.to.global.u64 	%rd6, %rd4;
	mov.u32 	%r1, %tid.x;
	cvt.u64.u32 	%rd7, %r1;
	setp.le.u64 	%p2, %rd2, %rd7;
	add.s64 	%rd8, %rd1, %rd7;
	shl.b64 	%rd9, %rd8, 1;
	add.s64 	%rd3, %rd6, %rd9;
	@%p2 bra 	$L__BB8_4;
	st.global.u16 	[%rd3], %rs2;
$L__BB8_4:
	add.s32 	%r8, %r1, 256;
	cvt.u64.u32 	%rd10, %r8;
	setp.le.u64 	%p3, %rd2, %rd10;
	@%p3 bra 	$L__BB8_6;
	st.global.u16 	[%rd3+512], %rs2;
$L__BB8_6:
	ret;

}
	// .globl	_ZN3cub18CUB_300001_SM_10006detail8for_each13static_kernelINS2_12policy_hub_t12policy_500_tEmN6thrust24THRUST_300001_SM_1000_NS8cuda_cub20__uninitialized_fill7functorINS7_10device_ptrIjEEjEEEEvT0_T1_
.visible .entry _ZN3cub18CUB_300001_SM_10006detail8for_each13static_kernelINS2_12policy_hub_t12policy_500_tEmN6thrust24THRUST_300001_SM_1000_NS8cuda_cub20__uninitialized_fill7functorINS7_10device_ptrIjEEjEEEEvT0_T1_(
	.param .u64 _ZN3cub18CUB_300001_SM_10006detail8for_each13static_kernelINS2_12policy_hub_t12policy_500_tEmN6thrust24THRUST_300001_SM_1000_NS8cuda_cub20__uninitialized_fill7functorINS7_10device_ptrIjEEjEEEEvT0_T1__param_0,
	.param .align 8 .b8 _ZN3cub18CUB_300001_SM_10006detail8for_each13static_kernelINS2_12policy_hub_t12policy_500_tEmN6thrust24THRUST_300001_SM_1000_NS8cuda_cub20__uninitialized_fill7functorINS7_10device_ptrIjEEjEEEEvT0_T1__param_1[16]
)
.maxntid 256
{
	.reg .pred 	%p<4>;
	.reg .b16 	%rs<5>;
	.reg .b32 	%r<12>;
	.reg .b64 	%rd<16>;

	ld.param.u32 	%r3, [_ZN3cub18CUB_300001_SM_10006detail8for_each13static_kernelINS2_12policy_hub_t12policy_500_tEmN6thrust24THRUST_300001_SM_1000_NS8cuda_cub20__uninitialized_fill7functorINS7_10device_ptrIjEEjEEEEvT0_T1__param_1+8];
	ld.param.u64 	%rd4, [_ZN3cub18CUB_300001_SM_10006detail8for_each13static_kernelINS2_12policy_hub_t12policy_500_tEmN6thrust24THRUST_300001_SM_1000_NS8cuda_cub20__uninitialized_fill7functorINS7_10device_ptrIjEEjEEEEvT0_T1__param_1];
	ld.param.u64 	%rd5, [_ZN3cub18CUB_300001_SM_10006detail8for_each13static_kernelINS2_12policy_hub_t12policy_500_tEmN6thrust24THRUST_300001_SM_1000_NS8cuda_cub20__uninitialized_fill7functorINS7_10device_ptrIjEEjEEEEvT0_T1__param_0];
	mov.u32 	%r9, %ctaid.x;
	mul.wide.u32 	%rd1, %r9, 512;
	sub.s64 	%rd2, %rd5, %rd1;
	setp.lt.u64 	%p1, %rd2, 512;
	@%p1 bra 	$L__BB9_2;
	mov.u32 	%r11, %tid.x;
	cvta.to.global.u64 	%rd11, %rd4;
	cvt.u64.u32 	%rd12, %r11;
	add.s64 	%rd13, %rd1, %rd12;
	shl.b64 	%rd14, %rd13, 2;
	add.s64 	%rd15, %rd11, %rd14;
	st.global.u32 	[%rd15], %r3;
	st.global.u32 	[%rd15+1024], %r3;
	bra.uni 	$L__BB9_6;
$L__BB9_2:
	cvta.to.global.u64 	%rd6, %rd4;
	mov.u32 	%r2, %tid.x;
	cvt.u64.u32 	%rd7, %r2;
	setp.le.u64 	%p2, %rd2, %rd7;
	add.s64 	%rd8, %rd1, %rd7;
	shl.b64 	%rd9, %rd8, 2;
	add.s64 	%rd3, %rd6, %rd9;
	@%p2 bra 	$L__BB9_4;
	st.global.u32 	[%rd3], %r3;
$L__BB9_4:
	add.s32 	%r10, %r2, 256;
	cvt.u64.u32 	%rd10, %r10;
	setp.le.u64 	%p3, %rd2, %rd10;
	@%p3 bra 	$L__BB9_6;
	st.global.u32 	[%rd3+1024], %r3;
$L__BB9_6:
	ret;

}
	// .globl	_ZN3cub18CUB_300001_SM_10006detail9transform16transform_kernelINS2_10policy_hubILb1EN4cuda3std3__45tupleIJN6thrust24THRUST_300001_SM_1000_NS18transform_iteratorI6mod_opNSA_17counting_iteratorIiNSA_11use_defaultESE_SE_EESE_SE_EEEEEE10policy1000EiNS7_10__identityENSA_6detail15normal_iteratorINSA_10device_ptrIsEEEEJSG_EEEvT0_iT1_T2_DpNS2_10kernel_argIT3_EE
.visible .entry _ZN3cub18CUB_300001_SM_10006detail9transform16transform_kernelINS2_10policy_hubILb1EN4cuda3std3__45tupleIJN6thrust24THRUST_300001_SM_1000_NS18transform_iteratorI6mod_opNSA_17counting_iteratorIiNSA_11use_defaultESE_SE_EESE_SE_EEEEEE10policy1000EiNS7_10__identityENSA_6detail15normal_iteratorINSA_10device_ptrIsEEEEJSG_EEEvT0_iT1_T2_DpNS2_10kernel_argIT3_EE(
	.param .u32 _ZN3cub18CUB_300001_SM_10006detail9transform16transform_kernelINS2_10policy_hubILb1EN4cuda3std3__45tupleIJN6thrust24THRUST_300001_SM_1000_NS18transform_iteratorI6mod_opNSA_17counting_iteratorIiNSA_11use_defaultESE_SE_EESE_SE_EEEEEE10policy1000EiNS7_10__identityENSA_6detail15normal_iteratorINSA_10device_ptrIsEEEEJSG_EEEvT0_iT1_T2_DpNS2_10kernel_argIT3_EE_param_0,
	.param .u32 _ZN3cub18CUB_300001_SM_10006detail9transform16transform_kernelINS2_10policy_hubILb1EN4cuda3std3__45tupleIJN6thrust24THRUST_300001_SM_1000_NS18transform_iteratorI6mod_opNSA_17counting_iteratorIiNSA_11use_defaultESE_SE_EESE_SE_EEEEEE10policy1000EiNS7_10__identityENSA_6detail15normal_iteratorINSA_10device_ptrIsEEEEJSG_EEEvT0_iT1_T2_DpNS2_10kernel_argIT3_EE_param_1,
	.param .align 1 .b8 _ZN3cub18CUB_300001_SM_10006detail9transform16transform_kernelINS2_10policy_hubILb1EN4cuda3std3__45tupleIJN6thrust24THRUST_300001_SM_1000_NS18transform_iteratorI6mod_opNSA_17counting_iteratorIiNSA_11use_defaultESE_SE_EESE_SE_EEEEEE10policy1000EiNS7_10__identityENSA_6detail15normal_iteratorINSA_10device_ptrIsEEEEJSG_EEEvT0_iT1_T2_DpNS2_10kernel_argIT3_EE_param_2[1],
	.param .align 8 .b8 _ZN3cub18CUB_300001_SM_10006detail9transform16transform_kernelINS2_10policy_hubILb1EN4cuda3std3__45tupleIJN6thrust24THRUST_300001_SM_1000_NS18transform_iteratorI6mod_opNSA_17counting_iteratorIiNSA_11use_defaultESE_SE_EESE_SE_EEEEEE10policy1000EiNS7_10__identityENSA_6detail15normal_iteratorINSA_10device_ptrIsEEEEJSG_EEEvT0_iT1_T2_DpNS2_10kernel_argIT3_EE_param_3[8],
	.param .align 8 .b8 _ZN3cub18CUB_300001_SM_10006detail9transform16transform_kernelINS2_10policy_hubILb1EN4cuda3std3__45tupleIJN6thrust24THRUST_300001_SM_1000_NS18transform_iteratorI6mod_opNSA_17counting_iteratorIiNSA_11use_defaultESE_SE_EESE_SE_EEEEEE10policy1000EiNS7_10__identityENSA_6detail15normal_iteratorINSA_10device_ptrIsEEEEJSG_EEEvT0_iT1_T2_DpNS2_10kernel_argIT3_EE_param_4[16]
)
.maxntid 128
{
	.reg .pred 	%p<35>;
	.reg .b16 	%rs<5>;
	.reg .b32 	%r<76>;
	.reg .b64 	%rd<31>;

	ld.param.u32 	%r1, [_ZN3cub18CUB_300001_SM_10006detail9transform16transform_kernelINS2_10policy_hubILb1EN4cuda3std3__45tupleIJN6thrust24THRUST_300001_SM_1000_NS18transform_iteratorI6mod_opNSA_17counting_iteratorIiNSA_11use_defaultESE_SE_EESE_SE_EEEEEE10policy1000EiNS7_10__identityENSA_6detail15normal_iteratorINSA_10device_ptrIsEEEEJSG_EEEvT0_iT1_T2_DpNS2_10kernel_argIT3_EE_param_4];
	ld.param.u32 	%r35, [_ZN3cub18CUB_300001_SM_10006detail9transform16transform_kernelINS2_10policy_hubILb1EN4cuda3std3__45tupleIJN6thrust24THRUST_300001_SM_1000_NS18transform_iteratorI6mod_opNSA_17counting_iteratorIiNSA_11use_defaultESE_SE_EESE_SE_EEEEEE10policy1000EiNS7_10__identityENSA_6detail15normal_iteratorINSA_10device_ptrIsEEEEJSG_EEEvT0_iT1_T2_DpNS2_10kernel_argIT3_EE_param_0];
	ld.param.u64 	%rd10, [_ZN3cub18CUB_300001_SM_10006detail9transform16transform_kernelINS2_10policy_hubILb1EN4cuda3std3__45tupleIJN6thrust24THRUST_300001_SM_1000_NS18transform_iteratorI6mod_opNSA_17counting_iteratorIiNSA_11use_defaultESE_SE_EESE_SE_EEEEEE10policy1000EiNS7_10__identityENSA_6detail15normal_iteratorINSA_10device_ptrIsEEEEJSG_EEEvT0_iT1_T2_DpNS2_10kernel_argIT3_EE_param_3];
	ld.param.u32 	%r34, [_ZN3cub18CUB_300001_SM_10006detail9transform16transform_kernelINS2_10policy_hubILb1EN4cuda3std3__45tupleIJN6thrust24THRUST_300001_SM_1000_NS18transform_iteratorI6mod_opNSA_17counting_iteratorIiNSA_11use_defaultESE_SE_EESE_SE_EEEEEE10policy1000EiNS7_10__identityENSA_6detail15normal_iteratorINSA_10device_ptrIsEEEEJSG_EEEvT0_iT1_T2_DpNS2_10kernel_argIT3_EE_param_1];
	cvta.to.global.u64 	%rd1, %rd10;
	shl.b32 	%r36, %r34, 7;
	mov.u32 	%r37, %ctaid.x;
	mul.lo.s32 	%r2, %r36, %r37;
	sub.s32 	%r38, %r35, %r2;
	min.s32 	%r3, %r36, %r38;
	mul.wide.s32 	%rd11, %r2, 2;
	add.s64 	%rd2, %rd1, %rd11;
	setp.gt.s32 	%p1, %r36, %r38;
	@%p1 bra 	$L__BB10_13;
	setp.lt.s32 	%p2, %r34, 1;
	@%p2 bra 	$L__BB10_54;
	mov.u32 	%r4, %tid.x;
	add.s32 	%r40, %r1, %r4;
	cvt.u16.u32 	%rs3, %r40;
	and.b16  	%rs1, %rs3, 1;
	and.b32  	%r5, %r34, 7;
	setp.lt.u32 	%p3, %r34, 8;
	mov.b32 	%r73, 0;
	@%p3 bra 	$L__BB10_5;
	and.b32  	%r73, %r34, 2147483640;
	neg.s32 	%r68, %r73;
	mul.wide.u32 	%rd13, %r4, 2;
	add.s64 	%rd14, %rd11, %rd1;
	add.s64 	%rd30, %rd14, %rd13;
	add.s64 	%rd4, %rd14, 768;
	add.s32 	%r67, %r4, 128;
$L__BB10_4:
	.pragma "nounroll";
	mul.wide.s32 	%rd15, %r67, 2;
	add.s64 	%rd16, %rd4, %rd15;
	st.global.u16 	[%rd30], %rs1;
	st.global.u16 	[%rd16+-768], %rs1;
	st.global.u16 	[%rd16+-512], %rs1;
	st.global.u16 	[%rd16+-256], %rs1;
	st.global.u16 	[%rd16], %rs1;
	st.global.u16 	[%rd16+256], %rs1;
	st.global.u16 	[%rd16+512], %rs1;
	st.global.u16 	[%rd16+768], %rs1;
	add.s32 	%r68, %r68, 8;
	add.s64 	%rd30, %rd30, 2048;
	add.s32 	%r67, %r67, 1024;
	setp.eq.s32 	%p4, %r68, 0;
	@%p4 bra 	$L__BB10_5;
	bra.uni 	$L__BB10_4;
$L__BB10_5:
	setp.eq.s32 	%p5, %r5, 0;
	@%p5 bra 	$L__BB10_54;
	and.b32  	%r29, %r34, 3;
	setp.lt.u32 	%p6, %r5, 4;
	@%p6 bra 	$L__BB10_8;
	shl.b32 	%r41, %r73, 7;
	add.s32 	%r42, %r41, %r4;
	mul.wide.s32 	%rd17, %r42, 2;
	add.s64 	%rd18, %rd2, %rd17;
	st.global.u16 	[%rd18], %rs1;
	st.global.u16 	[%rd18+256], %rs1;
	st.global.u16 	[%rd18+512], %rs1;
	st.global.u16 	[%rd18+768], %rs1;
	add.s32 	%r73, %r73, 4;
$L__BB10_8:
	setp.eq.s32 	%p7, %r29, 0;
	@%p7 bra 	$L__BB10_54;
	setp.eq.s32 	%p8, %r29, 1;
	@%p8 bra 	$L__BB10_11;
	shl.b32 	%r43, %r73, 7;
	add.s32 	%r44, %r43, %r4;
	mul.wide.s32 	%rd19, %r44, 2;
	add.s64 	%rd20, %rd2, %rd19;
	st.global.u16 	[%rd20], %rs1;
	st.global.u16 	[%rd20+256], %rs1;
	add.s32 	%r73, %r73, 2;
$L__BB10_11:
	and.b32  	%r45, %r34, 1;
	setp.eq.b32 	%p9, %r45, 1;
	not.pred 	%p10, %p9;
	@%p10 bra 	$L__BB10_54;
	shl.b32 	%r46, %r73, 7;
	add.s32 	%r47, %r46, %r4;
	mul.wide.s32 	%rd21, %r47, 2;
	add.s64 	%rd22, %rd2, %rd21;
	st.global.u16 	[%rd22], %rs1;
	bra.uni 	$L__BB10_54;
$L__BB10_13:
	setp.lt.s32 	%p11, %r34, 1;
	@%p11 bra 	$L__BB10_54;
	mov.u32 	%r9, %tid.x;
	add.s32 	%r49, %r1, %r9;
	cvt.u16.u32 	%rs4, %r49;
	and.b16  	%rs2, %rs4, 1;
	and.b32  	%r10, %r34, 7;
	setp.lt.u32 	%p12, %r34, 8;
	mov.b32 	%r70, 0;
	@%p12 bra 	$L__BB10_33;
	and.b32  	%r70, %r34, 2147483640;
	mov.b32 	%r69, 0;
$L__BB10_16:
	.pragma "nounroll";
	shl.b32 	%r51, %r69, 7;
	add.s32 	%r17, %r51, %r9;
	setp.ge.s32 	%p13, %r17, %r3;
	@%p13 bra 	$L__BB10_18;
	mul.wide.u32 	%rd23, %r17, 2;
	add.s64 	%rd24, %rd2, %rd23;
	st.global.u16 	[%rd24], %rs2;
$L__BB10_18:
	add.s32 	%r52, %r17, 128;
	setp.ge.s32 	%p14, %r52, %r3;
	mul.wide.s32 	%rd25, %r52, 2;
	add.s64 	%rd7, %rd2, %rd25;
	@%p14 bra 	$L__BB10_20;
	st.global.u16 	[%rd7], %rs2;
$L__BB10_20:
	add.s32 	%r53, %r17, 256;
	setp.ge.s32 	%p15, %r53, %r3;
	@%p15 bra 	$L__BB10_22;
	st.global.u16 	[%rd7+256], %rs2;
$L__BB10_22:
	add.s32 	%r54, %r17, 384;
	setp.ge.s32 	%p16, %r54, %r3;
	@%p16 bra 	$L__BB10_24;
	st.global.u16 	[%rd7+512], %rs2;
$L__BB10_24:
	add.s32 	%r55, %r17, 512;
	setp.ge.s32 	%p17, %r55, %r3;
	@%p17 bra 	$L__BB10_26;
	st.global.u16 	[%rd7+768], %rs2;
$L__BB10_26:
	add.s32 	%r56, %r17, 640;
	setp.ge.s32 	%p18, %r56, %r3;
	@%p18 bra 	$L__BB10_28;
	st.global.u16 	[%rd7+1024], %rs2;
$L__BB10_28:
	add.s32 	%r57, %r17, 768;
	setp.ge.s32 	%p19, %r57, %r3;
	@%p19 bra 	$L__BB10_30;
	st.global.u16 	[%rd7+1280], %rs2;
$L__BB10_30:
	add.s32 	%r58, %r17, 896;
	setp.ge.s32 	%p20, %r58, %r3;
	@%p20 bra 	$L__BB10_32;
	st.global.u16 	[%rd7+1536], %rs2;
$L__BB10_32:
	add.s32 	%r69, %r69, 8;
	setp.ne.s32 	%p21, %r69, %r70;
	@%p21 bra 	$L__BB10_16;
$L__BB10_33:
	setp.eq.s32 	%p22, %r10, 0;
	@%p22 bra 	$L__BB10_54;
	and.b32  	%r20, %r34, 3;
	setp.lt.u32 	%p23, %r10, 4;
	@%p23 bra 	$L__BB10_44;
	shl.b32 	%r59, %r70, 7;
	add.s32 	%r21, %r59, %r9;
	setp.ge.s32 	%p24, %r21, %r3;
	mul.wide.s32 	%rd26, %r21, 2;
	add.s64 	%rd8, %rd2, %rd26;
	@%p24 bra 	$L__BB10_37;
	st.global.u16 	[%rd8], %rs2;
$L__BB10_37:
	add.s32 	%r60, %r21, 128;
	setp.ge.s32 	%p25, %r60, %r3;
	@%p25 bra 	$L__BB10_39;
	st.global.u16 	[%rd8+256], %rs2;
$L__BB10_39:
	add.s32 	%r61, %r21, 256;
	setp.ge.s32 	%p26, %r61, %r3;
	@%p26 bra 	$L__BB10_41;
	st.global.u16 	[%rd8+512], %rs2;
$L__BB10_41:
	add.s32 	%r62, %r21, 384;
	setp.ge.s32 	%p27, %r62, %r3;
	@%p27 bra 	$L__BB10_43;
	st.global.u16 	[%rd8+768], %rs2;
$L__BB10_43:
	add.s32 	%r70, %r70, 4;
$L__BB10_44:
	setp.eq.s32 	%p28, %r20, 0;
	@%p28 bra 	$L__BB10_54;
	setp.eq.s32 	%p29, %r20, 1;
	@%p29 bra 	$L__BB10_51;
	shl.b32 	%r63, %r70, 7;
	add.s32 	%r24, %r63, %r9;
	setp.ge.s32 	%p30, %r24, %r3;
	mul.wide.s32 	%rd27, %r24, 2;
	add.s64 	%rd9, %rd2, %rd27;
	@%p30 bra 	$L__BB10_48;
	st.global.u16 	[%rd9], %rs2;
$L__BB10_48:
	add.s32 	%r64, %r24, 128;
	setp.ge.s32 	%p31, %r64, %r3;
	@%p31 bra 	$L__BB10_50;
	st.global.u16 	[%rd9+256], %rs2;
$L__BB10_50:
	add.s32 	%r70, %r70, 2;
$L__BB10_51:
	and.b32  	%r65, %r34, 1;
	setp.eq.b32 	%p32, %r65, 1;
	not.pred 	%p33, %p32;
	@%p33 bra 	$L__BB10_54;
	shl.b32 	%r66, %r70, 7;
	add.s32 	%r27, %r66, %r9;
	setp.ge.s32 	%p34, %r27, %r3;
	@%p34 bra 	$L__BB10_54;
	mul.wide.s32 	%rd28, %r27, 2;
	add.s64 	%rd29, %rd2, %rd28;
	st.global.u16 	[%rd29], %rs2;
$L__BB10_54:
	ret;

}
	// .globl	_ZN3cub18CUB_300001_SM_10006detail9transform16transform_kernelINS2_10policy_hubILb1EN4cuda3std3__45tupleIJN6thrust24THRUST_300001_SM_1000_NS18transform_iteratorI6mod_opNSA_17counting_iteratorIiNSA_11use_defaultESE_SE_EESE_SE_EEEEEE10policy1000ElNS7_10__identityENSA_6detail15normal_iteratorINSA_10device_ptrIsEEEEJSG_EEEvT0_iT1_T2_DpNS2_10kernel_argIT3_EE
.visible .entry _ZN3cub18CUB_300001_SM_10006detail9transform16transform_kernelINS2_10policy_hubILb1EN4cuda3std3__45tupleIJN6thrust24THRUST_300001_SM_1000_NS18transform_iteratorI6mod_opNSA_17counting_iteratorIiNSA_11use_defaultESE_SE_EESE_SE_EEEEEE10policy1000ElNS7_10__identityENSA_6detail15normal_iteratorINSA_10device_ptrIsEEEEJSG_EEEvT0_iT1_T2_DpNS2_10kernel_argIT3_EE(
	.param .u64 _ZN3cub18CUB_300001_SM_10006detail9transform16transform_kernelINS2_10policy_hubILb1EN4cuda3std3__45tupleIJN6thrust24THRUST_300001_SM_1000_NS18transform_iteratorI6mod_opNSA_17counting_iteratorIiNSA_11use_defaultESE_SE_EESE_SE_EEEEEE10policy1000ElNS7_10__identityENSA_6detail15normal_iteratorINSA_10device_ptrIsEEEEJSG_EEEvT0_iT1_T2_DpNS2_10kernel_argIT3_EE_param_0,
	.param .u32 _ZN3cub18CUB_300001_SM_10006detail9transform16transform_kernelINS2_10policy_hubILb1EN4cuda3std3__45tupleIJN6thrust24THRUST_300001_SM_1000_NS18transform_iteratorI6mod_opNSA_17counting_iteratorIiNSA_11use_defaultESE_SE_EESE_SE_EEEEEE10policy1000ElNS7_10__identityENSA_6detail15normal_iteratorINSA_10device_ptrIsEEEEJSG_EEEvT0_iT1_T2_DpNS2_10kernel_argIT3_EE_param_1,
	.param .align 1 .b8 _ZN3cub18CUB_300001_SM_10006detail9transform16transform_kernelINS2_10policy_hubILb1EN4cuda3std3__45tupleIJN6thrust24THRUST_300001_SM_1000_NS18transform_iteratorI6mod_opNSA_17counting_iteratorIiNSA_11use_defaultESE_SE_EESE_SE_EEEEEE10policy1000ElNS7_10__identityENSA_6detail15normal_iteratorINSA_10device_ptrIsEEEEJSG_EEEvT0_iT1_T2_DpNS2_10kernel_argIT3_EE_param_2[1],
	.param .align 8 .b8 _ZN3cub18CUB_300001_SM_10006detail9transform16transform_kernelINS2_10policy_hubILb1EN4cuda3std3__45tupleIJN6thrust24THRUST_300001_SM_1000_NS18transform_iteratorI6mod_opNSA_17counting_iteratorIiNSA_11use_defaultESE_SE_EESE_SE_EEEEEE10policy1000ElNS7_10__identityENSA_6detail15normal_iteratorINSA_10device_ptrIsEEEEJSG_EEEvT0_iT1_T2_DpNS2_10kernel_argIT3_EE_param_3[8],
	.param .align 8 .b8 _ZN3cub18CUB_300001_SM_10006detail9transform16transform_kernelINS2_10policy_hubILb1EN4cuda3std3__45tupleIJN6thrust24THRUST_300001_SM_1000_NS18transform_iteratorI6mod_opNSA_17counting_iteratorIiNSA_11use_defaultESE_SE_EESE_SE_EEEEEE10policy1000ElNS7_10__identityENSA_6detail15normal_iteratorINSA_10device_ptrIsEEEEJSG_EEEvT0_iT1_T2_DpNS2_10kernel_argIT3_EE_param_4[16]
)
.maxntid 128
{
	.reg .pred 	%p<35>;
	.reg .b16 	%rs<5>;
	.reg .b32 	%r<75>;
	.reg .b64 	%rd<37>;

	ld.param.u32 	%r34, [_ZN3cub18CUB_300001_SM_10006detail9transform16transform_kernelINS2_10policy_hubILb1EN4cuda3std3__45tupleIJN6thrust24THRUST_300001_SM_1000_NS18transform_iteratorI6mod_opNSA_17counting_iteratorIiNSA_11use_defaultESE_SE_EESE_SE_EEEEEE10policy1000ElNS7_10__identityENSA_6detail15normal_iteratorINSA_10device_ptrIsEEEEJSG_EEEvT0_iT1_T2_DpNS2_10kernel_argIT3_EE_param_4];
	ld.param.u64 	%rd11, [_ZN3cub18CUB_300001_SM_10006detail9transform16transform_kernelINS2_10policy_hubILb1EN4cuda3std3__45tupleIJN6thrust24THRUST_300001_SM_1000_NS18transform_iteratorI6mod_opNSA_17counting_iteratorIiNSA_11use_defaultESE_SE_EESE_SE_EEEEEE10policy1000ElNS7_10__identityENSA_6detail15normal_iteratorINSA_10device_ptrIsEEEEJSG_EEEvT0_iT1_T2_DpNS2_10kernel_argIT3_EE_param_0];
	ld.param.u64 	%rd12, [_ZN3cub18CUB_300001_SM_10006detail9transform16transform_kernelINS2_10policy_hubILb1EN4cuda3std3__45tupleIJN6thrust24THRUST_300001_SM_1000_NS18transform_iteratorI6mod_opNSA_17counting_iteratorIiNSA_11use_defaultESE_SE_EESE_SE_EEEEEE10policy1000ElNS7_10__identityENSA_6detail15normal_iteratorINSA_10device_ptrIsEEEEJSG_EEEvT0_iT1_T2_DpNS2_10kernel_argIT3_EE_param_3];
	ld.param.u32 	%r33, [_ZN3cub18CUB_300001_SM_10006detail9transform16transform_kernelINS2_10policy_hubILb1EN4cuda3std3__45tupleIJN6thrust24THRUST_300001_SM_1000_NS18transform_iteratorI6mod_opNSA_17counting_iteratorIiNSA_11use_defaultESE_SE_EESE_SE_EEEEEE10policy1000ElNS7_10__identityENSA_6detail15normal_iteratorINSA_10device_ptrIsEEEEJSG_EEEvT0_iT1_T2_DpNS2_10kernel_argIT3_EE_param_1];
	cvta.to.global.u64 	%rd1, %rd12;
	shl.b32 	%r35, %r33, 7;
	mov.u32 	%r36, %ctaid.x;
	cvt.u64.u32 	%rd13, %r36;
	cvt.s64.s32 	%rd14, %r35;
	mul.lo.s64 	%rd2, %rd14, %rd13;
	sub.s64 	%rd15, %rd11, %rd2;
	min.s64 	%rd16, %rd15, %rd14;
	cvt.u32.u64 	%r1, %rd16;
	cvt.u32.u64 	%r37, %rd2;
	add.s32 	%r2, %r34, %r37;
	shl.b64 	%rd17, %rd2, 1;
	add.s64 	%rd3, %rd1, %rd17;
	setp.eq.s32 	%p1, %r35, %r1;
	@%p1 bra 	$L__BB11_42;
	setp.lt.s32 	%p2, %r33, 1;
	@%p2 bra 	$L__BB11_54;
	mov.u32 	%r3, %tid.x;
	add.s32 	%r39, %r2, %r3;
	cvt.u16.u32 	%rs3, %r39;
	and.b16  	%rs1, %rs3, 1;
	and.b32  	%r4, %r33, 7;
	setp.lt.u32 	%p3, %r33, 8;
	mov.b32 	%r72, 0;
	@%p3 bra 	$L__BB11_21;
	and.b32  	%r72, %r33, 2147483640;
	mov.b32 	%r68, 0;
$L__BB11_4:
	.pragma "nounroll";
	shl.b32 	%r41, %r68, 7;
	add.s32 	%r16, %r41, %r3;
	setp.ge.s32 	%p4, %r16, %r1;
	@%p4 bra 	$L__BB11_6;
	mul.wide.u32 	%rd18, %r16, 2;
	add.s64 	%rd19, %rd3, %rd18;
	st.global.u16 	[%rd19], %rs1;
$L__BB11_6:
	add.s32 	%r42, %r16, 128;
	setp.ge.s32 	%p5, %r42, %r1;
	mul.wide.s32 	%rd20, %r42, 2;
	add.s64 	%rd8, %rd3, %rd20;
	@%p5 bra 	$L__BB11_8;
	st.global.u16 	[%rd8], %rs1;
$L__BB11_8:
	add.s32 	%r43, %r16, 256;
	setp.ge.s32 	%p6, %r43, %r1;
	@%p6 bra 	$L__BB11_10;
	st.global.u16 	[%rd8+256], %rs1;
$L__BB11_10:
	add.s32 	%r44, %r16, 384;
	setp.ge.s32 	%p7, %r44, %r1;
	@%p7 bra 	$L__BB11_12;
	st.global.u16 	[%rd8+512], %rs1;
$L__BB11_12:
	add.s32 	%r45, %r16, 512;
	setp.ge.s32 	%p8, %r45, %r1;
	@%p8 bra 	$L__BB11_14;
	st.global.u16 	[%rd8+768], %rs1;
$L__BB11_14:
	add.s32 	%r46, %r16, 640;
	setp.ge.s32 	%p9, %r46, %r1;
	@%p9 bra 	$L__BB11_16;
	st.global.u16 	[%rd8+1024], %rs1;
$L__BB11_16:
	add.s32 	%r47, %r16, 768;
	setp.ge.s32 	%p10, %r47, %r1;
	@%p10 bra 	$L__BB11_18;
	st.global.u16 	[%rd8+1280], %rs1;
$L__BB11_18:
	add.s32 	%r48, %r16, 896;
	setp.ge.s32 	%p11, %r48, %r1;
	@%p11 bra 	$L__BB11_20;
	st.global.u16 	[%rd8+1536], %rs1;
$L__BB11_20:
	add.s32 	%r68, %r68, 8;
	setp.eq.s32 	%p12, %r68, %r72;
	@%p12 bra 	$L__BB11_21;
	bra.uni 	$L__BB11_4;
$L__BB11_21:
	setp.eq.s32 	%p13, %r4, 0;
	@%p13 bra 	$L__BB11_54;
	and.b32  	%r25, %r33, 3;
	setp.lt.u32 	%p14, %r4, 4;
	@%p14 bra 	$L__BB11_32;
	shl.b32 	%r49, %r72, 7;
	add.s32 	%r26, %r49, %r3;
	setp.ge.s32 	%p15, %r26, %r1;
	mul.wide.s32 	%rd21, %r26, 2;
	add.s64 	%rd9, %rd3, %rd21;
	@%p15 bra 	$L__BB11_25;
	st.global.u16 	[%rd9], %rs1;
$L__BB11_25:
	add.s32 	%r50, %r26, 128;
	setp.ge.s32 	%p16, %r50, %r1;
	@%p16 bra 	$L__BB11_27;
	st.global.u16 	[%rd9+256], %rs1;
$L__BB11_27:
	add.s32 	%r51, %r26, 256;
	setp.ge.s32 	%p17, %r51, %r1;
	@%p17 bra 	$L__BB11_29;
	st.global.u16 	[%rd9+512], %rs1;
$L__BB11_29:
	add.s32 	%r52, %r26, 384;
	setp.ge.s32 	%p18, %r52, %r1;
	@%p18 bra 	$L__BB11_31;
	st.global.u16 	[%rd9+768], %rs1;
$L__BB11_31:
	add.s32 	%r72, %r72, 4;
$L__BB11_32:
	setp.eq.s32 	%p19, %r25, 0;
	@%p19 bra 	$L__BB11_54;
	setp.eq.s32 	%p20, %r25, 1;
	@%p20 bra 	$L__BB11_39;
	shl.b32 	%r53, %r72, 7;
	add.s32 	%r29, %r53, %r3;
	setp.ge.s32 	%p21, %r29, %r1;
	mul.wide.s32 	%rd22, %r29, 2;
	add.s64 	%rd10, %rd3, %rd22;
	@%p21 bra 	$L__BB11_36;
	st.global.u16 	[%rd10], %rs1;
$L__BB11_36:
	add.s32 	%r54, %r29, 128;
	setp.ge.s32 	%p22, %r54, %r1;
	@%p22 bra 	$L__BB11_38;
	st.global.u16 	[%rd10+256], %rs1;
$L__BB11_38:
	add.s32 	%r72, %r72, 2;
$L__BB11_39:
	and.b32  	%r55, %r33, 1;
	setp.eq.b32 	%p23, %r55, 1;
	not.pred 	%p24, %p23;
	@%p24 bra 	$L__BB11_54;
	shl.b32 	%r56, %r72, 7;
	add.s32 	%r32, %r56, %r3;
	setp.ge.s32 	%p25, %r32, %r1;
	@%p25 bra 	$L__BB11_54;
	mul.wide.s32 	%rd23, %r32, 2;
	add.s64 	%rd24, %rd3, %rd23;
	st.global.u16 	[%rd24], %rs1;
	bra.uni 	$L__BB11_54;
$L__BB11_42:
	setp.lt.s32 	%p26, %r33, 1;
	@%p26 bra 	$L__BB11_54;
	mov.u32 	%r6, %tid.x;
	add.s32 	%r58, %r2, %r6;
	cvt.u16.u32 	%rs4, %r58;
	and.b16  	%rs2, %rs4, 1;
	and.b32  	%r7, %r33, 7;
	setp.lt.u32 	%p27, %r33, 8;
	mov.b32 	%r70, 0;
	@%p27 bra 	$L__BB11_46;
	and.b32  	%r70, %r33, 2147483640;
	neg.s32 	%r67, %r70;
	mul.wide.u32 	%rd26, %r6, 2;
	add.s64 	%rd27, %rd17, %rd1;
	add.s64 	%rd36, %rd27, %rd26;
	add.s64 	%rd5, %rd27, 768;
	add.s32 	%r66, %r6, 128;
$L__BB11_45:
	.pragma "nounroll";
	mul.wide.s32 	%rd28, %r66, 2;
	add.s64 	%rd29, %rd5, %rd28;
	st.global.u16 	[%rd36], %rs2;
	st.global.u16 	[%rd29+-768], %rs2;
	st.global.u16 	[%rd29+-512], %rs2;
	st.global.u16 	[%rd29+-256], %rs2;
	st.global.u16 	[%rd29], %rs2;
	st.global.u16 	[%rd29+256], %rs2;
	st.global.u16 	[%rd29+512], %rs2;
	st.global.u16 	[%rd29+768], %rs2;
	add.s32 	%r67, %r67, 8;
	add.s64 	%rd36, %rd36, 2048;
	add.s32 	%r66, %r66, 1024;
	setp.eq.s32 	%p28, %r67, 0;
	@%p28 bra 	$L__BB11_46;
	bra.uni 	$L__BB11_45;
$L__BB11_46:
	setp.eq.s32 	%p29, %r7, 0;
	@%p29 bra 	$L__BB11_54;
	and.b32  	%r19, %r33, 3;
	setp.lt.u32 	%p30, %r7, 4;
	@%p30 bra 	$L__BB11_49;
	shl.b32 	%r59, %r70, 7;
	add.s32 	%r60, %r59, %r6;
	mul.wide.s32 	%rd30, %r60, 2;
	add.s64 	%rd31, %rd3, %rd30;
	st.global.u16 	[%rd31], %rs2;
	st.global.u16 	[%rd31+256], %rs2;
	st.global.u16 	[%rd31+512], %rs2;
	st.global.u16 	[%rd31+768], %rs2;
	add.s32 	%r70, %r70, 4;
$L__BB11_49:
	setp.eq.s32 	%p31, %r19, 0;
	@%p31 bra 	$L__BB11_54;
	setp.eq.s32 	%p32, %r19, 1;
	@%p32 bra 	$L__BB11_52;
	shl.b32 	%r61, %r70, 7;
	add.s32 	%r62, %r61, %r6;
	mul.wide.s32 	%rd32, %r62, 2;
	add.s64 	%rd33, %rd3, %rd32;
	st.global.u16 	[%rd33], %rs2;
	st.global.u16 	[%rd33+256], %rs2;
	add.s32 	%r70, %r70, 2;
$L__BB11_52:
	and.b32  	%r63, %r33, 1;
	setp.eq.b32 	%p33, %r63, 1;
	not.pred 	%p34, %p33;
	@%p34 bra 	$L__BB11_54;
	shl.b32 	%r64, %r70, 7;
	add.s32 	%r65, %r64, %r6;
	mul.wide.s32 	%rd34, %r65, 2;
	add.s64 	%rd35, %rd3, %rd34;
	st.global.u16 	[%rd35], %rs2;
$L__BB11_54:
	ret;

}
	// .globl	_ZN3cub18CUB_300001_SM_10006detail9transform16transform_kernelINS2_10policy_hubILb1EN4cuda3std3__45tupleIJN6thrust24THRUST_300001_SM_1000_NS17counting_iteratorIiNSA_11use_defaultESC_SC_EEEEEE10policy1000EiNS7_10__identityENSA_6detail15normal_iteratorINSA_10device_ptrIjEEEEJSD_EEEvT0_iT1_T2_DpNS2_10kernel_argIT3_EE
.visible .entry _ZN3cub18CUB_300001_SM_10006detail9transform16transform_kernelINS2_10policy_hubILb1EN4cuda3std3__45tupleIJN6thrust24THRUST_300001_SM_1000_NS17counting_iteratorIiNSA_11use_defaultESC_SC_EEEEEE10policy1000EiNS7_10__identityENSA_6detail15normal_iteratorINSA_10device_ptrIjEEEEJSD_EEEvT0_iT1_T2_DpNS2_10kernel_argIT3_EE(
	.param .u32 _ZN3cub18CUB_300001_SM_10006detail9transform16transform_kernelINS2_10policy_hubILb1EN4cuda3std3__45tupleIJN6thrust24THRUST_300001_SM_1000_NS17counting_iteratorIiNSA_11use_defaultESC_SC_EEEEEE10policy1000EiNS7_10__identityENSA_6detail15normal_iteratorINSA_10device_ptrIjEEEEJSD_EEEvT0_iT1_T2_DpNS2_10kernel_argIT3_EE_param_0,
	.param .u32 _ZN3cub18CUB_300001_SM_10006detail9transform16transform_kernelINS2_10policy_hubILb1EN4cuda3std3__45tupleIJN6thrust24THRUST_300001_SM_1000_NS17counting_iteratorIiNSA_11use_defaultESC_SC_EEEEEE10policy1000EiNS7_10__identityENSA_6detail15normal_iteratorINSA_10device_ptrIjEEEEJSD_EEEvT0_iT1_T2_DpNS2_10kernel_argIT3_EE_param_1,
	.param .align 1 .b8 _ZN3cub18CUB_300001_SM_10006detail9transform16transform_kernelINS2_10policy_hubILb1EN4cuda3std3__45tupleIJN6thrust24THRUST_300001_SM_1000_NS17counting_iteratorIiNSA_11use_defaultESC_SC_EEEEEE10policy1000EiNS7_10__identityENSA_6detail15normal_iteratorINSA_10device_ptrIjEEEEJSD_EEEvT0_iT1_T2_DpNS2_10kernel_argIT3_EE_param_2[1],
	.param .align 8 .b8 _ZN3cub18CUB_300001_SM_10006detail9transform16transform_kernelINS2_10policy_hubILb1EN4cuda3std3__45tupleIJN6thrust24THRUST_300001_SM_1000_NS17counting_iteratorIiNSA_11use_defaultESC_SC_EEEEEE10policy1000EiNS7_10__identityENSA_6detail15normal_iteratorINSA_10device_ptrIjEEEEJSD_EEEvT0_iT1_T2_DpNS2_10kernel_argIT3_EE_param_3[8],
	.param .align 8 .b8 _ZN3cub18CUB_300001_SM_10006detail9transform16transform_kernelINS2_10policy_hubILb1EN4cuda3std3__45tupleIJN6thrust24THRUST_300001_SM_1000_NS17counting_iteratorIiNSA_11use_defaultESC_SC_EEEEEE10policy1000EiNS7_10__identityENSA_6detail15normal_iteratorINSA_10device_ptrIjEEEEJSD_EEEvT0_iT1_T2_DpNS2_10kernel_argIT3_EE_param_4[16]
)
.maxntid 128
{
	.reg .pred 	%p<35>;
	.reg .b32 	%r<104>;
	.reg .b64 	%rd<25>;

	ld.param.u32 	%r41, [_ZN3cub18CUB_300001_SM_10006detail9transform16transform_kernelINS2_10policy_hubILb1EN4cuda3std3__45tupleIJN6thrust24THRUST_300001_SM_1000_NS17counting_iteratorIiNSA_11use_defaultESC_SC_EEEEEE10policy1000EiNS7_10__identityENSA_6detail15normal_iteratorINSA_10device_ptrIjEEEEJSD_EEEvT0_iT1_T2_DpNS2_10kernel_argIT3_EE_param_4];
	ld.param.u32 	%r42, [_ZN3cub18CUB_300001_SM_10006detail9transform16transform_kernelINS2_10policy_hubILb1EN4cuda3std3__45tupleIJN6thrust24THRUST_300001_SM_1000_NS17counting_iteratorIiNSA_11use_defaultESC_SC_EEEEEE10policy1000EiNS7_10__identityENSA_6detail15normal_iteratorINSA_10device_ptrIjEEEEJSD_EEEvT0_iT1_T2_DpNS2_10kernel_argIT3_EE_param_0];
	ld.param.u64 	%rd5, [_ZN3cub18CUB_300001_SM_10006detail9transform16transform_kernelINS2_10policy_hubILb1EN4cuda3std3__45tupleIJN6thrust24THRUST_300001_SM_1000_NS17counting_iteratorIiNSA_11use_defaultESC_SC_EEEEEE10policy1000EiNS7_10__identityENSA_6detail15normal_iteratorINSA_10device_ptrIjEEEEJSD_EEEvT0_iT1_T2_DpNS2_10kernel_argIT3_EE_param_3];
	ld.param.u32 	%r40, [_ZN3cub18CUB_300001_SM_10006detail9transform16transform_kernelINS2_10policy_hubILb1EN4cuda3std3__45tupleIJN6thrust24THRUST_300001_SM_1000_NS17counting_iteratorIiNSA_11use_defaultESC_SC_EEEEEE10policy1000EiNS7_10__identityENSA_6detail15normal_iteratorINSA_10device_ptrIjEEEEJSD_EEEvT0_iT1_T2_DpNS2_10kernel_argIT3_EE_param_1];
	cvta.to.global.u64 	%rd6, %rd5;
	shl.b32 	%r43, %r40, 7;
	mov.u32 	%r44, %ctaid.x;
	mul.lo.s32 	%r45, %r43, %r44;
	sub.s32 	%r46, %r42, %r45;
	min.s32 	%r1, %r43, %r46;
	add.s32 	%r2, %r41, %r45;
	mul.wide.s32 	%rd7, %r45, 4;
	add.s64 	%rd1, %rd6, %rd7;
	setp.gt.s32 	%p1, %r43, %r46;
	@%p1 bra 	$L__BB12_13;
	setp.lt.s32 	%p2, %r40, 1;
	@%p2 bra 	$L__BB12_54;
	mov.u32 	%r3, %tid.x;
	and.b32  	%r4, %r40, 7;
	setp.lt.u32 	%p3, %r40, 8;
	mov.b32 	%r101, 0;
	@%p3 bra 	$L__BB12_5;
	and.b32  	%r101, %r40, 2147483640;
	mov.b32 	%r96, 0;
$L__BB12_4:
	.pragma "nounroll";
	shl.b32 	%r49, %r96, 7;
	add.s32 	%r50, %r49, %r3;
	add.s32 	%r51, %r50, %r2;
	mul.wide.u32 	%rd8, %r50, 4;
	add.s64 	%rd9, %rd1, %rd8;
	st.global.u32 	[%rd9], %r51;
	add.s32 	%r52, %r50, 128;
	add.s32 	%r53, %r51, 128;
	mul.wide.s32 	%rd10, %r52, 4;
	add.s64 	%rd11, %rd1, %rd10;
	st.global.u32 	[%rd11], %r53;
	add.s32 	%r54, %r51, 256;
	st.global.u32 	[%rd11+512], %r54;
	add.s32 	%r55, %r51, 384;
	st.global.u32 	[%rd11+1024], %r55;
	add.s32 	%r56, %r51, 512;
	st.global.u32 	[%rd11+1536], %r56;
	add.s32 	%r57, %r51, 640;
	st.global.u32 	[%rd11+2048], %r57;
	add.s32 	%r58, %r51, 768;
	st.global.u32 	[%rd11+2560], %r58;
	add.s32 	%r59, %r51, 896;
	st.global.u32 	[%rd11+3072], %r59;
	add.s32 	%r96, %r96, 8;
	setp.eq.s32 	%p4, %r96, %r101;
	@%p4 bra 	$L__BB12_5;
	bra.uni 	$L__BB12_4;
$L__BB12_5:
	setp.eq.s32 	%p5, %r4, 0;
	@%p5 bra 	$L__BB12_54;
	and.b32  	%r35, %r40, 3;
	setp.lt.u32 	%p6, %r4, 4;
	@%p6 bra 	$L__BB12_8;
	shl.b32 	%r60, %r101, 7;
	add.s32 	%r61, %r60, %r3;
	add.s32 	%r62, %r61, %r2;
	mul.wide.s32 	%rd12, %r61, 4;
	add.s64 	%rd13, %rd1, %rd12;
	st.global.u32 	[%rd13], %r62;
	add.s32 	%r63, %r62, 128;
	st.global.u32 	[%rd13+512], %r63;
	add.s32 	%r64, %r62, 256;
	st.global.u32 	[%rd13+1024], %r64;
	add.s32 	%r65, %r62, 384;
	st.global.u32 	[%rd13+1536], %r65;
	add.s32 	%r101, %r101, 4;
$L__BB12_8:
	setp.eq.s32 	%p7, %r35, 0;
	@%p7 bra 	$L__BB12_54;
	setp.eq.s32 	%p8, %r35, 1;
	@%p8 bra 	$L__BB12_11;
	shl.b32 	%r66, %r101, 7;
	add.s32 	%r67, %r66, %r3;
	add.s32 	%r68, %r67, %r2;
	mul.wide.s32 	%rd14, %r67, 4;
	add.s64 	%rd15, %rd1, %rd14;
	st.global.u32 	[%rd15], %r68;
	add.s32 	%r69, %r68, 128;
	st.global.u32 	[%rd15+512], %r69;
	add.s32 	%r101, %r101, 2;
$L__BB12_11:
	and.b32  	%r70, %r40, 1;
	setp.eq.b32 	%p9, %r70, 1;
	not.pred 	%p10, %p9;
	@%p10 bra 	$L__BB12_54;
	shl.b32 	%r71, %r101, 7;
	add.s32 	%r72, %r71, %r3;
	add.s32 	%r73, %r72, %r2;
	mul.wide.s32 	%rd16, %r72, 4;
	add.s64 	%rd17, %rd1, %rd16;
	st.global.u32 	[%rd17], %r73;
	bra.uni 	$L__BB12_54;
$L__BB12_13:
	setp.lt.s32 	%p11, %r40, 1;
	@%p11 bra 	$L__BB12_54;
	mov.u32 	%r6, %tid.x;
	and.b32  	%r7, %r40, 7;
	setp.lt.u32 	%p12, %r40, 8;
	mov.b32 	%r98, 0;
	@%p12 bra 	$L__BB12_33;
	and.b32  	%r98, %r40, 2147483640;
	mov.b32 	%r97, 0;
$L__BB12_16:
	.pragma "nounroll";
	shl.b32 	%r76, %r97, 7;
	add.s32 	%r12, %r76, %r6;
	setp.ge.s32 	%p13, %r12, %r1;
	@%p13 bra 	$L__BB12_18;
	add.s32 	%r77, %r12, %r2;
	mul.wide.u32 	%rd18, %r12, 4;
	add.s64 	%rd19, %rd1, %rd18;
	st.global.u32 	[%rd19], %r77;
$L__BB12_18:
	add.s32 	%r13, %r12, 128;
	setp.ge.s32 	%p14, %r13, %r1;
	mul.wide.s32 	%rd20, %r13, 4;
	add.s64 	%rd2, %rd1, %rd20;
	@%p14 bra 	$L__BB12_20;
	add.s32 	%r78, %r13, %r2;
	st.global.u32 	[%rd2], %r78;
$L__BB12_20:
	add.s32 	%r14, %r12, 256;
	setp.ge.s32 	%p15, %r14, %r1;
	@%p15 bra 	$L__BB12_22;
	add.s32 	%r79, %r14, %r2;
	st.global.u32 	[%rd2+512], %r79;
$L__BB12_22:
	add.s32 	%r15, %r12, 384;
	setp.ge.s32 	%p16, %r15, %r1;
	@%p16 bra 	$L__BB12_24;
	add.s32 	%r80, %r15, %r2;
	st.global.u32 	[%rd2+1024], %r80;
$L__BB12_24:
	add.s32 	%r16, %r12, 512;
	setp.ge.s32 	%p17, %r16, %r1;
	@%p17 bra 	$L__BB12_26;
	add.s32 	%r81, %r16, %r2;
	st.global.u32 	[%rd2+1536], %r81;
$L__BB12_26:
	add.s32 	%r17, %r12, 640;
	setp.ge.s32 	%p18, %r17, %r1;
	@%p18 bra 	$L__BB12_28;
	add.s32 	%r82, %r17, %r2;
	st.global.u32 	[%rd2+2048], %r82;
$L__BB12_28:
	add.s32 	%r18, %r12, 768;
	setp.ge.s32 	%p19, %r18, %r1;
	@%p19 bra 	$L__BB12_30;
	add.s32 	%r83, %r18, %r2;
	st.global.u32 	[%rd2+2560], %r83;
$L__BB12_30:
	add.s32 	%r19, %r12, 896;
	setp.ge.s32 	%p20, %r19, %r1;
	@%p20 bra 	$L__BB12_32;
	add.s32 	%r84, %r19, %r2;
	st.global.u32 	[%rd2+3072], %r84;
$L__BB12_32:
	add.s32 	%r97, %r97, 8;
	setp.ne.s32 	%p21, %r97, %r98;
	@%p21 bra 	$L__BB12_16;
$L__BB12_33:
	setp.eq.s32 	%p22, %r7, 0;
	@%p22 bra 	$L__BB12_54;
	and.b32  	%r22, %r40, 3;
	setp.lt.u32 	%p23, %r7, 4;
	@%p23 bra 	$L__BB12_44;
	shl.b32 	%r85, %r98, 7;
	add.s32 	%r23, %r85, %r6;
	setp.ge.s32 	%p24, %r23, %r1;
	mul.wide.s32 	%rd21, %r23, 4;
	add.s64 	%rd3, %rd1, %rd21;
	@%p24 bra 	$L__BB12_37;
	add.s32 	%r86, %r23, %r2;
	st.global.u32 	[%rd3], %r86;
$L__BB12_37:
	add.s32 	%r24, %r23, 128;
	setp.ge.s32 	%p25, %r24, %r1;
	@%p25 bra 	$L__BB12_39;
	add.s32 	%r87, %r24, %r2;
	st.global.u32 	[%rd3+512], %r87;
$L__BB12_39:
	add.s32 	%r25, %r23, 256;
	setp.ge.s32 	%p26, %r25, %r1;
	@%p26 bra 	$L__BB12_41;
	add.s32 	%r88, %r25, %r2;
	st.global.u32 	[%rd3+1024], %r88;
$L__BB12_41:
	add.s32 	%r26, %r23, 384;
	setp.ge.s32 	%p27, %r26, %r1;
	@%p27 bra 	$L__BB12_43;
	add.s32 	%r89, %r26, %r2;
	st.global.u32 	[%rd3+1536], %r89;
$L__BB12_43:
	add.s32 	%r98, %r98, 4;
$L__BB12_44:
	setp.eq.s32 	%p28, %r22, 0;
	@%p28 bra 	$L__BB12_54;
	setp.eq.s32 	%p29, %r22, 1;
	@%p29 bra 	$L__BB12_51;
	shl.b32 	%r90, %r98, 7;
	add.s32 	%r29, %r90, %r6;
	setp.ge.s32 	%p30, %r29, %r1;
	mul.wide.s32 	%rd22, %r29, 4;
	add.s64 	%rd4, %rd1, %rd22;
	@%p30 bra 	$L__BB12_48;
	add.s32 	%r91, %r29, %r2;
	st.global.u32 	[%rd4], %r91;
$L__BB12_48:
	add.s32 	%r30, %r29, 128;
	setp.ge.s32 	%p31, %r30, %r1;
	@%p31 bra 	$L__BB12_50;
	add.s32 	%r92, %r30, %r2;
	st.global.u32 	[%rd4+512], %r92;
$L__BB12_50:
	add.s32 	%r98, %r98, 2;
$L__BB12_51:
	and.b32  	%r93, %r40, 1;
	setp.eq.b32 	%p32, %r93, 1;
	not.pred 	%p33, %p32;
	@%p33 bra 	$L__BB12_54;
	shl.b32 	%r94, %r98, 7;
	add.s32 	%r33, %r94, %r6;
	setp.ge.s32 	%p34, %r33, %r1;
	@%p34 bra 	$L__BB12_54;
	add.s32 	%r95, %r33, %r2;
	mul.wide.s32 	%rd23, %r33, 4;
	add.s64 	%rd24, %rd1, %rd23;
	st.global.u32 	[%rd24], %r95;
$L__BB12_54:
	ret;

}
	// .globl	_ZN3cub18CUB_300001_SM_10006detail9transform16transform_kernelINS2_10policy_hubILb1EN4cuda3std3__45tupleIJN6thrust24THRUST_300001_SM_1000_NS17counting_iteratorIiNSA_11use_defaultESC_SC_EEEEEE10policy1000ElNS7_10__identityENSA_6detail15normal_iteratorINSA_10device_ptrIjEEEEJSD_EEEvT0_iT1_T2_DpNS2_10kernel_argIT3_EE
.visible .entry _ZN3cub18CUB_300001_SM_10006detail9transform16transform_kernelINS2_10policy_hubILb1EN4cuda3std3__45tupleIJN6thrust24THRUST_300001_SM_1000_NS17counting_iteratorIiNSA_11use_defaultESC_SC_EEEEEE10policy1000ElNS7_10__identityENSA_6detail15normal_iteratorINSA_10device_ptrIjEEEEJSD_EEEvT0_iT1_T2_DpNS2_10kernel_argIT3_EE(
	.param .u64 _ZN3cub18CUB_300001_SM_10006detail9transform16transform_kernelINS2_10policy_hubILb1EN4cuda3std3__45tupleIJN6thrust24THRUST_300001_SM_1000_NS17counting_iteratorIiNSA_11use_defaultESC_SC_EEEEEE10policy1000ElNS7_10__identityENSA_6detail15normal_iteratorINSA_10device_ptrIjEEEEJSD_EEEvT0_iT1_T2_DpNS2_10kernel_argIT3_EE_param_0,
	.param .u32 _ZN3cub18CUB_300001_SM_10006detail9transform16transform_kernelINS2_10policy_hubILb1EN4cuda3std3__45tupleIJN6thrust24THRUST_300001_SM_1000_NS17counting_iteratorIiNSA_11use_defaultESC_SC_EEEEEE10policy1000ElNS7_10__identityENSA_6detail15normal_iteratorINSA_10device_ptrIjEEEEJSD_EEEvT0_iT1_T2_DpNS2_10kernel_argIT3_EE_param_1,
	.param .align 1 .b8 _ZN3cub18CUB_300001_SM_10006detail9transform16transform_kernelINS2_10policy_hubILb1EN4cuda3std3__45tupleIJN6thrust24THRUST_300001_SM_1000_NS17counting_iteratorIiNSA_11use_defaultESC_SC_EEEEEE10policy1000ElNS7_10__identityENSA_6detail15normal_iteratorINSA_10device_ptrIjEEEEJSD_EEEvT0_iT1_T2_DpNS2_10kernel_argIT3_EE_param_2[1],
	.param .align 8 .b8 _ZN3cub18CUB_300001_SM_10006detail9transform16transform_kernelINS2_10policy_hubILb1EN4cuda3std3__45tupleIJN6thrust24THRUST_300001_SM_1000_NS17counting_iteratorIiNSA_11use_defaultESC_SC_EEEEEE10policy1000ElNS7_10__identityENSA_6detail15normal_iteratorINSA_10device_ptrIjEEEEJSD_EEEvT0_iT1_T2_DpNS2_10kernel_argIT3_EE_param_3[8],
	.param .align 8 .b8 _ZN3cub18CUB_300001_SM_10006detail9transform16transform_kernelINS2_10policy_hubILb1EN4cuda3std3__45tupleIJN6thrust24THRUST_300001_SM_1000_NS17counting_iteratorIiNSA_11use_defaultESC_SC_EEEEEE10policy1000ElNS7_10__identityENSA_6detail15normal_iteratorINSA_10device_ptrIjEEEEJSD_EEEvT0_iT1_T2_DpNS2_10kernel_argIT3_EE_param_4[16]
)
.maxntid 128
{
	.reg .pred 	%p<35>;
	.reg .b32 	%r<102>;
	.reg .b64 	%rd<31>;

	ld.param.u32 	%r41, [_ZN3cub18CUB_300001_SM_10006detail9transform16transform_kernelINS2_10policy_hubILb1EN4cuda3std3__45tupleIJN6thrust24THRUST_300001_SM_1000_NS17counting_iteratorIiNSA_11use_defaultESC_SC_EEEEEE10policy1000ElNS7_10__identityENSA_6detail15normal_iteratorINSA_10device_ptrIjEEEEJSD_EEEvT0_iT1_T2_DpNS2_10kernel_argIT3_EE_param_4];
	ld.param.u64 	%rd5, [_ZN3cub18CUB_300001_SM_10006detail9transform16transform_kernelINS2_10policy_hubILb1EN4cuda3std3__45tupleIJN6thrust24THRUST_300001_SM_1000_NS17counting_iteratorIiNSA_11use_defaultESC_SC_EEEEEE10policy1000ElNS7_10__identityENSA_6detail15normal_iteratorINSA_10device_ptrIjEEEEJSD_EEEvT0_iT1_T2_DpNS2_10kernel_argIT3_EE_param_0];
	ld.param.u64 	%rd6, [_ZN3cub18CUB_300001_SM_10006detail9transform16transform_kernelINS2_10policy_hubILb1EN4cuda3std3__45tupleIJN6thrust24THRUST_300001_SM_1000_NS17counting_iteratorIiNSA_11use_defaultESC_SC_EEEEEE10policy1000ElNS7_10__identityENSA_6detail15normal_iteratorINSA_10device_ptrIjEEEEJSD_EEEvT0_iT1_T2_DpNS2_10kernel_argIT3_EE_param_3];
	ld.param.u32 	%r40, [_ZN3cub18CUB_300001_SM_10006detail9transform16transform_kernelINS2_10policy_hubILb1EN4cuda3std3__45tupleIJN6thrust24THRUST_300001_SM_1000_NS17counting_iteratorIiNSA_11use_defaultESC_SC_EEEEEE10policy1000ElNS7_10__identityENSA_6detail15normal_iteratorINSA_10device_ptrIjEEEEJSD_EEEvT0_iT1_T2_DpNS2_10kernel_argIT3_EE_param_1];
	cvta.to.global.u64 	%rd7, %rd6;
	shl.b32 	%r42, %r40, 7;
	mov.u32 	%r43, %ctaid.x;
	cvt.u64.u32 	%rd8, %r43;
	cvt.s64.s32 	%rd9, %r42;
	mul.lo.s64 	%rd10, %rd9, %rd8;
	sub.s64 	%rd11, %rd5, %rd10;
	min.s64 	%rd12, %rd11, %rd9;
	cvt.u32.u64 	%r1, %rd12;
	cvt.u32.u64 	%r44, %rd10;
	add.s32 	%r2, %r41, %r44;
	shl.b64 	%rd13, %rd10, 2;
	add.s64 	%rd1, %rd7, %rd13;
	setp.eq.s32 	%p1, %r42, %r1;
	@%p1 bra 	$L__BB13_42;
	setp.lt.s32 	%p2, %r40, 1;
	@%p2 bra 	$L__BB13_54;
	mov.u32 	%r3, %tid.x;
	and.b32  	%r4, %r40, 7;
	setp.lt.u32 	%p3, %r40, 8;
	mov.b32 	%r99, 0;
	@%p3 bra 	$L__BB13_21;
	and.b32  	%r99, %r40, 2147483640;
	mov.b32 	%r95, 0;
$L__BB13_4:
	.pragma "nounroll";
	shl.b32 	%r47, %r95, 7;
	add.s32 	%r12, %r47, %r3;
	setp.ge.s32 	%p4, %r12, %r1;
	@%p4 bra 	$L__BB13_6;
	add.s32 	%r48, %r12, %r2;
	mul.wide.u32 	%rd14, %r12, 4;
	add.s64 	%rd15, %rd1, %rd14;
	st.global.u32 	[%rd15], %r48;
$L__BB13_6:
	add.s32 	%r13, %r12, 128;
	setp.ge.s32 	%p5, %r13, %r1;
	mul.wide.s32 	%rd16, %r13, 4;
	add.s64 	%rd2, %rd1, %rd16;
	@%p5 bra 	$L__BB13_8;
	add.s32 	%r49, %r13, %r2;
	st.global.u32 	[%rd2], %r49;
$L__BB13_8:
	add.s32 	%r14, %r12, 256;
	setp.ge.s32 	%p6, %r14, %r1;
	@%p6 bra 	$L__BB13_10;
	add.s32 	%r50, %r14, %r2;
	st.global.u32 	[%rd2+512], %r50;
$L__BB13_10:
	add.s32 	%r15, %r12, 384;
	setp.ge.s32 	%p7, %r15, %r1;
	@%p7 bra 	$L__BB13_12;
	add.s32 	%r51, %r15, %r2;
	st.global.u32 	[%rd2+1024], %r51;
$L__BB13_12:
	add.s32 	%r16, %r12, 512;
	setp.ge.s32 	%p8, %r16, %r1;
	@%p8 bra 	$L__BB13_14;
	add.s32 	%r52, %r16, %r2;
	st.global.u32 	[%rd2+1536], %r52;
$L__BB13_14:
	add.s32 	%r17, %r12, 640;
	setp.ge.s32 	%p9, %r17, %r1;
	@%p9 bra 	$L__BB13_16;
	add.s32 	%r53, %r17, %r2;
	st.global.u32 	[%rd2+2048], %r53;
$L__BB13_16:
	add.s32 	%r18, %r12, 768;
	setp.ge.s32 	%p10, %r18, %r1;
	@%p10 bra 	$L__BB13_18;
	add.s32 	%r54, %r18, %r2;
	st.global.u32 	[%rd2+2560], %r54;
$L__BB13_18:
	add.s32 	%r19, %r12, 896;
	setp.ge.s32 	%p11, %r19, %r1;
	@%p11 bra 	$L__BB13_20;
	add.s32 	%r55, %r19, %r2;
	st.global.u32 	[%rd2+3072], %r55;
$L__BB13_20:
	add.s32 	%r95, %r95, 8;
	setp.eq.s32 	%p12, %r95, %r99;
	@%p12 bra 	$L__BB13_21;
	bra.uni 	$L__BB13_4;
$L__BB13_21:
	setp.eq.s32 	%p13, %r4, 0;
	@%p13 bra 	$L__BB13_54;
	and.b32  	%r28, %r40, 3;
	setp.lt.u32 	%p14, %r4, 4;
	@%p14 bra 	$L__BB13_32;
	shl.b32 	%r56, %r99, 7;
	add.s32 	%r29, %r56, %r3;
	setp.ge.s32 	%p15, %r29, %r1;
	mul.wide.s32 	%rd17, %r29, 4;
	add.s64 	%rd3, %rd1, %rd17;
	@%p15 bra 	$L__BB13_25;
	add.s32 	%r57, %r29, %r2;
	st.global.u32 	[%rd3], %r57;
$L__BB13_25:
	add.s32 	%r30, %r29, 128;
	setp.ge.s32 	%p16, %r30, %r1;
	@%p16 bra 	$L__BB13_27;
	add.s32 	%r58, %r30, %r2;
	st.global.u32 	[%rd3+512], %r58;
$L__BB13_27:
	add.s32 	%r31, %r29, 256;
	setp.ge.s32 	%p17, %r31, %r1;
	@%p17 bra 	$L__BB13_29;
	add.s32 	%r59, %r31, %r2;
	st.global.u32 	[%rd3+1024], %r59;
$L__BB13_29:
	add.s32 	%r32, %r29, 384;
	setp.ge.s32 	%p18, %r32, %r1;
	@%p18 bra 	$L__BB13_31;
	add.s32 	%r60, %r32, %r2;
	st.global.u32 	[%rd3+1536], %r60;
$L__BB13_31:
	add.s32 	%r99, %r99, 4;
$L__BB13_32:
	setp.eq.s32 	%p19, %r28, 0;
	@%p19 bra 	$L__BB13_54;
	setp.eq.s32 	%p20, %r28, 1;
	@%p20 bra 	$L__BB13_39;
	shl.b32 	%r61, %r99, 7;
	add.s32 	%r35, %r61, %r3;
	setp.ge.s32 	%p21, %r35, %r1;
	mul.wide.s32 	%rd18, %r35, 4;
	add.s64 	%rd4, %rd1, %rd18;
	@%p21 bra 	$L__BB13_36;
	add.s32 	%r62, %r35, %r2;
	st.global.u32 	[%rd4], %r62;
$L__BB13_36:
	add.s32 	%r36, %r35, 128;
	setp.ge.s32 	%p22, %r36, %r1;
	@%p22 bra 	$L__BB13_38;
	add.s32 	%r63, %r36, %r2;
	st.global.u32 	[%rd4+512], %r63;
$L__BB13_38:
	add.s32 	%r99, %r99, 2;
$L__BB13_39:
	and.b32  	%r64, %r40, 1;
	setp.eq.b32 	%p23, %r64, 1;
	not.pred 	%p24, %p23;
	@%p24 bra 	$L__BB13_54;
	shl.b32 	%r65, %r99, 7;
	add.s32 	%r39, %r65, %r3;
	setp.ge.s32 	%p25, %r39, %r1;
	@%p25 bra 	$L__BB13_54;
	add.s32 	%r66, %r39, %r2;
	mul.wide.s32 	%rd19, %r39, 4;
	add.s64 	%rd20, %rd1, %rd19;
	st.global.u32 	[%rd20], %r66;
	bra.uni 	$L__BB13_54;
$L__BB13_42:
	setp.lt.s32 	%p26, %r40, 1;
	@%p26 bra 	$L__BB13_54;
	mov.u32 	%r6, %tid.x;
	and.b32  	%r7, %r40, 7;
	setp.lt.u32 	%p27, %r40, 8;
	mov.b32 	%r97, 0;
	@%p27 bra 	$L__BB13_46;
	and.b32  	%r97, %r40, 2147483640;
	mov.b32 	%r94, 0;
$L__BB13_45:
	.pragma "nounroll";
	shl.b32 	%r69, %r94, 7;
	add.s32 	%r70, %r69, %r6;
	add.s32 	%r71, %r70, %r2;
	mul.wide.u32 	%rd21, %r70, 4;
	add.s64 	%rd22, %rd1, %rd21;
	st.global.u32 	[%rd22], %r71;
	add.s32 	%r72, %r70, 128;
	add.s32 	%r73, %r71, 128;
	mul.wide.s32 	%rd23, %r72, 4;
	add.s64 	%rd24, %rd1, %rd23;
	st.global.u32 	[%rd24], %r73;
	add.s32 	%r74, %r71, 256;
	st.global.u32 	[%rd24+512], %r74;
	add.s32 	%r75, %r71, 384;
	st.global.u32 	[%rd24+1024], %r75;
	add.s32 	%r76, %r71, 512;
	st.global.u32 	[%rd24+1536], %r76;
	add.s32 	%r77, %r71, 640;
	st.global.u32 	[%rd24+2048], %r77;
	add.s32 	%r78, %r71, 768;
	st.global.u32 	[%rd24+2560], %r78;
	add.s32 	%r79, %r71, 896;
	st.global.u32 	[%rd24+3072], %r79;
	add.s32 	%r94, %r94, 8;
	setp.eq.s32 	%p28, %r94, %r97;
	@%p28 bra 	$L__BB13_46;
	bra.uni 	$L__BB13_45;
$L__BB13_46:
	setp.eq.s32 	%p29, %r7, 0;
	@%p29 bra 	$L__BB13_54;
	and.b32  	%r22, %r40, 3;
	setp.lt.u32 	%p30, %r7, 4;
	@%p30 bra 	$L__BB13_49;
	shl.b32 	%r80, %r97, 7;
	add.s32 	%r81, %r80, %r6;
	add.s32 	%r82, %r81, %r2;
	mul.wide.s32 	%rd25, %r81, 4;
	add.s64 	%rd26, %rd1, %rd25;
	st.global.u32 	[%rd26], %r82;
	add.s32 	%r83, %r82, 128;
	st.global.u32 	[%rd26+512], %r83;
	add.s32 	%r84, %r82, 256;
	st.global.u32 	[%rd26+1024], %r84;
	add.s32 	%r85, %r82, 384;
	st.global.u32 	[%rd26+1536], %r85;
	add.s32 	%r97, %r97, 4;
$L__BB13_49:
	setp.eq.s32 	%p31, %r22, 0;
	@%p31 bra 	$L__BB13_54;
	setp.eq.s32 	%p32, %r22, 1;
	@%p32 bra 	$L__BB13_52;
	shl.b32 	%r86, %r97, 7;
	add.s32 	%r87, %r86, %r6;
	add.s32 	%r88, %r87, %r2;
	mul.wide.s32 	%rd27, %r87, 4;
	add.s64 	%rd28, %rd1, %rd27;
	st.global.u32 	[%rd28], %r88;
	add.s32 	%r89, %r88, 128;
	st.global.u32 	[%rd28+512], %r89;
	add.s32 	%r97, %r97, 2;
$L__BB13_52:
	and.b32  	%r90, %r40, 1;
	setp.eq.b32 	%p33, %r90, 1;
	not.pred 	%p34, %p33;
	@%p34 bra 	$L__BB13_54;
	shl.b32 	%r91, %r97, 7;
	add.s32 	%r92, %r91, %r6;
	add.s32 	%r93, %r92, %r2;
	mul.wide.s32 	%rd29, %r92, 4;
	add.s64 	%rd30, %rd1, %rd29;
	st.global.u32 	[%rd30], %r93;
$L__BB13_54:
	ret;

}
	// .globl	_ZN3cub18CUB_300001_SM_10006detail6select23DeviceSelectSweepKernelINS2_10policy_hubIN4cuda3std3__45tupleIJsjjEEENS0_8NullTypeEiLb0ELNS0_10SelectImplE1EE10Policy1000EN6thrust24THRUST_300001_SM_1000_NS12zip_iteratorINS8_IJNSF_6detail15normal_iteratorINSF_10device_ptrIsEEEENSI_INSJ_IjEEEESN_EEEEEPSA_SP_PlNS0_13ScanTileStateIiLb1EEENS7_10__not_fn_tI10RemovePredEESA_iNS2_19streaming_context_tIlLb1EEELSB_1EEEvT0_T1_T2_T3_T4_T5_T6_T7_iT8_NS1_7vsmem_tE
.visible .entry _ZN3cub18CUB_300001_SM_10006detail6select23DeviceSelectSweepKernelINS2_10policy_hubIN4cuda3std3__45tupleIJsjjEEENS0_8NullTypeEiLb0ELNS0_10SelectImplE1EE10Policy1000EN6thrust24THRUST_300001_SM_1000_NS12zip_iteratorINS8_IJNSF_6detail15normal_iteratorINSF_10device_ptrIsEEEENSI_INSJ_IjEEEESN_EEEEEPSA_SP_PlNS0_13ScanTileStateIiLb1EEENS7_10__not_fn_tI10RemovePredEESA_iNS2_19streaming_context_tIlLb1EEELSB_1EEEvT0_T1_T2_T3_T4_T5_T6_T7_iT8_NS1_7vsmem_tE(
	.param .align 8 .b8 _ZN3cub18CUB_300001_SM_10006detail6select23DeviceSelectSweepKernelINS2_10policy_hubIN4cuda3std3__45tupleIJsjjEEENS0_8NullTypeEiLb0ELNS0_10SelectImplE1EE10Policy1000EN6thrust24THRUST_300001_SM_1000_NS12zip_iteratorINS8_IJNSF_6detail15normal_iteratorINSF_10device_ptrIsEEEENSI_INSJ_IjEEEESN_EEEEEPSA_SP_PlNS0_13ScanTileStateIiLb1EEENS7_10__not_fn_tI10RemovePredEESA_iNS2_19streaming_context_tIlLb1EEELSB_1EEEvT0_T1_T2_T3_T4_T5_T6_T7_iT8_NS1_7vsmem_tE_param_0[24],
	.param .u64 .ptr .align 1 _ZN3cub18CUB_300001_SM_10006detail6select23DeviceSelectSweepKernelINS2_10policy_hubIN4cuda3std3__45tupleIJsjjEEENS0_8NullTypeEiLb0ELNS0_10SelectImplE1EE10Policy1000EN6thrust24THRUST_300001_SM_1000_NS12zip_iteratorINS8_IJNSF_6detail15normal_iteratorINSF_10device_ptrIsEEEENSI_INSJ_IjEEEESN_EEEEEPSA_SP_PlNS0_13ScanTileStateIiLb1EEENS7_10__not_fn_tI10RemovePredEESA_iNS2_19streaming_context_tIlLb1EEELSB_1EEEvT0_T1_T2_T3_T4_T5_T6_T7_iT8_NS1_7vsmem_tE_param_1,
	.param .align 8 .b8 _ZN3cub18CUB_300001_SM_10006detail6select23DeviceSelectSweepKernelINS2_10policy_hubIN4cuda3std3__45tupleIJsjjEEENS0_8NullTypeEiLb0ELNS0_10SelectImplE1EE10Policy1000EN6thrust24THRUST_300001_SM_1000_NS12zip_iteratorINS8_IJNSF_6detail15normal_iteratorINSF_10device_ptrIsEEEENSI_INSJ_IjEEEESN_EEEEEPSA_SP_PlNS0_13ScanTileStateIiLb1EEENS7_10__not_fn_tI10RemovePredEESA_iNS2_19streaming_context_tIlLb1EEELSB_1EEEvT0_T1_T2_T3_T4_T5_T6_T7_iT8_NS1_7vsmem_tE_param_2[24],
	.param .u64 .ptr .align 1 _ZN3cub18CUB_300001_SM_10006detail6select23DeviceSelectSweepKernelINS2_10policy_hubIN4cuda3std3__45tupleIJsjjEEENS0_8NullTypeEiLb0ELNS0_10SelectImplE1EE10Policy1000EN6thrust24THRUST_300001_SM_1000_NS12zip_iteratorINS8_IJNSF_6detail15normal_iteratorINSF_10device_ptrIsEEEENSI_INSJ_IjEEEESN_EEEEEPSA_SP_PlNS0_13ScanTileStateIiLb1EEENS7_10__not_fn_tI10RemovePredEESA_iNS2_19streaming_context_tIlLb1EEELSB_1EEEvT0_T1_T2_T3_T4_T5_T6_T7_iT8_NS1_7vsmem_tE_param_3,
	.param .align 8 .b8 _ZN3cub18CUB_300001_SM_10006detail6select23DeviceSelectSweepKernelINS2_10policy_hubIN4cuda3std3__45tupleIJsjjEEENS0_8NullTypeEiLb0ELNS0_10SelectImplE1EE10Policy1000EN6thrust24THRUST_300001_SM_1000_NS12zip_iteratorINS8_IJNSF_6detail15normal_iteratorINSF_10device_ptrIsEEEENSI_INSJ_IjEEEESN_EEEEEPSA_SP_PlNS0_13ScanTileStateIiLb1EEENS7_10__not_fn_tI10RemovePredEESA_iNS2_19streaming_context_tIlLb1EEELSB_1EEEvT0_T1_T2_T3_T4_T5_T6_T7_iT8_NS1_7vsmem_tE_param_4[8],
	.param .align 1 .b8 _ZN3cub18CUB_300001_SM_10006detail6select23DeviceSelectSweepKernelINS2_10policy_hubIN4cuda3std3__45tupleIJsjjEEENS0_8NullTypeEiLb0ELNS0_10SelectImplE1EE10Policy1000EN6thrust24THRUST_300001_SM_1000_NS12zip_iteratorINS8_IJNSF_6detail15normal_iteratorINSF_10device_ptrIsEEEENSI_INSJ_IjEEEESN_EEEEEPSA_SP_PlNS0_13ScanTileStateIiLb1EEENS7_10__not_fn_tI10RemovePredEESA_iNS2_19streaming_context_tIlLb1EEELSB_1EEEvT0_T1_T2_T3_T4_T5_T6_T7_iT8_NS1_7vsmem_tE_param_5[1],
	.param .align 1 .b8 _ZN3cub18CUB_300001_SM_10006detail6select23DeviceSelectSweepKernelINS2_10policy_hubIN4cuda3std3__45tupleIJsjjEEENS0_8NullTypeEiLb0ELNS0_10SelectImplE1EE10Policy1000EN6thrust24THRUST_300001_SM_1000_NS12zip_iteratorINS8_IJNSF_6detail15normal_iteratorINSF_10device_ptrIsEEEENSI_INSJ_IjEEEESN_EEEEEPSA_SP_PlNS0_13ScanTileStateIiLb1EEENS7_10__not_fn_tI10RemovePredEESA_iNS2_19streaming_context_tIlLb1EEELSB_1EEEvT0_T1_T2_T3_T4_T5_T6_T7_iT8_NS1_7vsmem_tE_param_6[1],
	.param .u32 _ZN3cub18CUB_300001_SM_10006detail6select23DeviceSelectSweepKernelINS2_10policy_hubIN4cuda3std3__45tupleIJsjjEEENS0_8NullTypeEiLb0ELNS0_10SelectImplE1EE10Policy1000EN6thrust24THRUST_300001_SM_1000_NS12zip_iteratorINS8_IJNSF_6detail15normal_iteratorINSF_10device_ptrIsEEEENSI_INSJ_IjEEEESN_EEEEEPSA_SP_PlNS0_13ScanTileStateIiLb1EEENS7_10__not_fn_tI10RemovePredEESA_iNS2_19streaming_context_tIlLb1EEELSB_1EEEvT0_T1_T2_T3_T4_T5_T6_T7_iT8_NS1_7vsmem_tE_param_7,
	.param .u32 _ZN3cub18CUB_300001_SM_10006detail6select23DeviceSelectSweepKernelINS2_10policy_hubIN4cuda3std3__45tupleIJsjjEEENS0_8NullTypeEiLb0ELNS0_10SelectImplE1EE10Policy1000EN6thrust24THRUST_300001_SM_1000_NS12zip_iteratorINS8_IJNSF_6detail15normal_iteratorINSF_10device_ptrIsEEEENSI_INSJ_IjEEEESN_EEEEEPSA_SP_PlNS0_13ScanTileStateIiLb1EEENS7_10__not_fn_tI10RemovePredEESA_iNS2_19streaming_context_tIlLb1EEELSB_1EEEvT0_T1_T2_T3_T4_T5_T6_T7_iT8_NS1_7vsmem_tE_param_8,
	.param .align 8 .b8 _ZN3cub18CUB_300001_SM_10006detail6select23DeviceSelectSweepKernelINS2_10policy_hubIN4cuda3std3__45tupleIJsjjEEENS0_8NullTypeEiLb0ELNS0_10SelectImplE1EE10Policy1000EN6thrust24THRUST_300001_SM_1000_NS12zip_iteratorINS8_IJNSF_6detail15normal_iteratorINSF_10device_ptrIsEEEENSI_INSJ_IjEEEESN_EEEEEPSA_SP_PlNS0_13ScanTileStateIiLb1EEENS7_10__not_fn_tI10RemovePredEESA_iNS2_19streaming_context_tIlLb1EEELSB_1EEEvT0_T1_T2_T3_T4_T5_T6_T7_iT8_NS1_7vsmem_tE_param_9[40],
	.param .align 8 .b8 _ZN3cub18CUB_300001_SM_10006detail6select23DeviceSelectSweepKernelINS2_10policy_hubIN4cuda3std3__45tupleIJsjjEEENS0_8NullTypeEiLb0ELNS0_10SelectImplE1EE10Policy1000EN6thrust24THRUST_300001_SM_1000_NS12zip_iteratorINS8_IJNSF_6detail15normal_iteratorINSF_10device_ptrIsEEEENSI_INSJ_IjEEEESN_EEEEEPSA_SP_PlNS0_13ScanTileStateIiLb1EEENS7_10__not_fn_tI10RemovePredEESA_iNS2_19streaming_context_tIlLb1EEELSB_1EEEvT0_T1_T2_T3_T4_T5_T6_T7_iT8_NS1_7vsmem_tE_param_10[8]
)
.maxntid 128
{
	.reg .pred 	%p<215>;
	.reg .b16 	%rs<98>;
	.reg .b32 	%r<812>;
	.reg .b64 	%rd<533>;
	// demoted variable
	.shared .align 16 .b8 _ZZN3cub18CUB_300001_SM_10006detail6select23DeviceSelectSweepKernelINS2_10policy_hubIN4cuda3std3__45tupleIJsjjEEENS0_8NullTypeEiLb0ELNS0_10SelectImplE1EE10Policy1000EN6thrust24THRUST_300001_SM_1000_NS12zip_iteratorINS8_IJNSF_6detail15normal_iteratorINSF_10device_ptrIsEEEENSI_INSJ_IjEEEESN_EEEEEPSA_SP_PlNS0_13ScanTileStateIiLb1EEENS7_10__not_fn_tI10RemovePredEESA_iNS2_19streaming_context_tIlLb1EEELSB_1EEEvT0_T1_T2_T3_T4_T5_T6_T7_iT8_NS1_7vsmem_tEE19static_temp_storage[4608];
	ld.param.u64 	%rd2, [_ZN3cub18CUB_300001_SM_10006detail6select23DeviceSelectSweepKernelINS2_10policy_hubIN4cuda3std3__45tupleIJsjjEEENS0_8NullTypeEiLb0ELNS0_10SelectImplE1EE10Policy1000EN6thrust24THRUST_300001_SM_1000_NS12zip_iteratorINS8_IJNSF_6detail15normal_iteratorINSF_10device_ptrIsEEEENSI_INSJ_IjEEEESN_EEEEEPSA_SP_PlNS0_13ScanTileStateIiLb1EEENS7_10__not_fn_tI10RemovePredEESA_iNS2_19streaming_context_tIlLb1EEELSB_1EEEvT0_T1_T2_T3_T4_T5_T6_T7_iT8_NS1_7vsmem_tE_param_4];
	ld.param.u64 	%rd126, [_ZN3cub18CUB_300001_SM_10006detail6select23DeviceSelectSweepKernelINS2_10policy_hubIN4cuda3std3__45tupleIJsjjEEENS0_8NullTypeEiLb0ELNS0_10SelectImplE1EE10Policy1000EN6thrust24THRUST_300001_SM_1000_NS12zip_iteratorINS8_IJNSF_6detail15normal_iteratorINSF_10device_ptrIsEEEENSI_INSJ_IjEEEESN_EEEEEPSA_SP_PlNS0_13ScanTileStateIiLb1EEENS7_10__not_fn_tI10RemovePredEESA_iNS2_19streaming_context_tIlLb1EEELSB_1EEEvT0_T1_T2_T3_T4_T5_T6_T7_iT8_NS1_7vsmem_tE_param_2+16];
	ld.param.u64 	%rd127, [_ZN3cub18CUB_300001_SM_10006detail6select23DeviceSelectSweepKernelINS2_10policy_hubIN4cuda3std3__45tupleIJsjjEEENS0_8NullTypeEiLb0ELNS0_10SelectImplE1EE10Policy1000EN6thrust24THRUST_300001_SM_1000_NS12zip_iteratorINS8_IJNSF_6detail15normal_iteratorINSF_10device_ptrIsEEEENSI_INSJ_IjEEEESN_EEEEEPSA_SP_PlNS0_13ScanTileStateIiLb1EEENS7_10__not_fn_tI10RemovePredEESA_iNS2_19streaming_context_tIlLb1EEELSB_1EEEvT0_T1_T2_T3_T4_T5_T6_T7_iT8_NS1_7vsmem_tE_param_2+8];
	ld.param.u64 	%rd128, [_ZN3cub18CUB_300001_SM_10006detail6select23DeviceSelectSweepKernelINS2_10policy_hubIN4cuda3std3__45tupleIJsjjEEENS0_8NullTypeEiLb0ELNS0_10SelectImplE1EE10Policy1000EN6thrust24THRUST_300001_SM_1000_NS12zip_iteratorINS8_IJNSF_6detail15normal_iteratorINSF_10device_ptrIsEEEENSI_INSJ_IjEEEESN_EEEEEPSA_SP_PlNS0_13ScanTileStateIiLb1EEENS7_10__not_fn_tI10RemovePredEESA_iNS2_19streaming_context_tIlLb1EEELSB_1EEEvT0_T1_T2_T3_T4_T5_T6_T7_iT8_NS1_7vsmem_tE_param_2];
	ld.param.u64 	%rd129, [_ZN3cub18CUB_300001_SM_10006detail6select23DeviceSelectSweepKernelINS2_10policy_hubIN4cuda3std3__45tupleIJsjjEEENS0_8NullTypeEiLb0ELNS0_10SelectImplE1EE10Policy1000EN6thrust24THRUST_300001_SM_1000_NS12zip_iteratorINS8_IJNSF_6detail15normal_iteratorINSF_10device_ptrIsEEEENSI_INSJ_IjEEEESN_EEEEEPSA_SP_PlNS0_13ScanTileStateIiLb1EEENS7_10__not_fn_tI10RemovePredEESA_iNS2_19streaming_context_tIlLb1EEELSB_1EEEvT0_T1_T2_T3_T4_T5_T6_T7_iT8_NS1_7vsmem_tE_param_0+16];
	ld.param.u64 	%rd130, [_ZN3cub18CUB_300001_SM_10006detail6select23DeviceSelectSweepKernelINS2_10policy_hubIN4cuda3std3__45tupleIJsjjEEENS0_8NullTypeEiLb0ELNS0_10SelectImplE1EE10Policy1000EN6thrust24THRUST_300001_SM_1000_NS12zip_iteratorINS8_IJNSF_6detail15normal_iteratorINSF_10device_ptrIsEEEENSI_INSJ_IjEEEESN_EEEEEPSA_SP_PlNS0_13ScanTileStateIiLb1EEENS7_10__not_fn_tI10RemovePredEESA_iNS2_19streaming_context_tIlLb1EEELSB_1EEEvT0_T1_T2_T3_T4_T5_T6_T7_iT8_NS1_7vsmem_tE_param_0+8];
	ld.param.u64 	%rd131, [_ZN3cub18CUB_300001_SM_10006detail6select23DeviceSelectSweepKernelINS2_10policy_hubIN4cuda3std3__45tupleIJsjjEEENS0_8NullTypeEiLb0ELNS0_10SelectImplE1EE10Policy1000EN6thrust24THRUST_300001_SM_1000_NS12zip_iteratorINS8_IJNSF_6detail15normal_iteratorINSF_10device_ptrIsEEEENSI_INSJ_IjEEEESN_EEEEEPSA_SP_PlNS0_13ScanTileStateIiLb1EEENS7_10__not_fn_tI10RemovePredEESA_iNS2_19streaming_context_tIlLb1EEELSB_1EEEvT0_T1_T2_T3_T4_T5_T6_T7_iT8_NS1_7vsmem_tE_param_0];
	ld.param.u32 	%r228, [_ZN3cub18CUB_300001_SM_10006detail6select23DeviceSelectSweepKernelINS2_10policy_hubIN4cuda3std3__45tupleIJsjjEEENS0_8NullTypeEiLb0ELNS0_10SelectImplE1EE10Policy1000EN6thrust24THRUST_300001_SM_1000_NS12zip_iteratorINS8_IJNSF_6detail15normal_iteratorINSF_10device_ptrIsEEEENSI_INSJ_IjEEEESN_EEEEEPSA_SP_PlNS0_13ScanTileStateIiLb1EEENS7_10__not_fn_tI10RemovePredEESA_iNS2_19streaming_context_tIlLb1EEELSB_1EEEvT0_T1_T2_T3_T4_T5_T6_T7_iT8_NS1_7vsmem_tE_param_8];
	mov.b64 	%rd125, _ZN3cub18CUB_300001_SM_10006detail6select23DeviceSelectSweepKernelINS2_10policy_hubIN4cuda3std3__45tupleIJsjjEEENS0_8NullTypeEiLb0ELNS0_10SelectImplE1EE10Policy1000EN6thrust24THRUST_300001_SM_1000_NS12zip_iteratorINS8_IJNSF_6detail15normal_iteratorINSF_10device_ptrIsEEEENSI_INSJ_IjEEEESN_EEEEEPSA_SP_PlNS0_13ScanTileStateIiLb1EEENS7_10__not_fn_tI10RemovePredEESA_iNS2_19streaming_context_tIlLb1EEELSB_1EEEvT0_T1_T2_T3_T4_T5_T6_T7_iT8_NS1_7vsmem_tE_param_9;
	mov.u64 	%rd1, %rd125;
	cvta.to.global.u64 	%rd3, %rd131;
	cvta.to.global.u64 	%rd4, %rd130;
	cvta.to.global.u64 	%rd5, %rd129;
	cvta.to.global.u64 	%rd6, %rd128;
	cvta.to.global.u64 	%rd7, %rd127;
	cvta.to.global.u64 	%rd8, %rd126;
	mov.u32 	%r229, %ctaid.x;
	mov.u32 	%r230, %nctaid.y;
	mov.u32 	%r231, %ctaid.y;
	mad.lo.s32 	%r1, %r229, %r230, %r231;
	mul.lo.s32 	%r2, %r1, 384;
	add.s32 	%r232, %r228, -1;
	setp.ge.s32 	%p7, %r1, %r232;
	@%p7 bra 	$L__BB14_105;
	setp.ne.s32 	%p124, %r1, 0;
	@%p124 bra 	$L__BB14_42;
	ld.param.u8 	%rs78, [%rd1];
	setp.eq.s16 	%p185, %rs78, 0;
	ld.param.u64 	%rd415, [%rd1+16];
	selp.b64 	%rd416, %rd415, 0, %p185;
	cvt.u64.u32 	%rd417, %r2;
	add.s64 	%rd418, %rd416, %rd417;
	mov.u32 	%r763, %tid.x;
	mul.lo.s32 	%r714, %r763, 3;
	cvt.u64.u32 	%rd419, %r714;
	add.s64 	%rd420, %rd418, %rd419;
	shl.b64 	%rd421, %rd420, 1;
	add.s64 	%rd422, %rd3, %rd421;
	shl.b64 	%rd423, %rd420, 2;
	add.s64 	%rd424, %rd4, %rd423;
	add.s64 	%rd425, %rd5, %rd423;
	ld.global.u16 	%rs1, [%rd422];
	ld.global.u32 	%r4, [%rd424];
	ld.global.u32 	%r5, [%rd425];
	ld.global.u16 	%rs2, [%rd422+2];
	ld.global.u32 	%r6, [%rd424+4];
	ld.global.u32 	%r7, [%rd425+4];
	ld.global.u16 	%rs3, [%rd422+4];
	ld.global.u32 	%r8, [%rd424+8];
	ld.global.u32 	%r9, [%rd425+8];
	setp.ne.s16 	%p186, %rs1, 1;
	selp.u32 	%r10, 1, 0, %p186;
	setp.ne.s16 	%p187, %rs2, 1;
	selp.u32 	%r715, 1, 0, %p187;
	setp.ne.s16 	%p188, %rs3, 1;
	selp.u32 	%r716, 1, 0, %p188;
	bar.sync 	0;
	add.s32 	%r11, %r715, %r10;
	add.s32 	%r688, %r11, %r716;
	shr.u32 	%r13, %r763, 5;
	// begin inline asm
	mov.u32 %r683, %laneid;
	// end inline asm
	mov.b32 	%r686, 1;
	mov.b32 	%r711, 0;
	mov.b32 	%r713, -1;
	// begin inline asm
	{  .reg .s32 r0;  .reg .pred p;  shfl.sync.up.b32 r0|p, %r688, %r686, %r711, %r713;  @p add.s32 r0, r0, %r688;  mov.s32 %r684, r0;}
	// end inline asm
	mov.b32 	%r692, 2;
	// begin inline asm
	{  .reg .s32 r0;  .reg .pred p;  shfl.sync.up.b32 r0|p, %r684, %r692, %r711, %r713;  @p add.s32 r0, r0, %r684;  mov.s32 %r690, r0;}
	// end inline asm
	mov.b32 	%r698, 4;
	// begin inline asm
	{  .reg .s32 r0;  .reg .pred p;  shfl.sync.up.b32 r0|p, %r690, %r698, %r711, %r713;  @p add.s32 r0, r0, %r690;  mov.s32 %r696, r0;}
	// end inline asm
	mov.b32 	%r704, 8;
	// begin inline asm
	{  .reg .s32 r0;  .reg .pred p;  shfl.sync.up.b32 r0|p, %r696, %r704, %r711, %r713;  @p add.s32 r0, r0, %r696;  mov.s32 %r702, r0;}
	// end inline asm
	mov.b32 	%r710, 16;
	// begin inline asm
	{  .reg .s32 r0;  .reg .pred p;  shfl.sync.up.b32 r0|p, %r702, %r710, %r711, %r713;  @p add.s32 r0, r0, %r702;  mov.s32 %r708, r0;}
	// end inline asm
	setp.ne.s32 	%p189, %r683, 31;
	@%p189 bra 	$L__BB14_4;
	shl.b32 	%r717, %r13, 2;
	mov.u32 	%r718, _ZZN3cub18CUB_300001_SM_10006detail6select23DeviceSelectSweepKernelINS2_10policy_hubIN4cuda3std3__45tupleIJsjjEEENS0_8NullTypeEiLb0ELNS0_10SelectImplE1EE10Policy1000EN6thrust24THRUST_300001_SM_1000_NS12zip_iteratorINS8_IJNSF_6detail15normal_iteratorINSF_10device_ptrIsEEEENSI_INSJ_IjEEEESN_EEEEEPSA_SP_PlNS0_13ScanTileStateIiLb1EEENS7_10__not_fn_tI10RemovePredEESA_iNS2_19streaming_context_tIlLb1EEELSB_1EEEvT0_T1_T2_T3_T4_T5_T6_T7_iT8_NS1_7vsmem_tEE19static_temp_storage;
	add.s32 	%r719, %r718, %r717;
	st.shared.u32 	[%r719], %r708;
$L__BB14_4:
	bar.sync 	0;
	ld.shared.v4.u32 	{%r16, %r17, %r18, %r19}, [_ZZN3cub18CUB_300001_SM_10006detail6select23DeviceSelectSweepKernelINS2_10policy_hubIN4cuda3std3__45tupleIJsjjEEENS0_8NullTypeEiLb0ELNS0_10SelectImplE1EE10Policy1000EN6thrust24THRUST_300001_SM_1000_NS12zip_iteratorINS8_IJNSF_6detail15normal_iteratorINSF_10device_ptrIsEEEENSI_INSJ_IjEEEESN_EEEEEPSA_SP_PlNS0_13ScanTileStateIiLb1EEENS7_10__not_fn_tI10RemovePredEESA_iNS2_19streaming_context_tIlLb1EEELSB_1EEEvT0_T1_T2_T3_T4_T5_T6_T7_iT8_NS1_7vsmem_tEE19static_temp_storage];
	add.s32 	%r720, %r17, %r16;
	setp.eq.s32 	%p190, %r13, 2;
	selp.b32 	%r721, %r720, %r16, %p190;
	add.s32 	%r722, %r720, %r18;
	setp.eq.s32 	%p191, %r13, 3;
	selp.b32 	%r723, %r722, %r721, %p191;
	add.s32 	%r20, %r722, %r19;
	setp.lt.u32 	%p192, %r763, 32;
	selp.b32 	%r724, 0, %r723, %p192;
	setp.eq.s32 	%p193, %r683, 0;
	sub.s32 	%r725, %r708, %r688;
	selp.b32 	%r726, 0, %r725, %p193;
	add.s32 	%r21, %r724, %r726;
	add.s32 	%r22, %r21, %r10;
	add.s32 	%r23, %r11, %r21;
	setp.ne.s32 	%p194, %r763, 0;
	@%p194 bra 	$L__BB14_6;
	add.s64 	%rd426, %rd2, 256;
	mov.b32 	%r727, 101;
	// begin inline asm
	st.release.gpu.v2.u32 [%rd426], {%r727, %r20};
	// end inline asm
$L__BB14_6:
	setp.gt.s32 	%p195, %r20, 128;
	@%p195 bra 	$L__BB14_19;
	setp.ne.s16 	%p196, %rs1, 1;
	ld.param.u8 	%rs4, [%rd1];
	ld.param.u64 	%rd427, [%rd1+24];
	cvta.to.global.u64 	%rd9, %rd427;
	@%p196 bra 	$L__BB14_8;
	bra.uni 	$L__BB14_11;
$L__BB14_8:
	setp.ne.s16 	%p197, %rs4, 0;
	mov.b64 	%rd501, 0;
	@%p197 bra 	$L__BB14_10;
	ld.global.u64 	%rd501, [%rd9];
$L__BB14_10:
	cvt.s64.s32 	%rd429, %r21;
	add.s64 	%rd430, %rd501, %rd429;
	shl.b64 	%rd431, %rd430, 1;
	add.s64 	%rd432, %rd6, %rd431;
	shl.b64 	%rd433, %rd430, 2;
	add.s64 	%rd434, %rd7, %rd433;
	add.s64 	%rd435, %rd8, %rd433;
	st.global.u16 	[%rd432], %rs1;
	st.global.u32 	[%rd434], %r4;
	st.global.u32 	[%rd435], %r5;
$L__BB14_11:
	setp.eq.s16 	%p198, %rs2, 1;
	@%p198 bra 	$L__BB14_15;
	setp.ne.s16 	%p199, %rs4, 0;
	mov.b64 	%rd502, 0;
	@%p199 bra 	$L__BB14_14;
	ld.global.u64 	%rd502, [%rd9];
$L__BB14_14:
	cvt.s64.s32 	%rd437, %r22;
	add.s64 	%rd438, %rd502, %rd437;
	shl.b64 	%rd439, %rd438, 1;
	add.s64 	%rd440, %rd6, %rd439;
	shl.b64 	%rd441, %rd438, 2;
	add.s64 	%rd442, %rd7, %rd441;
	add.s64 	%rd443, %rd8, %rd441;
	st.global.u16 	[%rd440], %rs2;
	st.global.u32 	[%rd442], %r6;
	st.global.u32 	[%rd443], %r7;
$L__BB14_15:
	setp.eq.s16 	%p200, %rs3, 1;
	@%p200 bra 	$L__BB14_227;
	setp.ne.s16 	%p201, %rs4, 0;
	mov.b64 	%rd503, 0;
	@%p201 bra 	$L__BB14_18;
	ld.global.u64 	%rd503, [%rd9];
$L__BB14_18:
	cvt.s64.s32 	%rd445, %r23;
	add.s64 	%rd446, %rd503, %rd445;
	shl.b64 	%rd447, %rd446, 1;
	add.s64 	%rd448, %rd6, %rd447;
	shl.b64 	%rd449, %rd446, 2;
	add.s64 	%rd450, %rd7, %rd449;
	add.s64 	%rd451, %rd8, %rd449;
	st.global.u16 	[%rd448], %rs3;
	st.global.u32 	[%rd450], %r8;
	st.global.u32 	[%rd451], %r9;
	bra.uni 	$L__BB14_227;
$L__BB14_19:
	setp.eq.s16 	%p202, %rs1, 1;
	bar.sync 	0;
	@%p202 bra 	$L__BB14_21;
	mov.u32 	%r729, _ZZN3cub18CUB_300001_SM_10006detail6select23DeviceSelectSweepKernelINS2_10policy_hubIN4cuda3std3__45tupleIJsjjEEENS0_8NullTypeEiLb0ELNS0_10SelectImplE1EE10Policy1000EN6thrust24THRUST_300001_SM_1000_NS12zip_iteratorINS8_IJNSF_6detail15normal_iteratorINSF_10device_ptrIsEEEENSI_INSJ_IjEEEESN_EEEEEPSA_SP_PlNS0_13ScanTileStateIiLb1EEENS7_10__not_fn_tI10RemovePredEESA_iNS2_19streaming_context_tIlLb1EEELSB_1EEEvT0_T1_T2_T3_T4_T5_T6_T7_iT8_NS1_7vsmem_tEE19static_temp_storage;
	mad.lo.s32 	%r730, %r21, 12, %r729;
	st.shared.u16 	[%r730], %rs1;
	st.shared.u32 	[%r730+4], %r4;
	st.shared.u32 	[%r730+8], %r5;
$L__BB14_21:
	setp.eq.s16 	%p203, %rs2, 1;
	@%p203 bra 	$L__BB14_23;
	mov.u32 	%r731, _ZZN3cub18CUB_300001_SM_10006detail6select23DeviceSelectSweepKernelINS2_10policy_hubIN4cuda3std3__45tupleIJsjjEEENS0_8NullTypeEiLb0ELNS0_10SelectImplE1EE10Policy1000EN6thrust24THRUST_300001_SM_1000_NS12zip_iteratorINS8_IJNSF_6detail15normal_iteratorINSF_10device_ptrIsEEEENSI_INSJ_IjEEEESN_EEEEEPSA_SP_PlNS0_13ScanTileStateIiLb1EEENS7_10__not_fn_tI10RemovePredEESA_iNS2_19streaming_context_tIlLb1EEELSB_1EEEvT0_T1_T2_T3_T4_T5_T6_T7_iT8_NS1_7vsmem_tEE19static_temp_storage;
	mad.lo.s32 	%r732, %r22, 12, %r731;
	st.shared.u16 	[%r732], %rs2;
	st.shared.u32 	[%r732+4], %r6;
	st.shared.u32 	[%r732+8], %r7;
$L__BB14_23:
	setp.eq.s16 	%p204, %rs3, 1;
	@%p204 bra 	$L__BB14_25;
	mov.u32 	%r733, _ZZN3cub18CUB_300001_SM_10006detail6select23DeviceSelectSweepKernelINS2_10policy_hubIN4cuda3std3__45tupleIJsjjEEENS0_8NullTypeEiLb0ELNS0_10SelectImplE1EE10Policy1000EN6thrust24THRUST_300001_SM_1000_NS12zip_iteratorINS8_IJNSF_6detail15normal_iteratorINSF_10device_ptrIsEEEENSI_INSJ_IjEEEESN_EEEEEPSA_SP_PlNS0_13ScanTileStateIiLb1EEENS7_10__not_fn_tI10RemovePredEESA_iNS2_19streaming_context_tIlLb1EEELSB_1EEEvT0_T1_T2_T3_T4_T5_T6_T7_iT8_NS1_7vsmem_tEE19static_temp_storage;
	mad.lo.s32 	%r734, %r23, 12, %r733;
	st.shared.u16 	[%r734], %rs3;
	st.shared.u32 	[%r734+4], %r8;
	st.shared.u32 	[%r734+8], %r9;
$L__BB14_25:
	bar.sync 	0;
	setp.ge.u32 	%p205, %r763, %r20;
	@%p205 bra 	$L__BB14_227;
	ld.param.u8 	%rs5, [%rd1];
	ld.param.u64 	%rd452, [%rd1+24];
	cvta.to.global.u64 	%rd10, %rd452;
	add.s32 	%r735, %r17, %r18;
	add.s32 	%r736, %r735, %r19;
	add.s32 	%r737, %r736, %r16;
	not.b32 	%r738, %r763;
	add.s32 	%r24, %r737, %r738;
	and.b32  	%r739, %r24, 384;
	setp.eq.s32 	%p206, %r739, 384;
	@%p206 bra 	$L__BB14_31;
	shr.u32 	%r740, %r24, 7;
	add.s32 	%r741, %r740, 1;
	and.b32  	%r742, %r741, 3;
	neg.s32 	%r762, %r742;
	mov.u32 	%r743, _ZZN3cub18CUB_300001_SM_10006detail6select23DeviceSelectSweepKernelINS2_10policy_hubIN4cuda3std3__45tupleIJsjjEEENS0_8NullTypeEiLb0ELNS0_10SelectImplE1EE10Policy1000EN6thrust24THRUST_300001_SM_1000_NS12zip_iteratorINS8_IJNSF_6detail15normal_iteratorINSF_10device_ptrIsEEEENSI_INSJ_IjEEEESN_EEEEEPSA_SP_PlNS0_13ScanTileStateIiLb1EEENS7_10__not_fn_tI10RemovePredEESA_iNS2_19streaming_context_tIlLb1EEELSB_1EEEvT0_T1_T2_T3_T4_T5_T6_T7_iT8_NS1_7vsmem_tEE19static_temp_storage;
	mad.lo.s32 	%r744, %r763, 12, %r743;
	add.s32 	%r761, %r744, 8;
	cvt.u64.u32 	%rd493, %r763;
$L__BB14_28:
	.pragma "nounroll";
	setp.ne.s16 	%p207, %rs5, 0;
	mov.b64 	%rd494, 0;
	@%p207 bra 	$L__BB14_30;
	ld.global.u64 	%rd494, [%rd10];
$L__BB14_30:
	add.s64 	%rd454, %rd494, %rd493;
	shl.b64 	%rd455, %rd454, 1;
	add.s64 	%rd456, %rd6, %rd455;
	shl.b64 	%rd457, %rd454, 2;
	add.s64 	%rd458, %rd7, %rd457;
	add.s64 	%rd459, %rd8, %rd457;
	ld.shared.u16 	%rs83, [%r761+-8];
	st.global.u16 	[%rd456], %rs83;
	ld.shared.u32 	%r745, [%r761+-4];
	st.global.u32 	[%rd458], %r745;
	ld.shared.u32 	%r746, [%r761];
	st.global.u32 	[%rd459], %r746;
	add.s64 	%rd493, %rd493, 128;
	cvt.u32.u64 	%r763, %rd493;
	add.s32 	%r762, %r762, 1;
	setp.ne.s32 	%p208, %r762, 0;
	add.s32 	%r761, %r761, 1536;
	@%p208 bra 	$L__BB14_28;
$L__BB14_31:
	setp.lt.u32 	%p209, %r24, 384;
	@%p209 bra 	$L__BB14_227;
	mov.u32 	%r747, _ZZN3cub18CUB_300001_SM_10006detail6select23DeviceSelectSweepKernelINS2_10policy_hubIN4cuda3std3__45tupleIJsjjEEENS0_8NullTypeEiLb0ELNS0_10SelectImplE1EE10Policy1000EN6thrust24THRUST_300001_SM_1000_NS12zip_iteratorINS8_IJNSF_6detail15normal_iteratorINSF_10device_ptrIsEEEENSI_INSJ_IjEEEESN_EEEEEPSA_SP_PlNS0_13ScanTileStateIiLb1EEENS7_10__not_fn_tI10RemovePredEESA_iNS2_19streaming_context_tIlLb1EEELSB_1EEEvT0_T1_T2_T3_T4_T5_T6_T7_iT8_NS1_7vsmem_tEE19static_temp_storage;
	mad.lo.s32 	%r748, %r763, 12, %r747;
	add.s32 	%r764, %r748, 3072;
	cvt.u64.u32 	%rd496, %r763;
	mul.wide.u32 	%rd495, %r763, 4;
$L__BB14_33:
	setp.ne.s16 	%p210, %rs5, 0;
	mov.b64 	%rd497, 0;
	@%p210 bra 	$L__BB14_35;
	ld.global.u64 	%rd497, [%rd10];
$L__BB14_35:
	setp.ne.s16 	%p211, %rs5, 0;
	add.s64 	%rd462, %rd497, %rd496;
	shl.b64 	%rd463, %rd462, 1;
	add.s64 	%rd464, %rd6, %rd463;
	shl.b64 	%rd465, %rd497, 2;
	add.s64 	%rd466, %rd495, %rd465;
	add.s64 	%rd467, %rd7, %rd466;
	add.s64 	%rd468, %rd8, %rd466;
	ld.shared.u16 	%rs86, [%r764+-3072];
	st.global.u16 	[%rd464], %rs86;
	ld.shared.u32 	%r749, [%r764+-3068];
	st.global.u32 	[%rd467], %r749;
	ld.shared.u32 	%r750, [%r764+-3064];
	st.global.u32 	[%rd468], %r750;
	mov.b64 	%rd498, 0;
	@%p211 bra 	$L__BB14_37;
	ld.global.u64 	%rd498, [%rd10];
$L__BB14_37:
	setp.ne.s16 	%p212, %rs5, 0;
	add.s64 	%rd470, %rd498, %rd496;
	shl.b64 	%rd471, %rd470, 1;
	add.s64 	%rd472, %rd6, %rd471;
	shl.b64 	%rd473, %rd498, 2;
	add.s64 	%rd474, %rd495, %rd473;
	add.s64 	%rd475, %rd7, %rd474;
	add.s64 	%rd476, %rd8, %rd474;
	ld.shared.u16 	%rs88, [%r764+-1536];
	st.global.u16 	[%rd472+256], %rs88;
	ld.shared.u32 	%r751, [%r764+-1532];
	st.global.u32 	[%rd475+512], %r751;
	ld.shared.u32 	%r752, [%r764+-1528];
	st.global.u32 	[%rd476+512], %r752;
	mov.b64 	%rd499, 0;
	@%p212 bra 	$L__BB14_39;
	ld.global.u64 	%rd499, [%rd10];
$L__BB14_39:
	setp.ne.s16 	%p213, %rs5, 0;
	add.s64 	%rd478, %rd499, %rd496;
	shl.b64 	%rd479, %rd478, 1;
	add.s64 	%rd480, %rd6, %rd479;
	shl.b64 	%rd481, %rd499, 2;
	add.s64 	%rd482, %rd495, %rd481;
	add.s64 	%rd483, %rd7, %rd482;
	add.s64 	%rd484, %rd8, %rd482;
	ld.shared.u16 	%rs90, [%r764];
	st.global.u16 	[%rd480+512], %rs90;
	ld.shared.u32 	%r753, [%r764+4];
	st.global.u32 	[%rd483+1024], %r753;
	ld.shared.u32 	%r754, [%r764+8];
	st.global.u32 	[%rd484+1024], %r754;
	mov.b64 	%rd500, 0;
	@%p213 bra 	$L__BB14_41;
	ld.global.u64 	%rd500, [%rd10];
$L__BB14_41:
	add.s64 	%rd485, %rd500, %rd496;
	shl.b64 	%rd486, %rd485, 1;
	add.s64 	%rd487, %rd6, %rd486;
	shl.b64 	%rd488, %rd500, 2;
	add.s64 	%rd489, %rd495, %rd488;
	add.s64 	%rd490, %rd7, %rd489;
	add.s64 	%rd491, %rd8, %rd489;
	ld.shared.u16 	%rs91, [%r764+1536];
	st.global.u16 	[%rd487+768], %rs91;
	ld.shared.u32 	%r755, [%r764+1540];
	st.global.u32 	[%rd490+1536], %r755;
	ld.shared.u32 	%r756, [%r764+1544];
	st.global.u32 	[%rd491+1536], %r756;
	add.s64 	%rd496, %rd496, 512;
	cvt.u32.u64 	%r757, %rd496;
	add.s32 	%r764, %r764, 6144;
	add.s64 	%rd495, %rd495, 2048;
	setp.lt.s32 	%p214, %r757, %r20;
	@%p214 bra 	$L__BB14_33;
	bra.uni 	$L__BB14_227;
$L__BB14_42:
	ld.param.u8 	%rs64, [%rd1];
	setp.eq.s16 	%p125, %rs64, 0;
	ld.param.u64 	%rd331, [%rd1+16];
	selp.b64 	%rd332, %rd331, 0, %p125;
	cvt.s64.s32 	%rd333, %r2;
	add.s64 	%rd334, %rd332, %rd333;
	mov.u32 	%r776, %tid.x;
	mul.lo.s32 	%r538, %r776, 3;
	cvt.u64.u32 	%rd335, %r538;
	add.s64 	%rd336, %rd334, %rd335;
	shl.b64 	%rd337, %rd336, 1;
	add.s64 	%rd338, %rd3, %rd337;
	shl.b64 	%rd339, %rd336, 2;
	add.s64 	%rd340, %rd4, %rd339;
	add.s64 	%rd341, %rd5, %rd339;
	ld.global.u16 	%rs6, [%rd338];
	ld.global.u32 	%r37, [%rd340];
	ld.global.u32 	%r38, [%rd341];
	ld.global.u16 	%rs7, [%rd338+2];
	ld.global.u32 	%r39, [%rd340+4];
	ld.global.u32 	%r40, [%rd341+4];
	ld.global.u16 	%rs8, [%rd338+4];
	ld.global.u32 	%r41, [%rd340+8];
	ld.global.u32 	%r42, [%rd341+8];
	setp.ne.s16 	%p126, %rs6, 1;
	selp.u32 	%r43, 1, 0, %p126;
	setp.ne.s16 	%p127, %rs7, 1;
	selp.u32 	%r539, 1, 0, %p127;
	setp.ne.s16 	%p128, %rs8, 1;
	selp.u32 	%r540, 1, 0, %p128;
	bar.sync 	0;
	add.s32 	%r44, %r539, %r43;
	add.s32 	%r512, %r44, %r540;
	shr.u32 	%r46, %r776, 5;
	// begin inline asm
	mov.u32 %r507, %laneid;
	// end inline asm
	mov.b32 	%r510, 1;
	mov.b32 	%r535, 0;
	mov.b32 	%r537, -1;
	// begin inline asm
	{  .reg .s32 r0;  .reg .pred p;  shfl.sync.up.b32 r0|p, %r512, %r510, %r535, %r537;  @p add.s32 r0, r0, %r512;  mov.s32 %r508, r0;}
	// end inline asm
	mov.b32 	%r516, 2;
	// begin inline asm
	{  .reg .s32 r0;  .reg .pred p;  shfl.sync.up.b32 r0|p, %r508, %r516, %r535, %r537;  @p add.s32 r0, r0, %r508;  mov.s32 %r514, r0;}
	// end inline asm
	mov.b32 	%r522, 4;
	// begin inline asm
	{  .reg .s32 r0;  .reg .pred p;  shfl.sync.up.b32 r0|p, %r514, %r522, %r535, %r537;  @p add.s32 r0, r0, %r514;  mov.s32 %r520, r0;}
	// end inline asm
	mov.b32 	%r528, 8;
	// begin inline asm
	{  .reg .s32 r0;  .reg .pred p;  shfl.sync.up.b32 r0|p, %r520, %r528, %r535, %r537;  @p add.s32 r0, r0, %r520;  mov.s32 %r526, r0;}
	// end inline asm
	mov.b32 	%r534, 16;
	// begin inline asm
	{  .reg .s32 r0;  .reg .pred p;  shfl.sync.up.b32 r0|p, %r526, %r534, %r535, %r537;  @p add.s32 r0, r0, %r526;  mov.s32 %r532, r0;}
	// end inline asm
	setp.ne.s32 	%p129, %r507, 31;
	@%p129 bra 	$L__BB14_44;
	shl.b32 	%r541, %r46, 2;
	mov.u32 	%r542, _ZZN3cub18CUB_300001_SM_10006detail6select23DeviceSelectSweepKernelINS2_10policy_hubIN4cuda3std3__45tupleIJsjjEEENS0_8NullTypeEiLb0ELNS0_10SelectImplE1EE10Policy1000EN6thrust24THRUST_300001_SM_1000_NS12zip_iteratorINS8_IJNSF_6detail15normal_iteratorINSF_10device_ptrIsEEEENSI_INSJ_IjEEEESN_EEEEEPSA_SP_PlNS0_13ScanTileStateIiLb1EEENS7_10__not_fn_tI10RemovePredEESA_iNS2_19streaming_context_tIlLb1EEELSB_1EEEvT0_T1_T2_T3_T4_T5_T6_T7_iT8_NS1_7vsmem_tEE19static_temp_storage;
	add.s32 	%r543, %r542, %r541;
	st.shared.u32 	[%r543], %r532;
$L__BB14_44:
	sub.s32 	%r544, %r532, %r512;
	bar.sync 	0;
	ld.shared.v4.u32 	{%r545, %r546, %r547, %r548}, [_ZZN3cub18CUB_300001_SM_10006detail6select23DeviceSelectSweepKernelINS2_10policy_hubIN4cuda3std3__45tupleIJsjjEEENS0_8NullTypeEiLb0ELNS0_10SelectImplE1EE10Policy1000EN6thrust24THRUST_300001_SM_1000_NS12zip_iteratorINS8_IJNSF_6detail15normal_iteratorINSF_10device_ptrIsEEEENSI_INSJ_IjEEEESN_EEEEEPSA_SP_PlNS0_13ScanTileStateIiLb1EEENS7_10__not_fn_tI10RemovePredEESA_iNS2_19streaming_context_tIlLb1EEELSB_1EEEvT0_T1_T2_T3_T4_T5_T6_T7_iT8_NS1_7vsmem_tEE19static_temp_storage];
	add.s32 	%r549, %r546, %r545;
	setp.eq.s32 	%p130, %r46, 2;
	selp.b32 	%r550, %r549, %r545, %p130;
	add.s32 	%r551, %r549, %r547;
	setp.eq.s32 	%p131, %r46, 3;
	selp.b32 	%r552, %r551, %r550, %p131;
	add.s32 	%r49, %r551, %r548;
	setp.gt.u32 	%p132, %r776, 31;
	setp.lt.u32 	%p133, %r776, 32;
	setp.eq.s32 	%p134, %r507, 0;
	selp.b32 	%r553, 0, %r544, %p134;
	add.s32 	%r772, %r552, %r553;
	selp.b32 	%r51, %r544, %r772, %p133;
	@%p132 bra 	$L__BB14_69;
	setp.ne.s32 	%p135, %r776, 0;
	mul.wide.s32 	%rd342, %r1, 8;
	add.s64 	%rd36, %rd2, %rd342;
	@%p135 bra 	$L__BB14_47;
	st.shared.u32 	[_ZZN3cub18CUB_300001_SM_10006detail6select23DeviceSelectSweepKernelINS2_10policy_hubIN4cuda3std3__45tupleIJsjjEEENS0_8NullTypeEiLb0ELNS0_10SelectImplE1EE10Policy1000EN6thrust24THRUST_300001_SM_1000_NS12zip_iteratorINS8_IJNSF_6detail15normal_iteratorINSF_10device_ptrIsEEEENSI_INSJ_IjEEEESN_EEEEEPSA_SP_PlNS0_13ScanTileStateIiLb1EEENS7_10__not_fn_tI10RemovePredEESA_iNS2_19streaming_context_tIlLb1EEELSB_1EEEvT0_T1_T2_T3_T4_T5_T6_T7_iT8_NS1_7vsmem_tEE19static_temp_storage+44], %r49;
	add.s64 	%rd343, %rd36, 256;
	mov.b32 	%r554, 100;
	// begin inline asm
	st.release.gpu.v2.u32 [%rd343], {%r554, %r49};
	// end inline asm
$L__BB14_47:
	not.b32 	%r556, %r776;
	add.s32 	%r769, %r1, %r556;
	mov.u32 	%r53, %nctaid.x;
	setp.gt.u32 	%p136, %r53, 499;
	@%p136 bra 	$L__BB14_49;
	membar.cta;
	bra.uni 	$L__BB14_50;
$L__BB14_49:
	mov.b32 	%r557, 450;
	// begin inline asm
	nanosleep.u32 %r557;
	// end inline asm
$L__BB14_50:
	mul.wide.s32 	%rd345, %r769, 8;
	add.s64 	%rd346, %rd2, %rd345;
	add.s64 	%rd344, %rd346, 256;
	// begin inline asm
	ld.acquire.gpu.v2.u32 {%r770, %r766}, [%rd344];
	// end inline asm
$L__BB14_51:
	setp.eq.s32 	%p137, %r770, 99;
	mov.b32 	%r560, -1;
	vote.sync.any.pred 	%p138, %p137, %r560;
	not.pred 	%p139, %p138;
	@%p139 bra 	$L__BB14_56;
	@%p136 bra 	$L__BB14_54;
	membar.cta;
	bra.uni 	$L__BB14_55;
$L__BB14_54:
	mov.b32 	%r680, 350;
	// begin inline asm
	nanosleep.u32 %r680;
	// end inline asm
$L__BB14_55:
	// begin inline asm
	ld.acquire.gpu.v2.u32 {%r770, %r766}, [%rd344];
	// end inline asm
	bra.uni 	$L__BB14_51;
$L__BB14_56:
	setp.eq.s32 	%p140, %r770, 101;
	mov.b32 	%r587, -1;
	vote.sync.ballot.b32 	%r588, %p140, %r587;
	// begin inline asm
	mov.u32 %r562, %lanemask_ge;
	// end inline asm
	and.b32  	%r589, %r588, %r562;
	or.b32  	%r590, %r589, -2147483648;
	add.s32 	%r591, %r590, -1;
	not.b32 	%r592, %r590;
	and.b32  	%r593, %r592, %r591;
	popc.b32 	%r566, %r593;
	mov.b32 	%r565, 1;
	// begin inline asm
	shfl.sync.down.b32 %r563, %r766, %r565, %r566, %r587;
	// end inline asm
	setp.lt.s32 	%p142, %r507, %r566;
	selp.b32 	%r594, %r563, 0, %p142;
	add.s32 	%r569, %r594, %r766;
	mov.b32 	%r570, 2;
	// begin inline asm
	shfl.sync.down.b32 %r568, %r569, %r570, %r566, %r587;
	// end inline asm
	add.s32 	%r63, %r507, 2;
	setp.gt.s32 	%p143, %r63, %r566;
	selp.b32 	%r595, 0, %r568, %p143;
	add.s32 	%r574, %r569, %r595;
	mov.b32 	%r575, 4;
	// begin inline asm
	shfl.sync.down.b32 %r573, %r574, %r575, %r566, %r587;
	// end inline asm
	add.s32 	%r64, %r507, 4;
	setp.gt.s32 	%p144, %r64, %r566;
	selp.b32 	%r596, 0, %r573, %p144;
	add.s32 	%r579, %r574, %r596;
	mov.b32 	%r580, 8;
	// begin inline asm
	shfl.sync.down.b32 %r578, %r579, %r580, %r566, %r587;
	// end inline asm
	add.s32 	%r65, %r507, 8;
	setp.gt.s32 	%p145, %r65, %r566;
	selp.b32 	%r597, 0, %r578, %p145;
	add.s32 	%r584, %r579, %r597;
	mov.b32 	%r585, 16;
	// begin inline asm
	shfl.sync.down.b32 %r583, %r584, %r585, %r566, %r587;
	// end inline asm
	add.s32 	%r66, %r507, 16;
	setp.gt.s32 	%p146, %r66, %r566;
	selp.b32 	%r598, 0, %r583, %p146;
	add.s32 	%r767, %r584, %r598;
	add.s64 	%rd38, %rd2, 256;
$L__BB14_57:
	setp.ne.s32 	%p147, %r770, 101;
	mov.b32 	%r599, -1;
	vote.sync.all.pred 	%p148, %p147, %r599;
	not.pred 	%p149, %p148;
	@%p149 bra 	$L__BB14_65;
	mul.wide.s32 	%rd411, %r769, 8;
	add.s64 	%rd412, %rd38, %rd411;
	add.s64 	%rd410, %rd412, -256;
	// begin inline asm
	ld.acquire.gpu.v2.u32 {%r770, %r771}, [%rd410];
	// end inline asm
$L__BB14_59:
	setp.eq.s32 	%p173, %r770, 99;
	mov.b32 	%r638, -1;
	vote.sync.any.pred 	%p174, %p173, %r638;
	not.pred 	%p175, %p174;
	@%p175 bra 	$L__BB14_64;
	@%p136 bra 	$L__BB14_62;
	membar.cta;
	bra.uni 	$L__BB14_63;
$L__BB14_62:
	mov.b32 	%r677, 350;
	// begin inline asm
	nanosleep.u32 %r677;
	// end inline asm
$L__BB14_63:
	// begin inline asm
	ld.acquire.gpu.v2.u32 {%r770, %r771}, [%rd410];
	// end inline asm
	bra.uni 	$L__BB14_59;
$L__BB14_64:
	setp.eq.s32 	%p176, %r770, 101;
	mov.b32 	%r664, -1;
	vote.sync.ballot.b32 	%r665, %p176, %r664;
	and.b32  	%r666, %r665, %r562;
	or.b32  	%r667, %r666, -2147483648;
	add.s32 	%r668, %r667, -1;
	not.b32 	%r669, %r667;
	and.b32  	%r670, %r669, %r668;
	popc.b32 	%r643, %r670;
	mov.b32 	%r642, 1;
	// begin inline asm
	shfl.sync.down.b32 %r640, %r771, %r642, %r643, %r664;
	// end inline asm
	setp.lt.s32 	%p178, %r507, %r643;
	selp.b32 	%r671, %r640, 0, %p178;
	add.s32 	%r646, %r671, %r771;
	mov.b32 	%r647, 2;
	// begin inline asm
	shfl.sync.down.b32 %r645, %r646, %r647, %r643, %r664;
	// end inline asm
	setp.gt.s32 	%p179, %r63, %r643;
	selp.b32 	%r672, 0, %r645, %p179;
	add.s32 	%r651, %r646, %r672;
	mov.b32 	%r652, 4;
	// begin inline asm
	shfl.sync.down.b32 %r650, %r651, %r652, %r643, %r664;
	// end inline asm
	setp.gt.s32 	%p180, %r64, %r643;
	selp.b32 	%r673, 0, %r650, %p180;
	add.s32 	%r656, %r651, %r673;
	mov.b32 	%r657, 8;
	// begin inline asm
	shfl.sync.down.b32 %r655, %r656, %r657, %r643, %r664;
	// end inline asm
	setp.gt.s32 	%p181, %r65, %r643;
	selp.b32 	%r674, 0, %r655, %p181;
	add.s32 	%r661, %r656, %r674;
	mov.b32 	%r662, 16;
	// begin inline asm
	shfl.sync.down.b32 %r660, %r661, %r662, %r643, %r664;
	// end inline asm
	setp.gt.s32 	%p182, %r66, %r643;
	selp.b32 	%r675, 0, %r660, %p182;
	add.s32 	%r676, %r675, %r767;
	add.s32 	%r767, %r676, %r661;
	add.s32 	%r769, %r769, -32;
	bra.uni 	$L__BB14_57;
$L__BB14_65:
	@%p135 bra 	$L__BB14_67;
	add.s32 	%r602, %r767, %r49;
	add.s64 	%rd347, %rd36, 256;
	mov.b32 	%r601, 101;
	// begin inline asm
	st.release.gpu.v2.u32 [%rd347], {%r601, %r602};
	// end inline asm
	st.shared.u32 	[_ZZN3cub18CUB_300001_SM_10006detail6select23DeviceSelectSweepKernelINS2_10policy_hubIN4cuda3std3__45tupleIJsjjEEENS0_8NullTypeEiLb0ELNS0_10SelectImplE1EE10Policy1000EN6thrust24THRUST_300001_SM_1000_NS12zip_iteratorINS8_IJNSF_6detail15normal_iteratorINSF_10device_ptrIsEEEENSI_INSJ_IjEEEESN_EEEEEPSA_SP_PlNS0_13ScanTileStateIiLb1EEENS7_10__not_fn_tI10RemovePredEESA_iNS2_19streaming_context_tIlLb1EEELSB_1EEEvT0_T1_T2_T3_T4_T5_T6_T7_iT8_NS1_7vsmem_tEE19static_temp_storage+36], %r767;
	st.shared.u32 	[_ZZN3cub18CUB_300001_SM_10006detail6select23DeviceSelectSweepKernelINS2_10policy_hubIN4cuda3std3__45tupleIJsjjEEENS0_8NullTypeEiLb0ELNS0_10SelectImplE1EE10Policy1000EN6thrust24THRUST_300001_SM_1000_NS12zip_iteratorINS8_IJNSF_6detail15normal_iteratorINSF_10device_ptrIsEEEENSI_INSJ_IjEEEESN_EEEEEPSA_SP_PlNS0_13ScanTileStateIiLb1EEENS7_10__not_fn_tI10RemovePredEESA_iNS2_19streaming_context_tIlLb1EEELSB_1EEEvT0_T1_T2_T3_T4_T5_T6_T7_iT8_NS1_7vsmem_tEE19static_temp_storage+40], %r602;
$L__BB14_67:
	setp.ne.s32 	%p151, %r507, 0;
	mov.u32 	%r772, %r51;
	@%p151 bra 	$L__BB14_69;
	st.shared.u32 	[_ZZN3cub18CUB_300001_SM_10006detail6select23DeviceSelectSweepKernelINS2_10policy_hubIN4cuda3std3__45tupleIJsjjEEENS0_8NullTypeEiLb0ELNS0_10SelectImplE1EE10Policy1000EN6thrust24THRUST_300001_SM_1000_NS12zip_iteratorINS8_IJNSF_6detail15normal_iteratorINSF_10device_ptrIsEEEENSI_INSJ_IjEEEESN_EEEEEPSA_SP_PlNS0_13ScanTileStateIiLb1EEENS7_10__not_fn_tI10RemovePredEESA_iNS2_19streaming_context_tIlLb1EEELSB_1EEEvT0_T1_T2_T3_T4_T5_T6_T7_iT8_NS1_7vsmem_tEE19static_temp_storage+20], %r767;
	mov.u32 	%r772, %r767;
$L__BB14_69:
	mov.u64 	%rd40, %rd125;
	bar.sync 	0;
	setp.eq.s32 	%p152, %r776, 0;
	ld.shared.u32 	%r603, [_ZZN3cub18CUB_300001_SM_10006detail6select23DeviceSelectSweepKernelINS2_10policy_hubIN4cuda3std3__45tupleIJsjjEEENS0_8NullTypeEiLb0ELNS0_10SelectImplE1EE10Policy1000EN6thrust24THRUST_300001_SM_1000_NS12zip_iteratorINS8_IJNSF_6detail15normal_iteratorINSF_10device_ptrIsEEEENSI_INSJ_IjEEEESN_EEEEEPSA_SP_PlNS0_13ScanTileStateIiLb1EEENS7_10__not_fn_tI10RemovePredEESA_iNS2_19streaming_context_tIlLb1EEELSB_1EEEvT0_T1_T2_T3_T4_T5_T6_T7_iT8_NS1_7vsmem_tEE19static_temp_storage+20];
	selp.b32 	%r604, 0, %r603, %p152;
	add.s32 	%r82, %r604, %r772;
	add.s32 	%r83, %r82, %r43;
	add.s32 	%r84, %r44, %r82;
	ld.shared.u32 	%r85, [_ZZN3cub18CUB_300001_SM_10006detail6select23DeviceSelectSweepKernelINS2_10policy_hubIN4cuda3std3__45tupleIJsjjEEENS0_8NullTypeEiLb0ELNS0_10SelectImplE1EE10Policy1000EN6thrust24THRUST_300001_SM_1000_NS12zip_iteratorINS8_IJNSF_6detail15normal_iteratorINSF_10device_ptrIsEEEENSI_INSJ_IjEEEESN_EEEEEPSA_SP_PlNS0_13ScanTileStateIiLb1EEENS7_10__not_fn_tI10RemovePredEESA_iNS2_19streaming_context_tIlLb1EEELSB_1EEEvT0_T1_T2_T3_T4_T5_T6_T7_iT8_NS1_7vsmem_tEE19static_temp_storage+44];
	ld.shared.u32 	%r86, [_ZZN3cub18CUB_300001_SM_10006detail6select23DeviceSelectSweepKernelINS2_10policy_hubIN4cuda3std3__45tupleIJsjjEEENS0_8NullTypeEiLb0ELNS0_10SelectImplE1EE10Policy1000EN6thrust24THRUST_300001_SM_1000_NS12zip_iteratorINS8_IJNSF_6detail15normal_iteratorINSF_10device_ptrIsEEEENSI_INSJ_IjEEEESN_EEEEEPSA_SP_PlNS0_13ScanTileStateIiLb1EEENS7_10__not_fn_tI10RemovePredEESA_iNS2_19streaming_context_tIlLb1EEELSB_1EEEvT0_T1_T2_T3_T4_T5_T6_T7_iT8_NS1_7vsmem_tEE19static_temp_storage+36];
	setp.gt.s32 	%p153, %r85, 128;
	@%p153 bra 	$L__BB14_82;
	setp.ne.s16 	%p154, %rs6, 1;
	ld.param.u8 	%rs9, [%rd40];
	ld.param.u64 	%rd348, [%rd40+24];
	cvta.to.global.u64 	%rd41, %rd348;
	@%p154 bra 	$L__BB14_71;
	bra.uni 	$L__BB14_74;
$L__BB14_71:
	setp.ne.s16 	%p155, %rs9, 0;
	mov.b64 	%rd509, 0;
	@%p155 bra 	$L__BB14_73;
	ld.global.u64 	%rd509, [%rd41];
$L__BB14_73:
	cvt.s64.s32 	%rd350, %r82;
	add.s64 	%rd351, %rd509, %rd350;
	shl.b64 	%rd352, %rd351, 1;
	add.s64 	%rd353, %rd6, %rd352;
	shl.b64 	%rd354, %rd351, 2;
	add.s64 	%rd355, %rd7, %rd354;
	add.s64 	%rd356, %rd8, %rd354;
	st.global.u16 	[%rd353], %rs6;
	st.global.u32 	[%rd355], %r37;
	st.global.u32 	[%rd356], %r38;
$L__BB14_74:
	setp.eq.s16 	%p156, %rs7, 1;
	@%p156 bra 	$L__BB14_78;
	setp.ne.s16 	%p157, %rs9, 0;
	mov.b64 	%rd510, 0;
	@%p157 bra 	$L__BB14_77;
	ld.global.u64 	%rd510, [%rd41];
$L__BB14_77:
	cvt.s64.s32 	%rd358, %r83;
	add.s64 	%rd359, %rd510, %rd358;
	shl.b64 	%rd360, %rd359, 1;
	add.s64 	%rd361, %rd6, %rd360;
	shl.b64 	%rd362, %rd359, 2;
	add.s64 	%rd363, %rd7, %rd362;
	add.s64 	%rd364, %rd8, %rd362;
	st.global.u16 	[%rd361], %rs7;
	st.global.u32 	[%rd363], %r39;
	st.global.u32 	[%rd364], %r40;
$L__BB14_78:
	setp.eq.s16 	%p158, %rs8, 1;
	@%p158 bra 	$L__BB14_227;
	setp.ne.s16 	%p159, %rs9, 0;
	mov.b64 	%rd511, 0;
	@%p159 bra 	$L__BB14_81;
	ld.global.u64 	%rd511, [%rd41];
$L__BB14_81:
	cvt.s64.s32 	%rd366, %r84;
	add.s64 	%rd367, %rd511, %rd366;
	shl.b64 	%rd368, %rd367, 1;
	add.s64 	%rd369, %rd6, %rd368;
	shl.b64 	%rd370, %rd367, 2;
	add.s64 	%rd371, %rd7, %rd370;
	add.s64 	%rd372, %rd8, %rd370;
	st.global.u16 	[%rd369], %rs8;
	st.global.u32 	[%rd371], %r41;
	st.global.u32 	[%rd372], %r42;
	bra.uni 	$L__BB14_227;
$L__BB14_82:
	setp.eq.s16 	%p160, %rs6, 1;
	bar.sync 	0;
	@%p160 bra 	$L__BB14_84;
	sub.s32 	%r605, %r82, %r86;
	mov.u32 	%r606, _ZZN3cub18CUB_300001_SM_10006detail6select23DeviceSelectSweepKernelINS2_10policy_hubIN4cuda3std3__45tupleIJsjjEEENS0_8NullTypeEiLb0ELNS0_10SelectImplE1EE10Policy1000EN6thrust24THRUST_300001_SM_1000_NS12zip_iteratorINS8_IJNSF_6detail15normal_iteratorINSF_10device_ptrIsEEEENSI_INSJ_IjEEEESN_EEEEEPSA_SP_PlNS0_13ScanTileStateIiLb1EEENS7_10__not_fn_tI10RemovePredEESA_iNS2_19streaming_context_tIlLb1EEELSB_1EEEvT0_T1_T2_T3_T4_T5_T6_T7_iT8_NS1_7vsmem_tEE19static_temp_storage;
	mad.lo.s32 	%r607, %r605, 12, %r606;
	st.shared.u16 	[%r607], %rs6;
	st.shared.u32 	[%r607+4], %r37;
	st.shared.u32 	[%r607+8], %r38;
$L__BB14_84:
	setp.eq.s16 	%p161, %rs7, 1;
	@%p161 bra 	$L__BB14_86;
	sub.s32 	%r608, %r83, %r86;
	mov.u32 	%r609, _ZZN3cub18CUB_300001_SM_10006detail6select23DeviceSelectSweepKernelINS2_10policy_hubIN4cuda3std3__45tupleIJsjjEEENS0_8NullTypeEiLb0ELNS0_10SelectImplE1EE10Policy1000EN6thrust24THRUST_300001_SM_1000_NS12zip_iteratorINS8_IJNSF_6detail15normal_iteratorINSF_10device_ptrIsEEEENSI_INSJ_IjEEEESN_EEEEEPSA_SP_PlNS0_13ScanTileStateIiLb1EEENS7_10__not_fn_tI10RemovePredEESA_iNS2_19streaming_context_tIlLb1EEELSB_1EEEvT0_T1_T2_T3_T4_T5_T6_T7_iT8_NS1_7vsmem_tEE19static_temp_storage;
	mad.lo.s32 	%r610, %r608, 12, %r609;
	st.shared.u16 	[%r610], %rs7;
	st.shared.u32 	[%r610+4], %r39;
	st.shared.u32 	[%r610+8], %r40;
$L__BB14_86:
	setp.eq.s16 	%p162, %rs8, 1;
	@%p162 bra 	$L__BB14_88;
	sub.s32 	%r611, %r84, %r86;
	mov.u32 	%r612, _ZZN3cub18CUB_300001_SM_10006detail6select23DeviceSelectSweepKernelINS2_10policy_hubIN4cuda3std3__45tupleIJsjjEEENS0_8NullTypeEiLb0ELNS0_10SelectImplE1EE10Policy1000EN6thrust24THRUST_300001_SM_1000_NS12zip_iteratorINS8_IJNSF_6detail15normal_iteratorINSF_10device_ptrIsEEEENSI_INSJ_IjEEEESN_EEEEEPSA_SP_PlNS0_13ScanTileStateIiLb1EEENS7_10__not_fn_tI10RemovePredEESA_iNS2_19streaming_context_tIlLb1EEELSB_1EEEvT0_T1_T2_T3_T4_T5_T6_T7_iT8_NS1_7vsmem_tEE19static_temp_storage;
	mad.lo.s32 	%r613, %r611, 12, %r612;
	st.shared.u16 	[%r613], %rs8;
	st.shared.u32 	[%r613+4], %r41;
	st.shared.u32 	[%r613+8], %r42;
$L__BB14_88:
	bar.sync 	0;
	setp.ge.s32 	%p163, %r776, %r85;
	@%p163 bra 	$L__BB14_227;
	ld.param.u8 	%rs10, [%rd40];
	ld.param.u64 	%rd373, [%rd40+24];
	cvta.to.global.u64 	%rd42, %rd373;
	not.b32 	%r614, %r776;
	add.s32 	%r87, %r85, %r614;
	and.b32  	%r615, %r87, 384;
	setp.eq.s32 	%p164, %r615, 384;
	@%p164 bra 	$L__BB14_94;
	shr.u32 	%r616, %r87, 7;
	add.s32 	%r617, %r616, 1;
	and.b32  	%r618, %r617, 3;
	add.s32 	%r775, %r776, %r86;
	mov.u32 	%r619, _ZZN3cub18CUB_300001_SM_10006detail6select23DeviceSelectSweepKernelINS2_10policy_hubIN4cuda3std3__45tupleIJsjjEEENS0_8NullTypeEiLb0ELNS0_10SelectImplE1EE10Policy1000EN6thrust24THRUST_300001_SM_1000_NS12zip_iteratorINS8_IJNSF_6detail15normal_iteratorINSF_10device_ptrIsEEEENSI_INSJ_IjEEEESN_EEEEEPSA_SP_PlNS0_13ScanTileStateIiLb1EEENS7_10__not_fn_tI10RemovePredEESA_iNS2_19streaming_context_tIlLb1EEELSB_1EEEvT0_T1_T2_T3_T4_T5_T6_T7_iT8_NS1_7vsmem_tEE19static_temp_storage;
	mad.lo.s32 	%r620, %r776, 12, %r619;
	add.s32 	%r774, %r620, 4;
	neg.s32 	%r773, %r618;
	shl.b32 	%r621, %r617, 7;
	and.b32  	%r622, %r621, 384;
	add.s32 	%r776, %r776, %r622;
$L__BB14_91:
	.pragma "nounroll";
	setp.ne.s16 	%p165, %rs10, 0;
	mov.b64 	%rd504, 0;
	@%p165 bra 	$L__BB14_93;
	ld.global.u64 	%rd504, [%rd42];
$L__BB14_93:
	cvt.s64.s32 	%rd375, %r775;
	add.s64 	%rd376, %rd504, %rd375;
	shl.b64 	%rd377, %rd376, 1;
	add.s64 	%rd378, %rd6, %rd377;
	shl.b64 	%rd379, %rd376, 2;
	add.s64 	%rd380, %rd7, %rd379;
	add.s64 	%rd381, %rd8, %rd379;
	ld.shared.u16 	%rs69, [%r774+-4];
	st.global.u16 	[%rd378], %rs69;
	ld.shared.u32 	%r623, [%r774];
	st.global.u32 	[%rd380], %r623;
	ld.shared.u32 	%r624, [%r774+4];
	st.global.u32 	[%rd381], %r624;
	add.s32 	%r775, %r775, 128;
	add.s32 	%r774, %r774, 1536;
	add.s32 	%r773, %r773, 1;
	setp.ne.s32 	%p166, %r773, 0;
	@%p166 bra 	$L__BB14_91;
$L__BB14_94:
	setp.lt.u32 	%p167, %r87, 384;
	@%p167 bra 	$L__BB14_227;
	add.s64 	%rd45, %rd7, 1536;
	add.s32 	%r778, %r776, %r86;
	add.s64 	%rd46, %rd6, 768;
	add.s64 	%rd47, %rd8, 1536;
	mov.u32 	%r625, _ZZN3cub18CUB_300001_SM_10006detail6select23DeviceSelectSweepKernelINS2_10policy_hubIN4cuda3std3__45tupleIJsjjEEENS0_8NullTypeEiLb0ELNS0_10SelectImplE1EE10Policy1000EN6thrust24THRUST_300001_SM_1000_NS12zip_iteratorINS8_IJNSF_6detail15normal_iteratorINSF_10device_ptrIsEEEENSI_INSJ_IjEEEESN_EEEEEPSA_SP_PlNS0_13ScanTileStateIiLb1EEENS7_10__not_fn_tI10RemovePredEESA_iNS2_19streaming_context_tIlLb1EEELSB_1EEEvT0_T1_T2_T3_T4_T5_T6_T7_iT8_NS1_7vsmem_tEE19static_temp_storage;
	mad.lo.s32 	%r626, %r776, 12, %r625;
	add.s32 	%r777, %r626, 4616;
$L__BB14_96:
	setp.ne.s16 	%p168, %rs10, 0;
	cvt.s64.s32 	%rd48, %r778;
	mov.b64 	%rd505, 0;
	@%p168 bra 	$L__BB14_98;
	ld.global.u64 	%rd505, [%rd42];
$L__BB14_98:
	setp.ne.s16 	%p169, %rs10, 0;
	add.s64 	%rd384, %rd505, %rd48;
	shl.b64 	%rd385, %rd384, 1;
	add.s64 	%rd386, %rd46, %rd385;
	shl.b64 	%rd387, %rd384, 2;
	add.s64 	%rd388, %rd45, %rd387;
	add.s64 	%rd389, %rd47, %rd387;
	ld.shared.u16 	%rs72, [%r777+-4616];
	st.global.u16 	[%rd386+-768], %rs72;
	ld.shared.u32 	%r627, [%r777+-4612];
	st.global.u32 	[%rd388+-1536], %r627;
	ld.shared.u32 	%r628, [%r777+-4608];
	st.global.u32 	[%rd389+-1536], %r628;
	mov.b64 	%rd506, 0;
	@%p169 bra 	$L__BB14_100;
	ld.global.u64 	%rd506, [%rd42];
$L__BB14_100:
	setp.ne.s16 	%p170, %rs10, 0;
	add.s64 	%rd391, %rd506, %rd48;
	shl.b64 	%rd392, %rd391, 1;
	add.s64 	%rd393, %rd46, %rd392;
	shl.b64 	%rd394, %rd391, 2;
	add.s64 	%rd395, %rd45, %rd394;
	add.s64 	%rd396, %rd47, %rd394;
	ld.shared.u16 	%rs74, [%r777+-3080];
	st.global.u16 	[%rd393+-512], %rs74;
	ld.shared.u32 	%r629, [%r777+-3076];
	st.global.u32 	[%rd395+-1024], %r629;
	ld.shared.u32 	%r630, [%r777+-3072];
	st.global.u32 	[%rd396+-1024], %r630;
	mov.b64 	%rd507, 0;
	@%p170 bra 	$L__BB14_102;
	ld.global.u64 	%rd507, [%rd42];
$L__BB14_102:
	setp.ne.s16 	%p171, %rs10, 0;
	add.s64 	%rd398, %rd507, %rd48;
	shl.b64 	%rd399, %rd398, 1;
	add.s64 	%rd400, %rd46, %rd399;
	shl.b64 	%rd401, %rd398, 2;
	add.s64 	%rd402, %rd45, %rd401;
	add.s64 	%rd403, %rd47, %rd401;
	ld.shared.u16 	%rs76, [%r777+-1544];
	st.global.u16 	[%rd400+-256], %rs76;
	ld.shared.u32 	%r631, [%r777+-1540];
	st.global.u32 	[%rd402+-512], %r631;
	ld.shared.u32 	%r632, [%r777+-1536];
	st.global.u32 	[%rd403+-512], %r632;
	mov.b64 	%rd508, 0;
	@%p171 bra 	$L__BB14_104;
	ld.global.u64 	%rd508, [%rd42];
$L__BB14_104:
	cvt.u32.u64 	%r633, %rd48;
	add.s64 	%rd404, %rd508, %rd48;
	shl.b64 	%rd405, %rd404, 1;
	add.s64 	%rd406, %rd46, %rd405;
	shl.b64 	%rd407, %rd404, 2;
	add.s64 	%rd408, %rd45, %rd407;
	add.s64 	%rd409, %rd47, %rd407;
	ld.shared.u16 	%rs77, [%r777+-8];
	st.global.u16 	[%rd406], %rs77;
	ld.shared.u32 	%r634, [%r777+-4];
	st.global.u32 	[%rd408], %r634;
	ld.shared.u32 	%r635, [%r777];
	st.global.u32 	[%rd409], %r635;
	add.s32 	%r776, %r776, 512;
	add.s32 	%r778, %r633, 512;
	add.s32 	%r777, %r777, 6144;
	setp.lt.s32 	%p172, %r776, %r85;
	@%p172 bra 	$L__BB14_96;
	bra.uni 	$L__BB14_227;
$L__BB14_105:
	ld.param.u32 	%r758, [_ZN3cub18CUB_300001_SM_10006detail6select23DeviceSelectSweepKernelINS2_10policy_hubIN4cuda3std3__45tupleIJsjjEEENS0_8NullTypeEiLb0ELNS0_10SelectImplE1EE10Policy1000EN6thrust24THRUST_300001_SM_1000_NS12zip_iteratorINS8_IJNSF_6detail15normal_iteratorINSF_10device_ptrIsEEEENSI_INSJ_IjEEEESN_EEEEEPSA_SP_PlNS0_13ScanTileStateIiLb1EEENS7_10__not_fn_tI10RemovePredEESA_iNS2_19streaming_context_tIlLb1EEELSB_1EEEvT0_T1_T2_T3_T4_T5_T6_T7_iT8_NS1_7vsmem_tE_param_7];
	sub.s32 	%r107, %r758, %r2;
	setp.ne.s32 	%p8, %r1, 0;
	@%p8 bra 	$L__BB14_150;
	ld.param.u8 	%rs45, [%rd1];
	setp.eq.s16 	%p80, %rs45, 0;
	ld.param.u64 	%rd229, [%rd1+16];
	selp.b64 	%rd230, %rd229, 0, %p80;
	cvt.u64.u32 	%rd231, %r2;
	add.s64 	%rd63, %rd230, %rd231;
	mov.u32 	%r788, %tid.x;
	mul.lo.s32 	%r109, %r788, 3;
	setp.ge.s32 	%p81, %r109, %r107;
	mov.b16 	%rs92, 0;
	mov.b32 	%r780, 0;
	mov.u32 	%r781, %r780;
	@%p81 bra 	$L__BB14_108;
	cvt.u64.u32 	%rd232, %r109;
	add.s64 	%rd233, %rd63, %rd232;
	shl.b64 	%rd234, %rd233, 1;
	add.s64 	%rd235, %rd3, %rd234;
	shl.b64 	%rd236, %rd233, 2;
	add.s64 	%rd237, %rd4, %rd236;
	add.s64 	%rd238, %rd5, %rd236;
	ld.global.u16 	%rs92, [%rd235];
	ld.global.u32 	%r781, [%rd237];
	ld.global.u32 	%r780, [%rd238];
$L__BB14_108:
	add.s32 	%r114, %r109, 1;
	setp.ge.s32 	%p82, %r114, %r107;
	mov.b16 	%rs93, 0;
	mov.b32 	%r782, 0;
	mov.u32 	%r783, %r782;
	@%p82 bra 	$L__BB14_110;
	cvt.u64.u32 	%rd239, %r109;
	add.s64 	%rd240, %rd63, %rd239;
	shl.b64 	%rd241, %rd240, 1;
	add.s64 	%rd242, %rd3, %rd241;
	shl.b64 	%rd243, %rd240, 2;
	add.s64 	%rd244, %rd4, %rd243;
	add.s64 	%rd245, %rd5, %rd243;
	ld.global.u16 	%rs93, [%rd242+2];
	ld.global.u32 	%r782, [%rd244+4];
	ld.global.u32 	%r783, [%rd245+4];
$L__BB14_110:
	add.s32 	%r119, %r109, 2;
	setp.ge.s32 	%p83, %r119, %r107;
	mov.b32 	%r784, 0;
	mov.b16 	%rs94, 0;
	mov.u32 	%r785, %r784;
	@%p83 bra 	$L__BB14_112;
	cvt.u64.u32 	%rd246, %r109;
	add.s64 	%rd247, %rd63, %rd246;
	shl.b64 	%rd248, %rd247, 1;
	add.s64 	%rd249, %rd3, %rd248;
	shl.b64 	%rd250, %rd247, 2;
	add.s64 	%rd251, %rd4, %rd250;
	add.s64 	%rd252, %rd5, %rd250;
	ld.global.u16 	%rs94, [%rd249+4];
	ld.global.u32 	%r784, [%rd251+8];
	ld.global.u32 	%r785, [%rd252+8];
$L__BB14_112:
	setp.ne.s16 	%p87, %rs92, 1;
	or.pred  	%p1, %p81, %p87;
	selp.u32 	%r124, 1, 0, %p1;
	setp.ne.s16 	%p88, %rs93, 1;
	or.pred  	%p2, %p82, %p88;
	selp.u32 	%r462, 1, 0, %p2;
	setp.ne.s16 	%p89, %rs94, 1;
	or.pred  	%p3, %p83, %p89;
	selp.u32 	%r463, 1, 0, %p3;
	bar.sync 	0;
	add.s32 	%r125, %r462, %r124;
	add.s32 	%r436, %r125, %r463;
	shr.u32 	%r127, %r788, 5;
	// begin inline asm
	mov.u32 %r431, %laneid;
	// end inline asm
	mov.b32 	%r434, 1;
	mov.b32 	%r459, 0;
	mov.b32 	%r461, -1;
	// begin inline asm
	{  .reg .s32 r0;  .reg .pred p;  shfl.sync.up.b32 r0|p, %r436, %r434, %r459, %r461;  @p add.s32 r0, r0, %r436;  mov.s32 %r432, r0;}
	// end inline asm
	mov.b32 	%r440, 2;
	// begin inline asm
	{  .reg .s32 r0;  .reg .pred p;  shfl.sync.up.b32 r0|p, %r432, %r440, %r459, %r461;  @p add.s32 r0, r0, %r432;  mov.s32 %r438, r0;}
	// end inline asm
	mov.b32 	%r446, 4;
	// begin inline asm
	{  .reg .s32 r0;  .reg .pred p;  shfl.sync.up.b32 r0|p, %r438, %r446, %r459, %r461;  @p add.s32 r0, r0, %r438;  mov.s32 %r444, r0;}
	// end inline asm
	mov.b32 	%r452, 8;
	// begin inline asm
	{  .reg .s32 r0;  .reg .pred p;  shfl.sync.up.b32 r0|p, %r444, %r452, %r459, %r461;  @p add.s32 r0, r0, %r444;  mov.s32 %r450, r0;}
	// end inline asm
	mov.b32 	%r458, 16;
	// begin inline asm
	{  .reg .s32 r0;  .reg .pred p;  shfl.sync.up.b32 r0|p, %r450, %r458, %r459, %r461;  @p add.s32 r0, r0, %r450;  mov.s32 %r456, r0;}
	// end inline asm
	setp.ne.s32 	%p90, %r431, 31;
	@%p90 bra 	$L__BB14_114;
	shl.b32 	%r464, %r127, 2;
	mov.u32 	%r465, _ZZN3cub18CUB_300001_SM_10006detail6select23DeviceSelectSweepKernelINS2_10policy_hubIN4cuda3std3__45tupleIJsjjEEENS0_8NullTypeEiLb0ELNS0_10SelectImplE1EE10Policy1000EN6thrust24THRUST_300001_SM_1000_NS12zip_iteratorINS8_IJNSF_6detail15normal_iteratorINSF_10device_ptrIsEEEENSI_INSJ_IjEEEESN_EEEEEPSA_SP_PlNS0_13ScanTileStateIiLb1EEENS7_10__not_fn_tI10RemovePredEESA_iNS2_19streaming_context_tIlLb1EEELSB_1EEEvT0_T1_T2_T3_T4_T5_T6_T7_iT8_NS1_7vsmem_tEE19static_temp_storage;
	add.s32 	%r466, %r465, %r464;
	st.shared.u32 	[%r466], %r456;
$L__BB14_114:
	bar.sync 	0;
	ld.shared.v4.u32 	{%r130, %r131, %r132, %r133}, [_ZZN3cub18CUB_300001_SM_10006detail6select23DeviceSelectSweepKernelINS2_10policy_hubIN4cuda3std3__45tupleIJsjjEEENS0_8NullTypeEiLb0ELNS0_10SelectImplE1EE10Policy1000EN6thrust24THRUST_300001_SM_1000_NS12zip_iteratorINS8_IJNSF_6detail15normal_iteratorINSF_10device_ptrIsEEEENSI_INSJ_IjEEEESN_EEEEEPSA_SP_PlNS0_13ScanTileStateIiLb1EEENS7_10__not_fn_tI10RemovePredEESA_iNS2_19streaming_context_tIlLb1EEELSB_1EEEvT0_T1_T2_T3_T4_T5_T6_T7_iT8_NS1_7vsmem_tEE19static_temp_storage];
	add.s32 	%r467, %r131, %r130;
	setp.eq.s32 	%p91, %r127, 2;
	selp.b32 	%r468, %r467, %r130, %p91;
	add.s32 	%r469, %r467, %r132;
	setp.eq.s32 	%p92, %r127, 3;
	selp.b32 	%r470, %r469, %r468, %p92;
	setp.lt.u32 	%p93, %r788, 32;
	selp.b32 	%r471, 0, %r470, %p93;
	setp.eq.s32 	%p94, %r431, 0;
	sub.s32 	%r472, %r456, %r436;
	selp.b32 	%r473, 0, %r472, %p94;
	add.s32 	%r134, %r471, %r473;
	add.s32 	%r135, %r134, %r124;
	add.s32 	%r136, %r125, %r134;
	add.s32 	%r474, %r107, %r133;
	add.s32 	%r475, %r474, %r469;
	add.s32 	%r811, %r475, -384;
	setp.gt.s32 	%p95, %r811, 128;
	@%p95 bra 	$L__BB14_127;
	ld.param.u8 	%rs17, [%rd1];
	ld.param.u64 	%rd253, [%rd1+24];
	cvta.to.global.u64 	%rd64, %rd253;
	setp.lt.s32 	%p96, %r134, %r811;
	and.pred  	%p97, %p1, %p96;
	@%p97 bra 	$L__BB14_116;
	bra.uni 	$L__BB14_119;
$L__BB14_116:
	setp.ne.s16 	%p98, %rs17, 0;
	mov.b64 	%rd520, 0;
	@%p98 bra 	$L__BB14_118;
	ld.global.u64 	%rd520, [%rd64];
$L__BB14_118:
	cvt.s64.s32 	%rd255, %r134;
	add.s64 	%rd256, %rd520, %rd255;
	shl.b64 	%rd257, %rd256, 1;
	add.s64 	%rd258, %rd6, %rd257;
	shl.b64 	%rd259, %rd256, 2;
	add.s64 	%rd260, %rd7, %rd259;
	add.s64 	%rd261, %rd8, %rd259;
	st.global.u16 	[%rd258], %rs92;
	st.global.u32 	[%rd260], %r781;
	st.global.u32 	[%rd261], %r780;
$L__BB14_119:
	setp.ge.s32 	%p99, %r135, %r811;
	not.pred 	%p100, %p2;
	or.pred  	%p101, %p100, %p99;
	@%p101 bra 	$L__BB14_123;
	setp.ne.s16 	%p102, %rs17, 0;
	mov.b64 	%rd521, 0;
	@%p102 bra 	$L__BB14_122;
	ld.global.u64 	%rd521, [%rd64];
$L__BB14_122:
	cvt.s64.s32 	%rd263, %r135;
	add.s64 	%rd264, %rd521, %rd263;
	shl.b64 	%rd265, %rd264, 1;
	add.s64 	%rd266, %rd6, %rd265;
	shl.b64 	%rd267, %rd264, 2;
	add.s64 	%rd268, %rd7, %rd267;
	add.s64 	%rd269, %rd8, %rd267;
	st.global.u16 	[%rd266], %rs93;
	st.global.u32 	[%rd268], %r782;
	st.global.u32 	[%rd269], %r783;
$L__BB14_123:
	setp.ge.s32 	%p103, %r136, %r811;
	not.pred 	%p104, %p3;
	or.pred  	%p105, %p104, %p103;
	@%p105 bra 	$L__BB14_219;
	setp.ne.s16 	%p106, %rs17, 0;
	mov.b64 	%rd522, 0;
	@%p106 bra 	$L__BB14_126;
	ld.global.u64 	%rd522, [%rd64];
$L__BB14_126:
	cvt.s64.s32 	%rd271, %r136;
	add.s64 	%rd272, %rd522, %rd271;
	shl.b64 	%rd273, %rd272, 1;
	add.s64 	%rd274, %rd6, %rd273;
	shl.b64 	%rd275, %rd272, 2;
	add.s64 	%rd276, %rd7, %rd275;
	add.s64 	%rd277, %rd8, %rd275;
	st.global.u16 	[%rd274], %rs94;
	st.global.u32 	[%rd276], %r784;
	st.global.u32 	[%rd277], %r785;
	bra.uni 	$L__BB14_219;
$L__BB14_127:
	bar.sync 	0;
	not.pred 	%p107, %p1;
	@%p107 bra 	$L__BB14_129;
	mov.u32 	%r476, _ZZN3cub18CUB_300001_SM_10006detail6select23DeviceSelectSweepKernelINS2_10policy_hubIN4cuda3std3__45tupleIJsjjEEENS0_8NullTypeEiLb0ELNS0_10SelectImplE1EE10Policy1000EN6thrust24THRUST_300001_SM_1000_NS12zip_iteratorINS8_IJNSF_6detail15normal_iteratorINSF_10device_ptrIsEEEENSI_INSJ_IjEEEESN_EEEEEPSA_SP_PlNS0_13ScanTileStateIiLb1EEENS7_10__not_fn_tI10RemovePredEESA_iNS2_19streaming_context_tIlLb1EEELSB_1EEEvT0_T1_T2_T3_T4_T5_T6_T7_iT8_NS1_7vsmem_tEE19static_temp_storage;
	mad.lo.s32 	%r477, %r134, 12, %r476;
	st.shared.u16 	[%r477], %rs92;
	st.shared.u32 	[%r477+4], %r781;
	st.shared.u32 	[%r477+8], %r780;
$L__BB14_129:
	not.pred 	%p108, %p2;
	@%p108 bra 	$L__BB14_131;
	mov.u32 	%r478, _ZZN3cub18CUB_300001_SM_10006detail6select23DeviceSelectSweepKernelINS2_10policy_hubIN4cuda3std3__45tupleIJsjjEEENS0_8NullTypeEiLb0ELNS0_10SelectImplE1EE10Policy1000EN6thrust24THRUST_300001_SM_1000_NS12zip_iteratorINS8_IJNSF_6detail15normal_iteratorINSF_10device_ptrIsEEEENSI_INSJ_IjEEEESN_EEEEEPSA_SP_PlNS0_13ScanTileStateIiLb1EEENS7_10__not_fn_tI10RemovePredEESA_iNS2_19streaming_context_tIlLb1EEELSB_1EEEvT0_T1_T2_T3_T4_T5_T6_T7_iT8_NS1_7vsmem_tEE19static_temp_storage;
	mad.lo.s32 	%r479, %r135, 12, %r478;
	st.shared.u16 	[%r479], %rs93;
	st.shared.u32 	[%r479+4], %r782;
	st.shared.u32 	[%r479+8], %r783;
$L__BB14_131:
	not.pred 	%p109, %p3;
	@%p109 bra 	$L__BB14_133;
	mov.u32 	%r480, _ZZN3cub18CUB_300001_SM_10006detail6select23DeviceSelectSweepKernelINS2_10policy_hubIN4cuda3std3__45tupleIJsjjEEENS0_8NullTypeEiLb0ELNS0_10SelectImplE1EE10Policy1000EN6thrust24THRUST_300001_SM_1000_NS12zip_iteratorINS8_IJNSF_6detail15normal_iteratorINSF_10device_ptrIsEEEENSI_INSJ_IjEEEESN_EEEEEPSA_SP_PlNS0_13ScanTileStateIiLb1EEENS7_10__not_fn_tI10RemovePredEESA_iNS2_19streaming_context_tIlLb1EEELSB_1EEEvT0_T1_T2_T3_T4_T5_T6_T7_iT8_NS1_7vsmem_tEE19static_temp_storage;
	mad.lo.s32 	%r481, %r136, 12, %r480;
	st.shared.u16 	[%r481], %rs94;
	st.shared.u32 	[%r481+4], %r784;
	st.shared.u32 	[%r481+8], %r785;
$L__BB14_133:
	bar.sync 	0;
	setp.ge.u32 	%p110, %r788, %r811;
	@%p110 bra 	$L__BB14_219;
	ld.param.u32 	%r760, [_ZN3cub18CUB_300001_SM_10006detail6select23DeviceSelectSweepKernelINS2_10policy_hubIN4cuda3std3__45tupleIJsjjEEENS0_8NullTypeEiLb0ELNS0_10SelectImplE1EE10Policy1000EN6thrust24THRUST_300001_SM_1000_NS12zip_iteratorINS8_IJNSF_6detail15normal_iteratorINSF_10device_ptrIsEEEENSI_INSJ_IjEEEESN_EEEEEPSA_SP_PlNS0_13ScanTileStateIiLb1EEENS7_10__not_fn_tI10RemovePredEESA_iNS2_19streaming_context_tIlLb1EEELSB_1EEEvT0_T1_T2_T3_T4_T5_T6_T7_iT8_NS1_7vsmem_tE_param_7];
	ld.param.u8 	%rs18, [%rd1];
	ld.param.u64 	%rd278, [%rd1+24];
	cvta.to.global.u64 	%rd65, %rd278;
	add.s32 	%r482, %r131, %r132;
	add.s32 	%r483, %r482, %r133;
	add.s32 	%r484, %r483, %r130;
	add.s32 	%r485, %r484, %r760;
	sub.s32 	%r486, %r485, %r788;
	add.s32 	%r138, %r486, -385;
	and.b32  	%r487, %r138, 384;
	setp.eq.s32 	%p111, %r487, 384;
	@%p111 bra 	$L__BB14_139;
	shr.u32 	%r488, %r138, 7;
	add.s32 	%r489, %r488, 1;
	and.b32  	%r490, %r489, 3;
	neg.s32 	%r787, %r490;
	mov.u32 	%r491, _ZZN3cub18CUB_300001_SM_10006detail6select23DeviceSelectSweepKernelINS2_10policy_hubIN4cuda3std3__45tupleIJsjjEEENS0_8NullTypeEiLb0ELNS0_10SelectImplE1EE10Policy1000EN6thrust24THRUST_300001_SM_1000_NS12zip_iteratorINS8_IJNSF_6detail15normal_iteratorINSF_10device_ptrIsEEEENSI_INSJ_IjEEEESN_EEEEEPSA_SP_PlNS0_13ScanTileStateIiLb1EEENS7_10__not_fn_tI10RemovePredEESA_iNS2_19streaming_context_tIlLb1EEELSB_1EEEvT0_T1_T2_T3_T4_T5_T6_T7_iT8_NS1_7vsmem_tEE19static_temp_storage;
	mad.lo.s32 	%r492, %r788, 12, %r491;
	add.s32 	%r786, %r492, 8;
	cvt.u64.u32 	%rd512, %r788;
$L__BB14_136:
	.pragma "nounroll";
	setp.ne.s16 	%p112, %rs18, 0;
	mov.b64 	%rd513, 0;
	@%p112 bra 	$L__BB14_138;
	ld.global.u64 	%rd513, [%rd65];
$L__BB14_138:
	add.s64 	%rd280, %rd513, %rd512;
	shl.b64 	%rd281, %rd280, 1;
	add.s64 	%rd282, %rd6, %rd281;
	shl.b64 	%rd283, %rd280, 2;
	add.s64 	%rd284, %rd7, %rd283;
	add.s64 	%rd285, %rd8, %rd283;
	ld.shared.u16 	%rs52, [%r786+-8];
	st.global.u16 	[%rd282], %rs52;
	ld.shared.u32 	%r493, [%r786+-4];
	st.global.u32 	[%rd284], %r493;
	ld.shared.u32 	%r494, [%r786];
	st.global.u32 	[%rd285], %r494;
	add.s64 	%rd512, %rd512, 128;
	cvt.u32.u64 	%r788, %rd512;
	add.s32 	%r787, %r787, 1;
	setp.ne.s32 	%p113, %r787, 0;
	add.s32 	%r786, %r786, 1536;
	@%p113 bra 	$L__BB14_136;
$L__BB14_139:
	setp.lt.u32 	%p114, %r138, 384;
	@%p114 bra 	$L__BB14_219;
	mov.u32 	%r495, _ZZN3cub18CUB_300001_SM_10006detail6select23DeviceSelectSweepKernelINS2_10policy_hubIN4cuda3std3__45tupleIJsjjEEENS0_8NullTypeEiLb0ELNS0_10SelectImplE1EE10Policy1000EN6thrust24THRUST_300001_SM_1000_NS12zip_iteratorINS8_IJNSF_6detail15normal_iteratorINSF_10device_ptrIsEEEENSI_INSJ_IjEEEESN_EEEEEPSA_SP_PlNS0_13ScanTileStateIiLb1EEENS7_10__not_fn_tI10RemovePredEESA_iNS2_19streaming_context_tIlLb1EEELSB_1EEEvT0_T1_T2_T3_T4_T5_T6_T7_iT8_NS1_7vsmem_tEE19static_temp_storage;
	mad.lo.s32 	%r496, %r788, 12, %r495;
	add.s32 	%r789, %r496, 3072;
	cvt.u64.u32 	%rd515, %r788;
	mul.wide.u32 	%rd514, %r788, 4;
$L__BB14_141:
	setp.ne.s16 	%p115, %rs18, 0;
	mov.b64 	%rd516, 0;
	@%p115 bra 	$L__BB14_143;
	ld.global.u64 	%rd516, [%rd65];
$L__BB14_143:
	setp.ne.s16 	%p116, %rs18, 0;
	add.s64 	%rd288, %rd516, %rd515;
	shl.b64 	%rd289, %rd288, 1;
	add.s64 	%rd290, %rd6, %rd289;
	shl.b64 	%rd291, %rd516, 2;
	add.s64 	%rd292, %rd514, %rd291;
	add.s64 	%rd293, %rd7, %rd292;
	add.s64 	%rd294, %rd8, %rd292;
	ld.shared.u16 	%rs55, [%r789+-3072];
	st.global.u16 	[%rd290], %rs55;
	ld.shared.u32 	%r497, [%r789+-3068];
	st.global.u32 	[%rd293], %r497;
	ld.shared.u32 	%r498, [%r789+-3064];
	st.global.u32 	[%rd294], %r498;
	mov.b64 	%rd517, 0;
	@%p116 bra 	$L__BB14_145;
	ld.global.u64 	%rd517, [%rd65];
$L__BB14_145:
	setp.ne.s16 	%p117, %rs18, 0;
	add.s64 	%rd296, %rd517, %rd515;
	shl.b64 	%rd297, %rd296, 1;
	add.s64 	%rd298, %rd6, %rd297;
	shl.b64 	%rd299, %rd517, 2;
	add.s64 	%rd300, %rd514, %rd299;
	add.s64 	%rd301, %rd7, %rd300;
	add.s64 	%rd302, %rd8, %rd300;
	ld.shared.u16 	%rs57, [%r789+-1536];
	st.global.u16 	[%rd298+256], %rs57;
	ld.shared.u32 	%r499, [%r789+-1532];
	st.global.u32 	[%rd301+512], %r499;
	ld.shared.u32 	%r500, [%r789+-1528];
	st.global.u32 	[%rd302+512], %r500;
	mov.b64 	%rd518, 0;
	@%p117 bra 	$L__BB14_147;
	ld.global.u64 	%rd518, [%rd65];
$L__BB14_147:
	setp.ne.s16 	%p118, %rs18, 0;
	add.s64 	%rd304, %rd518, %rd515;
	shl.b64 	%rd305, %rd304, 1;
	add.s64 	%rd306, %rd6, %rd305;
	shl.b64 	%rd307, %rd518, 2;
	add.s64 	%rd308, %rd514, %rd307;
	add.s64 	%rd309, %rd7, %rd308;
	add.s64 	%rd310, %rd8, %rd308;
	ld.shared.u16 	%rs59, [%r789];
	st.global.u16 	[%rd306+512], %rs59;
	ld.shared.u32 	%r501, [%r789+4];
	st.global.u32 	[%rd309+1024], %r501;
	ld.shared.u32 	%r502, [%r789+8];
	st.global.u32 	[%rd310+1024], %r502;
	mov.b64 	%rd519, 0;
	@%p118 bra 	$L__BB14_149;
	ld.global.u64 	%rd519, [%rd65];
$L__BB14_149:
	add.s64 	%rd311, %rd519, %rd515;
	shl.b64 	%rd312, %rd311, 1;
	add.s64 	%rd313, %rd6, %rd312;
	shl.b64 	%rd314, %rd519, 2;
	add.s64 	%rd315, %rd514, %rd314;
	add.s64 	%rd316, %rd7, %rd315;
	add.s64 	%rd317, %rd8, %rd315;
	ld.shared.u16 	%rs60, [%r789+1536];
	st.global.u16 	[%rd313+768], %rs60;
	ld.shared.u32 	%r503, [%r789+1540];
	st.global.u32 	[%rd316+1536], %r503;
	ld.shared.u32 	%r504, [%r789+1544];
	st.global.u32 	[%rd317+1536], %r504;
	add.s64 	%rd515, %rd515, 512;
	cvt.u32.u64 	%r505, %rd515;
	add.s32 	%r789, %r789, 6144;
	add.s64 	%rd514, %rd514, 2048;
	setp.lt.s32 	%p119, %r505, %r811;
	@%p119 bra 	$L__BB14_141;
	bra.uni 	$L__BB14_219;
$L__BB14_150:
	ld.param.u8 	%rs28, [%rd1];
	setp.eq.s16 	%p9, %rs28, 0;
	ld.param.u64 	%rd132, [%rd1+16];
	selp.b64 	%rd133, %rd132, 0, %p9;
	cvt.s64.s32 	%rd134, %r2;
	add.s64 	%rd91, %rd133, %rd134;
	mov.u32 	%r807, %tid.x;
	mul.lo.s32 	%r151, %r807, 3;
	setp.ge.s32 	%p10, %r151, %r107;
	mov.b32 	%r790, 0;
	mov.b16 	%rs95, 0;
	mov.u32 	%r791, %r790;
	@%p10 bra 	$L__BB14_152;
	cvt.u64.u32 	%rd135, %r151;
	add.s64 	%rd136, %rd91, %rd135;
	shl.b64 	%rd137, %rd136, 1;
	add.s64 	%rd138, %rd3, %rd137;
	shl.b64 	%rd139, %rd136, 2;
	add.s64 	%rd140, %rd4, %rd139;
	add.s64 	%rd141, %rd5, %rd139;
	ld.global.u16 	%rs95, [%rd138];
	ld.global.u32 	%r790, [%rd140];
	ld.global.u32 	%r791, [%rd141];
$L__BB14_152:
	add.s32 	%r156, %r151, 1;
	setp.ge.s32 	%p11, %r156, %r107;
	mov.b32 	%r792, 0;
	mov.b16 	%rs96, 0;
	mov.u32 	%r793, %r792;
	@%p11 bra 	$L__BB14_154;
	cvt.u64.u32 	%rd142, %r151;
	add.s64 	%rd143, %rd91, %rd142;
	shl.b64 	%rd144, %rd143, 1;
	add.s64 	%rd145, %rd3, %rd144;
	shl.b64 	%rd146, %rd143, 2;
	add.s64 	%rd147, %rd4, %rd146;
	add.s64 	%rd148, %rd5, %rd146;
	ld.global.u16 	%rs96, [%rd145+2];
	ld.global.u32 	%r792, [%rd147+4];
	ld.global.u32 	%r793, [%rd148+4];
$L__BB14_154:
	add.s32 	%r161, %r151, 2;
	setp.ge.s32 	%p12, %r161, %r107;
	mov.b32 	%r794, 0;
	mov.b16 	%rs97, 0;
	mov.u32 	%r795, %r794;
	@%p12 bra 	$L__BB14_156;
	cvt.u64.u32 	%rd149, %r151;
	add.s64 	%rd150, %rd91, %rd149;
	shl.b64 	%rd151, %rd150, 1;
	add.s64 	%rd152, %rd3, %rd151;
	shl.b64 	%rd153, %rd150, 2;
	add.s64 	%rd154, %rd4, %rd153;
	add.s64 	%rd155, %rd5, %rd153;
	ld.global.u16 	%rs97, [%rd152+4];
	ld.global.u32 	%r794, [%rd154+8];
	ld.global.u32 	%r795, [%rd155+8];
$L__BB14_156:
	setp.ne.s16 	%p16, %rs95, 1;
	or.pred  	%p4, %p10, %p16;
	selp.u32 	%r267, 1, 0, %p4;
	setp.ne.s16 	%p17, %rs96, 1;
	or.pred  	%p5, %p11, %p17;
	selp.u32 	%r268, 1, 0, %p5;
	setp.ne.s16 	%p18, %rs97, 1;
	or.pred  	%p6, %p12, %p18;
	selp.u32 	%r269, 1, 0, %p6;
	bar.sync 	0;
	add.s32 	%r270, %r268, %r267;
	add.s32 	%r241, %r270, %r269;
	shr.u32 	%r167, %r807, 5;
	// begin inline asm
	mov.u32 %r236, %laneid;
	// end inline asm
	mov.b32 	%r239, 1;
	mov.b32 	%r264, 0;
	mov.b32 	%r266, -1;
	// begin inline asm
	{  .reg .s32 r0;  .reg .pred p;  shfl.sync.up.b32 r0|p, %r241, %r239, %r264, %r266;  @p add.s32 r0, r0, %r241;  mov.s32 %r237, r0;}
	// end inline asm
	mov.b32 	%r245, 2;
	// begin inline asm
	{  .reg .s32 r0;  .reg .pred p;  shfl.sync.up.b32 r0|p, %r237, %r245, %r264, %r266;  @p add.s32 r0, r0, %r237;  mov.s32 %r243, r0;}
	// end inline asm
	mov.b32 	%r251, 4;
	// begin inline asm
	{  .reg .s32 r0;  .reg .pred p;  shfl.sync.up.b32 r0|p, %r243, %r251, %r264, %r266;  @p add.s32 r0, r0, %r243;  mov.s32 %r249, r0;}
	// end inline asm
	mov.b32 	%r257, 8;
	// begin inline asm
	{  .reg .s32 r0;  .reg .pred p;  shfl.sync.up.b32 r0|p, %r249, %r257, %r264, %r266;  @p add.s32 r0, r0, %r249;  mov.s32 %r255, r0;}
	// end inline asm
	mov.b32 	%r263, 16;
	// begin inline asm
	{  .reg .s32 r0;  .reg .pred p;  shfl.sync.up.b32 r0|p, %r255, %r263, %r264, %r266;  @p add.s32 r0, r0, %r255;  mov.s32 %r261, r0;}
	// end inline asm
	setp.ne.s32 	%p19, %r236, 31;
	@%p19 bra 	$L__BB14_158;
	shl.b32 	%r271, %r167, 2;
	mov.u32 	%r272, _ZZN3cub18CUB_300001_SM_10006detail6select23DeviceSelectSweepKernelINS2_10policy_hubIN4cuda3std3__45tupleIJsjjEEENS0_8NullTypeEiLb0ELNS0_10SelectImplE1EE10Policy1000EN6thrust24THRUST_300001_SM_1000_NS12zip_iteratorINS8_IJNSF_6detail15normal_iteratorINSF_10device_ptrIsEEEENSI_INSJ_IjEEEESN_EEEEEPSA_SP_PlNS0_13ScanTileStateIiLb1EEENS7_10__not_fn_tI10RemovePredEESA_iNS2_19streaming_context_tIlLb1EEELSB_1EEEvT0_T1_T2_T3_T4_T5_T6_T7_iT8_NS1_7vsmem_tEE19static_temp_storage;
	add.s32 	%r273, %r272, %r271;
	st.shared.u32 	[%r273], %r261;
$L__BB14_158:
	sub.s32 	%r274, %r261, %r241;
	bar.sync 	0;
	ld.shared.v4.u32 	{%r275, %r276, %r277, %r278}, [_ZZN3cub18CUB_300001_SM_10006detail6select23DeviceSelectSweepKernelINS2_10policy_hubIN4cuda3std3__45tupleIJsjjEEENS0_8NullTypeEiLb0ELNS0_10SelectImplE1EE10Policy1000EN6thrust24THRUST_300001_SM_1000_NS12zip_iteratorINS8_IJNSF_6detail15normal_iteratorINSF_10device_ptrIsEEEENSI_INSJ_IjEEEESN_EEEEEPSA_SP_PlNS0_13ScanTileStateIiLb1EEENS7_10__not_fn_tI10RemovePredEESA_iNS2_19streaming_context_tIlLb1EEELSB_1EEEvT0_T1_T2_T3_T4_T5_T6_T7_iT8_NS1_7vsmem_tEE19static_temp_storage];
	add.s32 	%r279, %r276, %r275;
	setp.eq.s32 	%p20, %r167, 2;
	selp.b32 	%r280, %r279, %r275, %p20;
	add.s32 	%r281, %r279, %r277;
	setp.eq.s32 	%p21, %r167, 3;
	selp.b32 	%r282, %r281, %r280, %p21;
	add.s32 	%r170, %r281, %r278;
	setp.gt.u32 	%p22, %r807, 31;
	setp.lt.u32 	%p23, %r807, 32;
	setp.eq.s32 	%p24, %r236, 0;
	selp.b32 	%r283, 0, %r274, %p24;
	add.s32 	%r803, %r282, %r283;
	selp.b32 	%r172, %r274, %r803, %p23;
	@%p22 bra 	$L__BB14_183;
	setp.ne.s32 	%p25, %r807, 0;
	mul.wide.s32 	%rd156, %r1, 8;
	add.s64 	%rd92, %rd2, %rd156;
	@%p25 bra 	$L__BB14_161;
	st.shared.u32 	[_ZZN3cub18CUB_300001_SM_10006detail6select23DeviceSelectSweepKernelINS2_10policy_hubIN4cuda3std3__45tupleIJsjjEEENS0_8NullTypeEiLb0ELNS0_10SelectImplE1EE10Policy1000EN6thrust24THRUST_300001_SM_1000_NS12zip_iteratorINS8_IJNSF_6detail15normal_iteratorINSF_10device_ptrIsEEEENSI_INSJ_IjEEEESN_EEEEEPSA_SP_PlNS0_13ScanTileStateIiLb1EEENS7_10__not_fn_tI10RemovePredEESA_iNS2_19streaming_context_tIlLb1EEELSB_1EEEvT0_T1_T2_T3_T4_T5_T6_T7_iT8_NS1_7vsmem_tEE19static_temp_storage+44], %r170;
	add.s64 	%rd157, %rd92, 256;
	mov.b32 	%r284, 100;
	// begin inline asm
	st.release.gpu.v2.u32 [%rd157], {%r284, %r170};
	// end inline asm
$L__BB14_161:
	not.b32 	%r286, %r807;
	add.s32 	%r800, %r1, %r286;
	mov.u32 	%r174, %nctaid.x;
	setp.gt.u32 	%p26, %r174, 499;
	@%p26 bra 	$L__BB14_163;
	membar.cta;
	bra.uni 	$L__BB14_164;
$L__BB14_163:
	mov.b32 	%r287, 450;
	// begin inline asm
	nanosleep.u32 %r287;
	// end inline asm
$L__BB14_164:
	mul.wide.s32 	%rd159, %r800, 8;
	add.s64 	%rd160, %rd2, %rd159;
	add.s64 	%rd158, %rd160, 256;
	// begin inline asm
	ld.acquire.gpu.v2.u32 {%r801, %r797}, [%rd158];
	// end inline asm
$L__BB14_165:
	setp.eq.s32 	%p27, %r801, 99;
	mov.b32 	%r290, -1;
	vote.sync.any.pred 	%p28, %p27, %r290;
	not.pred 	%p29, %p28;
	@%p29 bra 	$L__BB14_170;
	setp.gt.u32 	%p79, %r174, 499;
	@%p79 bra 	$L__BB14_168;
	membar.cta;
	bra.uni 	$L__BB14_169;
$L__BB14_168:
	mov.b32 	%r425, 350;
	// begin inline asm
	nanosleep.u32 %r425;
	// end inline asm
$L__BB14_169:
	// begin inline asm
	ld.acquire.gpu.v2.u32 {%r801, %r797}, [%rd158];
	// end inline asm
	bra.uni 	$L__BB14_165;
$L__BB14_170:
	setp.eq.s32 	%p30, %r801, 101;
	mov.b32 	%r317, -1;
	vote.sync.ballot.b32 	%r318, %p30, %r317;
	// begin inline asm
	mov.u32 %r292, %lanemask_ge;
	// end inline asm
	and.b32  	%r319, %r318, %r292;
	or.b32  	%r320, %r319, -2147483648;
	add.s32 	%r321, %r320, -1;
	not.b32 	%r322, %r320;
	and.b32  	%r323, %r322, %r321;
	popc.b32 	%r296, %r323;
	mov.b32 	%r295, 1;
	// begin inline asm
	shfl.sync.down.b32 %r293, %r797, %r295, %r296, %r317;
	// end inline asm
	setp.lt.s32 	%p32, %r236, %r296;
	selp.b32 	%r324, %r293, 0, %p32;
	add.s32 	%r299, %r324, %r797;
	mov.b32 	%r300, 2;
	// begin inline asm
	shfl.sync.down.b32 %r298, %r299, %r300, %r296, %r317;
	// end inline asm
	add.s32 	%r325, %r236, 2;
	setp.gt.s32 	%p33, %r325, %r296;
	selp.b32 	%r326, 0, %r298, %p33;
	add.s32 	%r304, %r299, %r326;
	mov.b32 	%r305, 4;
	// begin inline asm
	shfl.sync.down.b32 %r303, %r304, %r305, %r296, %r317;
	// end inline asm
	add.s32 	%r327, %r236, 4;
	setp.gt.s32 	%p34, %r327, %r296;
	selp.b32 	%r328, 0, %r303, %p34;
	add.s32 	%r309, %r304, %r328;
	mov.b32 	%r310, 8;
	// begin inline asm
	shfl.sync.down.b32 %r308, %r309, %r310, %r296, %r317;
	// end inline asm
	add.s32 	%r329, %r236, 8;
	setp.gt.s32 	%p35, %r329, %r296;
	selp.b32 	%r330, 0, %r308, %p35;
	add.s32 	%r314, %r309, %r330;
	mov.b32 	%r315, 16;
	// begin inline asm
	shfl.sync.down.b32 %r313, %r314, %r315, %r296, %r317;
	// end inline asm
	add.s32 	%r331, %r236, 16;
	setp.gt.s32 	%p36, %r331, %r296;
	selp.b32 	%r332, 0, %r313, %p36;
	add.s32 	%r798, %r314, %r332;
	add.s64 	%rd94, %rd2, 256;
$L__BB14_171:
	setp.ne.s32 	%p37, %r801, 101;
	mov.b32 	%r333, -1;
	vote.sync.all.pred 	%p38, %p37, %r333;
	not.pred 	%p39, %p38;
	@%p39 bra 	$L__BB14_179;
	mul.wide.s32 	%rd225, %r800, 8;
	add.s64 	%rd226, %rd94, %rd225;
	add.s64 	%rd224, %rd226, -256;
	// begin inline asm
	ld.acquire.gpu.v2.u32 {%r801, %r802}, [%rd224];
	// end inline asm
$L__BB14_173:
	setp.eq.s32 	%p68, %r801, 99;
	mov.b32 	%r379, -1;
	vote.sync.any.pred 	%p69, %p68, %r379;
	not.pred 	%p70, %p69;
	@%p70 bra 	$L__BB14_178;
	@%p26 bra 	$L__BB14_176;
	membar.cta;
	bra.uni 	$L__BB14_177;
$L__BB14_176:
	mov.b32 	%r422, 350;
	// begin inline asm
	nanosleep.u32 %r422;
	// end inline asm
$L__BB14_177:
	// begin inline asm
	ld.acquire.gpu.v2.u32 {%r801, %r802}, [%rd224];
	// end inline asm
	bra.uni 	$L__BB14_173;
$L__BB14_178:
	setp.eq.s32 	%p71, %r801, 101;
	mov.b32 	%r405, -1;
	vote.sync.ballot.b32 	%r406, %p71, %r405;
	and.b32  	%r407, %r406, %r292;
	or.b32  	%r408, %r407, -2147483648;
	add.s32 	%r409, %r408, -1;
	not.b32 	%r410, %r408;
	and.b32  	%r411, %r410, %r409;
	popc.b32 	%r384, %r411;
	mov.b32 	%r383, 1;
	// begin inline asm
	shfl.sync.down.b32 %r381, %r802, %r383, %r384, %r405;
	// end inline asm
	setp.lt.s32 	%p73, %r236, %r384;
	selp.b32 	%r412, %r381, 0, %p73;
	add.s32 	%r387, %r412, %r802;
	mov.b32 	%r388, 2;
	// begin inline asm
	shfl.sync.down.b32 %r386, %r387, %r388, %r384, %r405;
	// end inline asm
	add.s32 	%r413, %r236, 2;
	setp.gt.s32 	%p74, %r413, %r384;
	selp.b32 	%r414, 0, %r386, %p74;
	add.s32 	%r392, %r387, %r414;
	mov.b32 	%r393, 4;
	// begin inline asm
	shfl.sync.down.b32 %r391, %r392, %r393, %r384, %r405;
	// end inline asm
	add.s32 	%r415, %r236, 4;
	setp.gt.s32 	%p75, %r415, %r384;
	selp.b32 	%r416, 0, %r391, %p75;
	add.s32 	%r397, %r392, %r416;
	mov.b32 	%r398, 8;
	// begin inline asm
	shfl.sync.down.b32 %r396, %r397, %r398, %r384, %r405;
	// end inline asm
	add.s32 	%r417, %r236, 8;
	setp.gt.s32 	%p76, %r417, %r384;
	selp.b32 	%r418, 0, %r396, %p76;
	add.s32 	%r402, %r397, %r418;
	mov.b32 	%r403, 16;
	// begin inline asm
	shfl.sync.down.b32 %r401, %r402, %r403, %r384, %r405;
	// end inline asm
	add.s32 	%r419, %r236, 16;
	setp.gt.s32 	%p77, %r419, %r384;
	selp.b32 	%r420, 0, %r401, %p77;
	add.s32 	%r421, %r420, %r798;
	add.s32 	%r798, %r421, %r402;
	add.s32 	%r800, %r800, -32;
	bra.uni 	$L__BB14_171;
$L__BB14_179:
	@%p25 bra 	$L__BB14_181;
	add.s32 	%r336, %r798, %r170;
	add.s64 	%rd161, %rd92, 256;
	mov.b32 	%r335, 101;
	// begin inline asm
	st.release.gpu.v2.u32 [%rd161], {%r335, %r336};
	// end inline asm
	st.shared.u32 	[_ZZN3cub18CUB_300001_SM_10006detail6select23DeviceSelectSweepKernelINS2_10policy_hubIN4cuda3std3__45tupleIJsjjEEENS0_8NullTypeEiLb0ELNS0_10SelectImplE1EE10Policy1000EN6thrust24THRUST_300001_SM_1000_NS12zip_iteratorINS8_IJNSF_6detail15normal_iteratorINSF_10device_ptrIsEEEENSI_INSJ_IjEEEESN_EEEEEPSA_SP_PlNS0_13ScanTileStateIiLb1EEENS7_10__not_fn_tI10RemovePredEESA_iNS2_19streaming_context_tIlLb1EEELSB_1EEEvT0_T1_T2_T3_T4_T5_T6_T7_iT8_NS1_7vsmem_tEE19static_temp_storage+36], %r798;
	st.shared.u32 	[_ZZN3cub18CUB_300001_SM_10006detail6select23DeviceSelectSweepKernelINS2_10policy_hubIN4cuda3std3__45tupleIJsjjEEENS0_8NullTypeEiLb0ELNS0_10SelectImplE1EE10Policy1000EN6thrust24THRUST_300001_SM_1000_NS12zip_iteratorINS8_IJNSF_6detail15normal_iteratorINSF_10device_ptrIsEEEENSI_INSJ_IjEEEESN_EEEEEPSA_SP_PlNS0_13ScanTileStateIiLb1EEENS7_10__not_fn_tI10RemovePredEESA_iNS2_19streaming_context_tIlLb1EEELSB_1EEEvT0_T1_T2_T3_T4_T5_T6_T7_iT8_NS1_7vsmem_tEE19static_temp_storage+40], %r336;
$L__BB14_181:
	setp.ne.s32 	%p41, %r236, 0;
	mov.u32 	%r803, %r172;
	@%p41 bra 	$L__BB14_183;
	st.shared.u32 	[_ZZN3cub18CUB_300001_SM_10006detail6select23DeviceSelectSweepKernelINS2_10policy_hubIN4cuda3std3__45tupleIJsjjEEENS0_8NullTypeEiLb0ELNS0_10SelectImplE1EE10Policy1000EN6thrust24THRUST_300001_SM_1000_NS12zip_iteratorINS8_IJNSF_6detail15normal_iteratorINSF_10device_ptrIsEEEENSI_INSJ_IjEEEESN_EEEEEPSA_SP_PlNS0_13ScanTileStateIiLb1EEENS7_10__not_fn_tI10RemovePredEESA_iNS2_19streaming_context_tIlLb1EEELSB_1EEEvT0_T1_T2_T3_T4_T5_T6_T7_iT8_NS1_7vsmem_tEE19static_temp_storage+20], %r798;
	mov.u32 	%r803, %r798;
$L__BB14_183:
	mov.u64 	%rd96, %rd125;
	bar.sync 	0;
	setp.eq.s32 	%p42, %r807, 0;
	ld.shared.u32 	%r337, [_ZZN3cub18CUB_300001_SM_10006detail6select23DeviceSelectSweepKernelINS2_10policy_hubIN4cuda3std3__45tupleIJsjjEEENS0_8NullTypeEiLb0ELNS0_10SelectImplE1EE10Policy1000EN6thrust24THRUST_300001_SM_1000_NS12zip_iteratorINS8_IJNSF_6detail15normal_iteratorINSF_10device_ptrIsEEEENSI_INSJ_IjEEEESN_EEEEEPSA_SP_PlNS0_13ScanTileStateIiLb1EEENS7_10__not_fn_tI10RemovePredEESA_iNS2_19streaming_context_tIlLb1EEELSB_1EEEvT0_T1_T2_T3_T4_T5_T6_T7_iT8_NS1_7vsmem_tEE19static_temp_storage+20];
	selp.b32 	%r338, 0, %r337, %p42;
	add.s32 	%r199, %r338, %r803;
	selp.u32 	%r339, 1, 0, %p4;
	add.s32 	%r200, %r199, %r339;
	selp.u32 	%r340, 1, 0, %p5;
	add.s32 	%r341, %r340, %r339;
	add.s32 	%r201, %r341, %r199;
	ld.shared.v2.u32 	{%r342, %r202}, [_ZZN3cub18CUB_300001_SM_10006detail6select23DeviceSelectSweepKernelINS2_10policy_hubIN4cuda3std3__45tupleIJsjjEEENS0_8NullTypeEiLb0ELNS0_10SelectImplE1EE10Policy1000EN6thrust24THRUST_300001_SM_1000_NS12zip_iteratorINS8_IJNSF_6detail15normal_iteratorINSF_10device_ptrIsEEEENSI_INSJ_IjEEEESN_EEEEEPSA_SP_PlNS0_13ScanTileStateIiLb1EEENS7_10__not_fn_tI10RemovePredEESA_iNS2_19streaming_context_tIlLb1EEELSB_1EEEvT0_T1_T2_T3_T4_T5_T6_T7_iT8_NS1_7vsmem_tEE19static_temp_storage+40];
	ld.shared.u32 	%r203, [_ZZN3cub18CUB_300001_SM_10006detail6select23DeviceSelectSweepKernelINS2_10policy_hubIN4cuda3std3__45tupleIJsjjEEENS0_8NullTypeEiLb0ELNS0_10SelectImplE1EE10Policy1000EN6thrust24THRUST_300001_SM_1000_NS12zip_iteratorINS8_IJNSF_6detail15normal_iteratorINSF_10device_ptrIsEEEENSI_INSJ_IjEEEESN_EEEEEPSA_SP_PlNS0_13ScanTileStateIiLb1EEENS7_10__not_fn_tI10RemovePredEESA_iNS2_19streaming_context_tIlLb1EEELSB_1EEEvT0_T1_T2_T3_T4_T5_T6_T7_iT8_NS1_7vsmem_tEE19static_temp_storage+36];
	sub.s32 	%r343, 384, %r107;
	sub.s32 	%r811, %r342, %r343;
	sub.s32 	%r205, %r202, %r343;
	setp.gt.s32 	%p43, %r205, 128;
	@%p43 bra 	$L__BB14_196;
	ld.param.u8 	%rs25, [%rd96];
	ld.param.u64 	%rd162, [%rd96+24];
	cvta.to.global.u64 	%rd97, %rd162;
	setp.lt.s32 	%p44, %r199, %r811;
	and.pred  	%p45, %p4, %p44;
	@%p45 bra 	$L__BB14_185;
	bra.uni 	$L__BB14_188;
$L__BB14_185:
	setp.ne.s16 	%p46, %rs25, 0;
	mov.b64 	%rd528, 0;
	@%p46 bra 	$L__BB14_187;
	ld.global.u64 	%rd528, [%rd97];
$L__BB14_187:
	cvt.s64.s32 	%rd164, %r199;
	add.s64 	%rd165, %rd528, %rd164;
	shl.b64 	%rd166, %rd165, 1;
	add.s64 	%rd167, %rd6, %rd166;
	shl.b64 	%rd168, %rd165, 2;
	add.s64 	%rd169, %rd7, %rd168;
	add.s64 	%rd170, %rd8, %rd168;
	st.global.u16 	[%rd167], %rs95;
	st.global.u32 	[%rd169], %r790;
	st.global.u32 	[%rd170], %r791;
$L__BB14_188:
	setp.ge.s32 	%p47, %r200, %r811;
	not.pred 	%p48, %p5;
	or.pred  	%p49, %p48, %p47;
	@%p49 bra 	$L__BB14_192;
	setp.ne.s16 	%p50, %rs25, 0;
	mov.b64 	%rd529, 0;
	@%p50 bra 	$L__BB14_191;
	ld.global.u64 	%rd529, [%rd97];
$L__BB14_191:
	cvt.s64.s32 	%rd172, %r200;
	add.s64 	%rd173, %rd529, %rd172;
	shl.b64 	%rd174, %rd173, 1;
	add.s64 	%rd175, %rd6, %rd174;
	shl.b64 	%rd176, %rd173, 2;
	add.s64 	%rd177, %rd7, %rd176;
	add.s64 	%rd178, %rd8, %rd176;
	st.global.u16 	[%rd175], %rs96;
	st.global.u32 	[%rd177], %r792;
	st.global.u32 	[%rd178], %r793;
$L__BB14_192:
	setp.ge.s32 	%p51, %r201, %r811;
	not.pred 	%p52, %p6;
	or.pred  	%p53, %p52, %p51;
	@%p53 bra 	$L__BB14_219;
	setp.ne.s16 	%p54, %rs25, 0;
	mov.b64 	%rd530, 0;
	@%p54 bra 	$L__BB14_195;
	ld.global.u64 	%rd530, [%rd97];
$L__BB14_195:
	cvt.s64.s32 	%rd180, %r201;
	add.s64 	%rd181, %rd530, %rd180;
	shl.b64 	%rd182, %rd181, 1;
	add.s64 	%rd183, %rd6, %rd182;
	shl.b64 	%rd184, %rd181, 2;
	add.s64 	%rd185, %rd7, %rd184;
	add.s64 	%rd186, %rd8, %rd184;
	st.global.u16 	[%rd183], %rs97;
	st.global.u32 	[%rd185], %r794;
	st.global.u32 	[%rd186], %r795;
	bra.uni 	$L__BB14_219;
$L__BB14_196:
	bar.sync 	0;
	not.pred 	%p55, %p4;
	@%p55 bra 	$L__BB14_198;
	sub.s32 	%r344, %r199, %r203;
	mov.u32 	%r345, _ZZN3cub18CUB_300001_SM_10006detail6select23DeviceSelectSweepKernelINS2_10policy_hubIN4cuda3std3__45tupleIJsjjEEENS0_8NullTypeEiLb0ELNS0_10SelectImplE1EE10Policy1000EN6thrust24THRUST_300001_SM_1000_NS12zip_iteratorINS8_IJNSF_6detail15normal_iteratorINSF_10device_ptrIsEEEENSI_INSJ_IjEEEESN_EEEEEPSA_SP_PlNS0_13ScanTileStateIiLb1EEENS7_10__not_fn_tI10RemovePredEESA_iNS2_19streaming_context_tIlLb1EEELSB_1EEEvT0_T1_T2_T3_T4_T5_T6_T7_iT8_NS1_7vsmem_tEE19static_temp_storage;
	mad.lo.s32 	%r346, %r344, 12, %r345;
	st.shared.u16 	[%r346], %rs95;
	st.shared.u32 	[%r346+4], %r790;
	st.shared.u32 	[%r346+8], %r791;
$L__BB14_198:
	not.pred 	%p56, %p5;
	@%p56 bra 	$L__BB14_200;
	sub.s32 	%r347, %r200, %r203;
	mov.u32 	%r348, _ZZN3cub18CUB_300001_SM_10006detail6select23DeviceSelectSweepKernelINS2_10policy_hubIN4cuda3std3__45tupleIJsjjEEENS0_8NullTypeEiLb0ELNS0_10SelectImplE1EE10Policy1000EN6thrust24THRUST_300001_SM_1000_NS12zip_iteratorINS8_IJNSF_6detail15normal_iteratorINSF_10device_ptrIsEEEENSI_INSJ_IjEEEESN_EEEEEPSA_SP_PlNS0_13ScanTileStateIiLb1EEENS7_10__not_fn_tI10RemovePredEESA_iNS2_19streaming_context_tIlLb1EEELSB_1EEEvT0_T1_T2_T3_T4_T5_T6_T7_iT8_NS1_7vsmem_tEE19static_temp_storage;
	mad.lo.s32 	%r349, %r347, 12, %r348;
	st.shared.u16 	[%r349], %rs96;
	st.shared.u32 	[%r349+4], %r792;
	st.shared.u32 	[%r349+8], %r793;
$L__BB14_200:
	not.pred 	%p57, %p6;
	@%p57 bra 	$L__BB14_202;
	sub.s32 	%r350, %r201, %r203;
	mov.u32 	%r351, _ZZN3cub18CUB_300001_SM_10006detail6select23DeviceSelectSweepKernelINS2_10policy_hubIN4cuda3std3__45tupleIJsjjEEENS0_8NullTypeEiLb0ELNS0_10SelectImplE1EE10Policy1000EN6thrust24THRUST_300001_SM_1000_NS12zip_iteratorINS8_IJNSF_6detail15normal_iteratorINSF_10device_ptrIsEEEENSI_INSJ_IjEEEESN_EEEEEPSA_SP_PlNS0_13ScanTileStateIiLb1EEENS7_10__not_fn_tI10RemovePredEESA_iNS2_19streaming_context_tIlLb1EEELSB_1EEEvT0_T1_T2_T3_T4_T5_T6_T7_iT8_NS1_7vsmem_tEE19static_temp_storage;
	mad.lo.s32 	%r352, %r350, 12, %r351;
	st.shared.u16 	[%r352], %rs97;
	st.shared.u32 	[%r352+4], %r794;
	st.shared.u32 	[%r352+8], %r795;
$L__BB14_202:
	bar.sync 	0;
	setp.ge.s32 	%p58, %r807, %r205;
	@%p58 bra 	$L__BB14_219;
	ld.param.u32 	%r759, [_ZN3cub18CUB_300001_SM_10006detail6select23DeviceSelectSweepKernelINS2_10policy_hubIN4cuda3std3__45tupleIJsjjEEENS0_8NullTypeEiLb0ELNS0_10SelectImplE1EE10Policy1000EN6thrust24THRUST_300001_SM_1000_NS12zip_iteratorINS8_IJNSF_6detail15normal_iteratorINSF_10device_ptrIsEEEENSI_INSJ_IjEEEESN_EEEEEPSA_SP_PlNS0_13ScanTileStateIiLb1EEENS7_10__not_fn_tI10RemovePredEESA_iNS2_19streaming_context_tIlLb1EEELSB_1EEEvT0_T1_T2_T3_T4_T5_T6_T7_iT8_NS1_7vsmem_tE_param_7];
	ld.param.u8 	%rs26, [%rd96];
	ld.param.u64 	%rd187, [%rd96+24];
	cvta.to.global.u64 	%rd98, %rd187;
	add.s32 	%r353, %r202, %r759;
	add.s32 	%r354, %r807, %r2;
	sub.s32 	%r355, %r353, %r354;
	add.s32 	%r206, %r355, -385;
	and.b32  	%r356, %r206, 384;
	setp.eq.s32 	%p59, %r356, 384;
	@%p59 bra 	$L__BB14_208;
	shr.u32 	%r357, %r206, 7;
	add.s32 	%r358, %r357, 1;
	and.b32  	%r359, %r358, 3;
	add.s32 	%r806, %r807, %r203;
	mov.u32 	%r360, _ZZN3cub18CUB_300001_SM_10006detail6select23DeviceSelectSweepKernelINS2_10policy_hubIN4cuda3std3__45tupleIJsjjEEENS0_8NullTypeEiLb0ELNS0_10SelectImplE1EE10Policy1000EN6thrust24THRUST_300001_SM_1000_NS12zip_iteratorINS8_IJNSF_6detail15normal_iteratorINSF_10device_ptrIsEEEENSI_INSJ_IjEEEESN_EEEEEPSA_SP_PlNS0_13ScanTileStateIiLb1EEENS7_10__not_fn_tI10RemovePredEESA_iNS2_19streaming_context_tIlLb1EEELSB_1EEEvT0_T1_T2_T3_T4_T5_T6_T7_iT8_NS1_7vsmem_tEE19static_temp_storage;
	mad.lo.s32 	%r361, %r807, 12, %r360;
	add.s32 	%r805, %r361, 4;
	neg.s32 	%r804, %r359;
	shl.b32 	%r362, %r358, 7;
	and.b32  	%r363, %r362, 384;
	add.s32 	%r807, %r807, %r363;
$L__BB14_205:
	.pragma "nounroll";
	setp.ne.s16 	%p60, %rs26, 0;
	mov.b64 	%rd523, 0;
	@%p60 bra 	$L__BB14_207;
	ld.global.u64 	%rd523, [%rd98];
$L__BB14_207:
	cvt.s64.s32 	%rd189, %r806;
	add.s64 	%rd190, %rd523, %rd189;
	shl.b64 	%rd191, %rd190, 1;
	add.s64 	%rd192, %rd6, %rd191;
	shl.b64 	%rd193, %rd190, 2;
	add.s64 	%rd194, %rd7, %rd193;
	add.s64 	%rd195, %rd8, %rd193;
	ld.shared.u16 	%rs35, [%r805+-4];
	st.global.u16 	[%rd192], %rs35;
	ld.shared.u32 	%r364, [%r805];
	st.global.u32 	[%rd194], %r364;
	ld.shared.u32 	%r365, [%r805+4];
	st.global.u32 	[%rd195], %r365;
	add.s32 	%r806, %r806, 128;
	add.s32 	%r805, %r805, 1536;
	add.s32 	%r804, %r804, 1;
	setp.ne.s32 	%p61, %r804, 0;
	@%p61 bra 	$L__BB14_205;
$L__BB14_208:
	setp.lt.u32 	%p62, %r206, 384;
	@%p62 bra 	$L__BB14_219;
	add.s64 	%rd101, %rd7, 1536;
	add.s32 	%r809, %r807, %r203;
	add.s64 	%rd102, %rd6, 768;
	add.s64 	%rd103, %rd8, 1536;
	mov.u32 	%r366, _ZZN3cub18CUB_300001_SM_10006detail6select23DeviceSelectSweepKernelINS2_10policy_hubIN4cuda3std3__45tupleIJsjjEEENS0_8NullTypeEiLb0ELNS0_10SelectImplE1EE10Policy1000EN6thrust24THRUST_300001_SM_1000_NS12zip_iteratorINS8_IJNSF_6detail15normal_iteratorINSF_10device_ptrIsEEEENSI_INSJ_IjEEEESN_EEEEEPSA_SP_PlNS0_13ScanTileStateIiLb1EEENS7_10__not_fn_tI10RemovePredEESA_iNS2_19streaming_context_tIlLb1EEELSB_1EEEvT0_T1_T2_T3_T4_T5_T6_T7_iT8_NS1_7vsmem_tEE19static_temp_storage;
	mad.lo.s32 	%r367, %r807, 12, %r366;
	add.s32 	%r808, %r367, 4616;
$L__BB14_210:
	setp.ne.s16 	%p63, %rs26, 0;
	cvt.s64.s32 	%rd104, %r809;
	mov.b64 	%rd524, 0;
	@%p63 bra 	$L__BB14_212;
	ld.global.u64 	%rd524, [%rd98];
$L__BB14_212:
	setp.ne.s16 	%p64, %rs26, 0;
	add.s64 	%rd198, %rd524, %rd104;
	shl.b64 	%rd199, %rd198, 1;
	add.s64 	%rd200, %rd102, %rd199;
	shl.b64 	%rd201, %rd198, 2;
	add.s64 	%rd202, %rd101, %rd201;
	add.s64 	%rd203, %rd103, %rd201;
	ld.shared.u16 	%rs38, [%r808+-4616];
	st.global.u16 	[%rd200+-768], %rs38;
	ld.shared.u32 	%r368, [%r808+-4612];
	st.global.u32 	[%rd202+-1536], %r368;
	ld.shared.u32 	%r369, [%r808+-4608];
	st.global.u32 	[%rd203+-1536], %r369;
	mov.b64 	%rd525, 0;
	@%p64 bra 	$L__BB14_214;
	ld.global.u64 	%rd525, [%rd98];
$L__BB14_214:
	setp.ne.s16 	%p65, %rs26, 0;
	add.s64 	%rd205, %rd525, %rd104;
	shl.b64 	%rd206, %rd205, 1;
	add.s64 	%rd207, %rd102, %rd206;
	shl.b64 	%rd208, %rd205, 2;
	add.s64 	%rd209, %rd101, %rd208;
	add.s64 	%rd210, %rd103, %rd208;
	ld.shared.u16 	%rs40, [%r808+-3080];
	st.global.u16 	[%rd207+-512], %rs40;
	ld.shared.u32 	%r370, [%r808+-3076];
	st.global.u32 	[%rd209+-1024], %r370;
	ld.shared.u32 	%r371, [%r808+-3072];
	st.global.u32 	[%rd210+-1024], %r371;
	mov.b64 	%rd526, 0;
	@%p65 bra 	$L__BB14_216;
	ld.global.u64 	%rd526, [%rd98];
$L__BB14_216:
	setp.ne.s16 	%p66, %rs26, 0;
	add.s64 	%rd212, %rd526, %rd104;
	shl.b64 	%rd213, %rd212, 1;
	add.s64 	%rd214, %rd102, %rd213;
	shl.b64 	%rd215, %rd212, 2;
	add.s64 	%rd216, %rd101, %rd215;
	add.s64 	%rd217, %rd103, %rd215;
	ld.shared.u16 	%rs42, [%r808+-1544];
	st.global.u16 	[%rd214+-256], %rs42;
	ld.shared.u32 	%r372, [%r808+-1540];
	st.global.u32 	[%rd216+-512], %r372;
	ld.shared.u32 	%r373, [%r808+-1536];
	st.global.u32 	[%rd217+-512], %r373;
	mov.b64 	%rd527, 0;
	@%p66 bra 	$L__BB14_218;
	ld.global.u64 	%rd527, [%rd98];
$L__BB14_218:
	cvt.u32.u64 	%r374, %rd104;
	add.s64 	%rd218, %rd527, %rd104;
	shl.b64 	%rd219, %rd218, 1;
	add.s64 	%rd220, %rd102, %rd219;
	shl.b64 	%rd221, %rd218, 2;
	add.s64 	%rd222, %rd101, %rd221;
	add.s64 	%rd223, %rd103, %rd221;
	ld.shared.u16 	%rs43, [%r808+-8];
	st.global.u16 	[%rd220], %rs43;
	ld.shared.u32 	%r375, [%r808+-4];
	st.global.u32 	[%rd222], %r375;
	ld.shared.u32 	%r376, [%r808];
	st.global.u32 	[%rd223], %r376;
	add.s32 	%r807, %r807, 512;
	add.s32 	%r809, %r374, 512;
	add.s32 	%r808, %r808, 6144;
	setp.lt.s32 	%p67, %r807, %r205;
	@%p67 bra 	$L__BB14_210;
$L__BB14_219:
	mov.u32 	%r506, %tid.x;
	setp.ne.s32 	%p120, %r506, 0;
	@%p120 bra 	$L__BB14_227;
	mov.u64 	%rd119, %rd125;
	ld.param.u8 	%rs61, [%rd119+1];
	setp.eq.s16 	%p121, %rs61, 0;
	@%p121 bra 	$L__BB14_224;
	ld.param.u8 	%rs62, [%rd119];
	setp.ne.s16 	%p122, %rs62, 0;
	mov.b64 	%rd531, 0;
	@%p122 bra 	$L__BB14_223;
	ld.param.u64 	%rd319, [%rd119+24];
	cvta.to.global.u64 	%rd320, %rd319;
	ld.global.u64 	%rd531, [%rd320];
$L__BB14_223:
	ld.param.u64 	%rd492, [_ZN3cub18CUB_300001_SM_10006detail6select23DeviceSelectSweepKernelINS2_10policy_hubIN4cuda3std3__45tupleIJsjjEEENS0_8NullTypeEiLb0ELNS0_10SelectImplE1EE10Policy1000EN6thrust24THRUST_300001_SM_1000_NS12zip_iteratorINS8_IJNSF_6detail15normal_iteratorINSF_10device_ptrIsEEEENSI_INSJ_IjEEEESN_EEEEEPSA_SP_PlNS0_13ScanTileStateIiLb1EEENS7_10__not_fn_tI10RemovePredEESA_iNS2_19streaming_context_tIlLb1EEELSB_1EEEvT0_T1_T2_T3_T4_T5_T6_T7_iT8_NS1_7vsmem_tE_param_3];
	cvt.s64.s32 	%rd321, %r811;
	add.s64 	%rd322, %rd531, %rd321;
	cvta.to.global.u64 	%rd323, %rd492;
	st.global.u64 	[%rd323], %rd322;
	bra.uni 	$L__BB14_227;
$L__BB14_224:
	ld.param.u8 	%rs63, [%rd119];
	setp.ne.s16 	%p123, %rs63, 0;
	mov.b64 	%rd532, 0;
	@%p123 bra 	$L__BB14_226;
	ld.param.u64 	%rd325, [%rd119+24];
	cvta.to.global.u64 	%rd326, %rd325;
	ld.global.u64 	%rd532, [%rd326];
$L__BB14_226:
	cvt.s64.s32 	%rd327, %r811;
	add.s64 	%rd328, %rd532, %rd327;
	ld.param.u64 	%rd329, [%rd119+32];
	cvta.to.global.u64 	%rd330, %rd329;
	st.global.u64 	[%rd330], %rd328;
$L__BB14_227:
	ret;

}


// ===== COMPILED SASS (sm_100) =====

	.target	sm_100

	.elftype	@"ET_EXEC"


//--------------------- .note.nv.tkinfo           --------------------------
	.section	.note.nv.tkinfo,"",@"SHT_NOTE"
	.sectionflags	@"SHF_NOTE_NV_TKINFO"
	.tkinfo
        /*0018*/ 	.word	0x00000002
        /*0030*/ 	.string	""
        /*0030*/ 	.string	"ptxas"
        /*0030*/ 	.string	"Cuda compilation tools, release 13.0, V13.0.88"
        /*0030*/ 	.string	"Build cuda_13.0.r13.0/compiler.36424714_0"
        /*0030*/ 	.string	"-arch sm_100 -m 64 "



//--------------------- .note.nv.cuinfo           --------------------------
	.section	.note.nv.cuinfo,"",@"SHT_NOTE"
	.sectionflags	@"SHF_NOTE_NV_CUINFO"
        /*0018*/ 	.short	0x0002
        /*001a*/ 	.short	0x0064
        /*001c*/ 	.short	0x0082
	.zero		2


//--------------------- .nv.info                  --------------------------
	.section	.nv.info,"",@"SHT_CUDA_INFO"
	.align	4


	//----- nvinfo : EIATTR_REGCOUNT
	.align		4
        /*0000*/ 	.byte	0x04, 0x2f
        /*0002*/ 	.short	(.L_44 - .L_43)
	.align		4
.L_43:
        /*0004*/ 	.word	index@(_ZN3cub18CUB_300001_SM_10006detail11EmptyKernelIvEEvv)
        /*0008*/ 	.word	0x00000004


	//----- nvinfo : EIATTR_FRAME_SIZE
	.align		4
.L_44:
        /*000c*/ 	.byte	0x04, 0x11
        /*000e*/ 	.short	(.L_46 - .L_45)
	.align		4
.L_45:
        /*0010*/ 	.word	index@(_ZN3cub18CUB_300001_SM_10006detail11EmptyKernelIvEEvv)
        /*0014*/ 	.word	0x00000000


	//----- nvinfo : EIATTR_REGCOUNT
	.align		4
.L_46:
        /*0018*/ 	.byte	0x04, 0x2f
        /*001a*/ 	.short	(.L_48 - .L_47)
	.align		4
.L_47:
        /*001c*/ 	.word	index@(_ZN3cub18CUB_300001_SM_10006detail6reduce28DeviceReduceSingleTileKernelINS2_10policy_hubIN4cuda3std3__45tupleIJblEEEjN6thrust24THRUST_300001_SM_1000_NS8cuda_cub9__find_if7functorIS9_EEE10Policy1000ENSB_12zip_iteratorINS8_IJNSD_26transform_input_iterator_tIbNSC_6detail35transform_pair_of_input_iterators_tIbNSB_18transform_iteratorI6mul_opNSB_17counting_iteratorIiNSB_11use_defaultESP_SP_EESP_SP_EENSB_6detail15normal_iteratorINSB_10device_ptrIjEEEENS7_8equal_toIjEEEENS7_10__not_fn_tINS7_10__identityEEEEENSO_IlSP_SP_SP_EEEEEEEPS9_jSF_S9_S9_S11_EEvT0_T1_T2_T3_T4_T6_)
        /*0020*/ 	.word	0x00000028


	//----- nvinfo : EIATTR_FRAME_SIZE
	.align		4
.L_48:
        /*0024*/ 	.byte	0x04, 0x11
        /*0026*/ 	.short	(.L_50 - .L_49)
	.align		4
.L_49:
        /*0028*/ 	.word	index@(_ZN3cub18CUB_300001_SM_10006detail6reduce28DeviceReduceSingleTileKernelINS2_10policy_hubIN4cuda3std3__45tupleIJblEEEjN6thrust24THRUST_300001_SM_1000_NS8cuda_cub9__find_if7functorIS9_EEE10Policy1000ENSB_12zip_iteratorINS8_IJNSD_26transform_input_iterator_tIbNSC_6detail35transform_pair_of_input_iterators_tIbNSB_18transform_iteratorI6mul_opNSB_17counting_iteratorIiNSB_11use_defaultESP_SP_EESP_SP_EENSB_6detail15normal_iteratorINSB_10device_ptrIjEEEENS7_8equal_toIjEEEENS7_10__not_fn_tINS7_10__identityEEEEENSO_IlSP_SP_SP_EEEEEEEPS9_jSF_S9_S9_S11_EEvT0_T1_T2_T3_T4_T6_)
        /*002c*/ 	.word	0x00000000


	//----- nvinfo : EIATTR_REGCOUNT
	.align		4
.L_50:
        /*0030*/ 	.byte	0x04, 0x2f
        /*0032*/ 	.short	(.L_52 - .L_51)
	.align		4
.L_51:
        /*0034*/ 	.word	index@(_ZN3cub18CUB_300001_SM_10006detail6reduce18DeviceReduceKernelINS2_10policy_hubIN4cuda3std3__45tupleIJblEEEjN6thrust24THRUST_300001_SM_1000_NS8cuda_cub9__find_if7functorIS9_EEE10Policy1000ENSB_12zip_iteratorINS8_IJNSD_26transform_input_iterator_tIbNSC_6detail35transform_pair_of_input_iterators_tIbNSB_18transform_iteratorI6mul_opNSB_17counting_iteratorIiNSB_11use_defaultESP_SP_EESP_SP_EENSB_6detail15normal_iteratorINSB_10device_ptrIjEEEENS7_8equal_toIjEEEENS7_10__not_fn_tINS7_10__identityEEEEENSO_IlSP_SP_SP_EEEEEEEjSF_S9_S11_EEvT0_PT3_T1_NS0_13GridEvenShareIS1A_EET2_T4_)
        /*0038*/ 	.word	0x00000020


	//----- nvinfo : EIATTR_FRAME_SIZE
	.align		4
.L_52:
        /*003c*/ 	.byte	0x04, 0x11
        /*003e*/ 	.short	(.L_54 - .L_53)
	.align		4
.L_53:
        /*0040*/ 	.word	index@(_ZN3cub18CUB_300001_SM_10006detail6reduce18DeviceReduceKernelINS2_10policy_hubIN4cuda3std3__45tupleIJblEEEjN6thrust24THRUST_300001_SM_1000_NS8cuda_cub9__find_if7functorIS9_EEE10Policy1000ENSB_12zip_iteratorINS8_IJNSD_26transform_input_iterator_tIbNSC_6detail35transform_pair_of_input_iterators_tIbNSB_18transform_iteratorI6mul_opNSB_17counting_iteratorIiNSB_11use_defaultESP_SP_EESP_SP_EENSB_6detail15normal_iteratorINSB_10device_ptrIjEEEENS7_8equal_toIjEEEENS7_10__not_fn_tINS7_10__identityEEEEENSO_IlSP_SP_SP_EEEEEEEjSF_S9_S11_EEvT0_PT3_T1_NS0_13GridEvenShareIS1A_EET2_T4_)
        /*0044*/ 	.word	0x00000000


	//----- nvinfo : EIATTR_REGCOUNT
	.align		4
.L_54:
        /*0048*/ 	.byte	0x04, 0x2f
        /*004a*/ 	.short	(.L_56 - .L_55)
	.align		4
.L_55:
        /*004c*/ 	.word	index@(_ZN3cub18CUB_300001_SM_10006detail6reduce28DeviceReduceSingleTileKernelINS2_10policy_hubIN4cuda3std3__45tupleIJblEEEjN6thrust24THRUST_300001_SM_1000_NS8cuda_cub9__find_if7functorIS9_EEE10Policy1000EPS9_SI_iSF_S9_S9_NS7_10__identityEEEvT0_T1_T2_T3_T4_T6_)
        /*0050*/ 	.word	0x0000001c


	//----- nvinfo : EIATTR_FRAME_SIZE
	.align		4
.L_56:
        /*0054*/ 	.byte	0x04, 0x11
        /*0056*/ 	.short	(.L_58 - .L_57)
	.align		4
.L_57:
        /*0058*/ 	.word	index@(_ZN3cub18CUB_300001_SM_10006detail6reduce28DeviceReduceSingleTileKernelINS2_10policy_hubIN4cuda3std3__45tupleIJblEEEjN6thrust24THRUST_300001_SM_1000_NS8cuda_cub9__find_if7functorIS9_EEE10Policy1000EPS9_SI_iSF_S9_S9_NS7_10__identityEEEvT0_T1_T2_T3_T4_T6_)
        /*005c*/ 	.word	0x00000000


	//----- nvinfo : EIATTR_REGCOUNT
	.align		4
.L_58:
        /*0060*/ 	.byte	0x04, 0x2f
        /*0062*/ 	.short	(.L_60 - .L_59)
	.align		4
.L_59:
        /*0064*/ 	.word	index@(_ZN3cub18CUB_300001_SM_10006detail6reduce28DeviceReduceSingleTileKernelINS2_10policy_hubIN4cuda3std3__45tupleIJblEEEyN6thrust24THRUST_300001_SM_1000_NS8cuda_cub9__find_if7functorIS9_EEE10Policy1000ENSB_12zip_iteratorINS8_IJNSD_26transform_input_iterator_tIbNSC_6detail35transform_pair_of_input_iterators_tIbNSB_18transform_iteratorI6mul_opNSB_17counting_iteratorIiNSB_11use_defaultESP_SP_EESP_SP_EENSB_6detail15normal_iteratorINSB_10device_ptrIjEEEENS7_8equal_toIjEEEENS7_10__not_fn_tINS7_10__identityEEEEENSO_IlSP_SP_SP_EEEEEEEPS9_ySF_S9_S9_S11_EEvT0_T1_T2_T3_T4_T6_)
        /*0068*/ 	.word	0x0000001f


	//----- nvinfo : EIATTR_FRAME_SIZE
	.align		4
.L_60:
        /*006c*/ 	.byte	0x04, 0x11
        /*006e*/ 	.short	(.L_62 - .L_61)
	.align		4
.L_61:
        /*0070*/ 	.word	index@(_ZN3cub18CUB_300001_SM_10006detail6reduce28DeviceReduceSingleTileKernelINS2_10policy_hubIN4cuda3std3__45tupleIJblEEEyN6thrust24THRUST_300001_SM_1000_NS8cuda_cub9__find_if7functorIS9_EEE10Policy1000ENSB_12zip_iteratorINS8_IJNSD_26transform_input_iterator_tIbNSC_6detail35transform_pair_of_input_iterators_tIbNSB_18transform_iteratorI6mul_opNSB_17counting_iteratorIiNSB_11use_defaultESP_SP_EESP_SP_EENSB_6detail15normal_iteratorINSB_10device_ptrIjEEEENS7_8equal_toIjEEEENS7_10__not_fn_tINS7_10__identityEEEEENSO_IlSP_SP_SP_EEEEEEEPS9_ySF_S9_S9_S11_EEvT0_T1_T2_T3_T4_T6_)
        /*0074*/ 	.word	0x00000000


	//----- nvinfo : EIATTR_REGCOUNT
	.align		4
.L_62:
        /*0078*/ 	.byte	0x04, 0x2f
        /*007a*/ 	.short	(.L_64 - .L_63)
	.align		4
.L_63:
        /*007c*/ 	.word	index@(_ZN3cub18CUB_300001_SM_10006detail6reduce18DeviceReduceKernelINS2_10policy_hubIN4cuda3std3__45tupleIJblEEEyN6thrust24THRUST_300001_SM_1000_NS8cuda_cub9__find_if7functorIS9_EEE10Policy1000ENSB_12zip_iteratorINS8_IJNSD_26transform_input_iterator_tIbNSC_6detail35transform_pair_of_input_iterators_tIbNSB_18transform_iteratorI6mul_opNSB_17counting_iteratorIiNSB_11use_defaultESP_SP_EESP_SP_EENSB_6detail15normal_iteratorINSB_10device_ptrIjEEEENS7_8equal_toIjEEEENS7_10__not_fn_tINS7_10__identityEEEEENSO_IlSP_SP_SP_EEEEEEEySF_S9_S11_EEvT0_PT3_T1_NS0_13GridEvenShareIS1A_EET2_T4_)
        /*0080*/ 	.word	0x0000001f


	//----- nvinfo : EIATTR_FRAME_SIZE
	.align		4
.L_64:
        /*0084*/ 	.byte	0x04, 0x11
        /*0086*/ 	.short	(.L_66 - .L_65)
	.align		4
.L_65:
        /*0088*/ 	.word	index@(_ZN3cub18CUB_300001_SM_10006detail6reduce18DeviceReduceKernelINS2_10policy_hubIN4cuda3std3__45tupleIJblEEEyN6thrust24THRUST_300001_SM_1000_NS8cuda_cub9__find_if7functorIS9_EEE10Policy1000ENSB_12zip_iteratorINS8_IJNSD_26transform_input_iterator_tIbNSC_6detail35transform_pair_of_input_iterators_tIbNSB_18transform_iteratorI6mul_opNSB_17counting_iteratorIiNSB_11use_defaultESP_SP_EESP_SP_EENSB_6detail15normal_iteratorINSB_10device_ptrIjEEEENS7_8equal_toIjEEEENS7_10__not_fn_tINS7_10__identityEEEEENSO_IlSP_SP_SP_EEEEEEEySF_S9_S11_EEvT0_PT3_T1_NS0_13GridEvenShareIS1A_EET2_T4_)
        /*008c*/ 	.word	0x00000000


	//----- nvinfo : EIATTR_REGCOUNT
	.align		4
.L_66:
        /*0090*/ 	.byte	0x04, 0x2f
        /*0092*/ 	.short	(.L_68 - .L_67)
	.align		4
.L_67:
        /*0094*/ 	.word	index@(_ZN3cub18CUB_300001_SM_10006detail6reduce28DeviceReduceSingleTileKernelINS2_10policy_hubIN4cuda3std3__45tupleIJblEEEyN6thrust24THRUST_300001_SM_1000_NS8cuda_cub9__find_if7functorIS9_EEE10Policy1000EPS9_SI_iSF_S9_S9_NS7_10__identityEEEvT0_T1_T2_T3_T4_T6_)
        /*0098*/ 	.word	0x0000001c


	//----- nvinfo : EIATTR_FRAME_SIZE
	.align		4
.L_68:
        /*009c*/ 	.byte	0x04, 0x11
        /*009e*/ 	.short	(.L_70 - .L_69)
	.align		4
.L_69:
        /*00a0*/ 	.word	index@(_ZN3cub18CUB_300001_SM_10006detail6reduce28DeviceReduceSingleTileKernelINS2_10policy_hubIN4cuda3std3__45tupleIJblEEEyN6thrust24THRUST_300001_SM_1000_NS8cuda_cub9__find_if7functorIS9_EEE10Policy1000EPS9_SI_iSF_S9_S9_NS7_10__identityEEEvT0_T1_T2_T3_T4_T6_)
        /*00a4*/ 	.word	0x00000000


	//----- nvinfo : EIATTR_REGCOUNT
	.align		4
.L_70:
        /*00a8*/ 	.byte	0x04, 0x2f
        /*00aa*/ 	.short	(.L_72 - .L_71)
	.align		4
.L_71:
        /*00ac*/ 	.word	index@(_ZN3cub18CUB_300001_SM_10006detail4scan23DeviceCompactInitKernelINS0_13ScanTileStateIiLb1EEEPlEEvT_iT0_)
        /*00b0*/ 	.word	0x0000000a


	//----- nvinfo : EIATTR_FRAME_SIZE
	.align		4
.L_72:
        /*00b4*/ 	.byte	0x04, 0x11
        /*00b6*/ 	.short	(.L_74 - .L_73)
	.align		4
.L_73:
        /*00b8*/ 	.word	index@(_ZN3cub18CUB_300001_SM_10006detail4scan23DeviceCompactInitKernelINS0_13ScanTileStateIiLb1EEEPlEEvT_iT0_)
        /*00bc*/ 	.word	0x00000000


	//----- nvinfo : EIATTR_REGCOUNT
	.align		4
.L_74:
        /*00c0*/ 	.byte	0x04, 0x2f
        /*00c2*/ 	.short	(.L_76 - .L_75)
	.align		4
.L_75:
        /*00c4*/ 	.word	index@(_ZN3cub18CUB_300001_SM_10006detail8for_each13static_kernelINS2_12policy_hub_t12policy_500_tEmN6thrust24THRUST_300001_SM_1000_NS8cuda_cub20__uninitialized_fill7functorINS7_10device_ptrIsEEsEEEEvT0_T1_)
        /*00c8*/ 	.word	0x00000008


	//----- nvinfo : EIATTR_FRAME_SIZE
	.align		4
.L_76:
        /*00cc*/ 	.byte	0x04, 0x11
        /*00ce*/ 	.short	(.L_78 - .L_77)
	.align		4
.L_77:
        /*00d0*/ 	.word	index@(_ZN3cub18CUB_300001_SM_10006detail8for_each13static_kernelINS2_12policy_hub_t12policy_500_tEmN6thrust24THRUST_300001_SM_1000_NS8cuda_cub20__uninitialized_fill7functorINS7_10device_ptrIsEEsEEEEvT0_T1_)
        /*00d4*/ 	.word	0x00000000


	//----- nvinfo : EIATTR_REGCOUNT
	.align		4
.L_78:
        /*00d8*/ 	.byte	0x04, 0x2f
        /*00da*/ 	.short	(.L_80 - .L_79)
	.align		4
.L_79:
        /*00dc*/ 	.word	index@(_ZN3cub18CUB_300001_SM_10006detail8for_each13static_kernelINS2_12policy_hub_t12policy_500_tEmN6thrust24THRUST_300001_SM_1000_NS8cuda_cub20__uninitialized_fill7functorINS7_10device_ptrIjEEjEEEEvT0_T1_)
        /*00e0*/ 	.word	0x00000008


	//----- nvinfo : EIATTR_FRAME_SIZE
	.align		4
.L_80:
        /*00e4*/ 	.byte	0x04, 0x11
        /*00e6*/ 	.short	(.L_82 - .L_81)
	.align		4
.L_81:
        /*00e8*/ 	.word	index@(_ZN3cub18CUB_300001_SM_10006detail8for_each13static_kernelINS2_12policy_hub_t12policy_500_tEmN6thrust24THRUST_300001_SM_1000_NS8cuda_cub20__uninitialized_fill7functorINS7_10device_ptrIjEEjEEEEvT0_T1_)
        /*00ec*/ 	.word	0x00000000


	//----- nvinfo : EIATTR_REGCOUNT
	.align		4
.L_82:
        /*00f0*/ 	.byte	0x04, 0x2f
        /*00f2*/ 	.short	(.L_84 - .L_83)
	.align		4
.L_83:
        /*00f4*/ 	.word	index@(_ZN3cub18CUB_300001_SM_10006detail9transform16transform_kernelINS2_10policy_hubILb1EN4cuda3std3__45tupleIJN6thrust24THRUST_300001_SM_1000_NS18transform_iteratorI6mod_opNSA_17counting_iteratorIiNSA_11use_defaultESE_SE_EESE_SE_EEEEEE10policy1000EiNS7_10__identityENSA_6detail15normal_iteratorINSA_10device_ptrIsEEEEJSG_EEEvT0_iT1_T2_DpNS2_10kernel_argIT3_EE)
        /*00f8*/ 	.word	0x00000014


	//----- nvinfo : EIATTR_FRAME_SIZE
	.align		4
.L_84:
        /*00fc*/ 	.byte	0x04, 0x11
        /*00fe*/ 	.short	(.L_86 - .L_85)
	.align		4
.L_85:
        /*0100*/ 	.word	index@(_ZN3cub18CUB_300001_SM_10006detail9transform16transform_kernelINS2_10policy_hubILb1EN4cuda3std3__45tupleIJN6thrust24THRUST_300001_SM_1000_NS18transform_iteratorI6mod_opNSA_17counting_iteratorIiNSA_11use_defaultESE_SE_EESE_SE_EEEEEE10policy1000EiNS7_10__identityENSA_6detail15normal_iteratorINSA_10device_ptrIsEEEEJSG_EEEvT0_iT1_T2_DpNS2_10kernel_argIT3_EE)
        /*0104*/ 	.word	0x00000000


	//----- nvinfo : EIATTR_REGCOUNT
	.align		4
.L_86:
        /*0108*/ 	.byte	0x04, 0x2f
        /*010a*/ 	.short	(.L_88 - .L_87)
	.align		4
.L_87:
        /*010c*/ 	.word	index@(_ZN3cub18CUB_300001_SM_10006detail9transform16transform_kernelINS2_10policy_hubILb1EN4cuda3std3__45tupleIJN6thrust24THRUST_300001_SM_1000_NS18transform_iteratorI6mod_opNSA_17counting_iteratorIiNSA_11use_defaultESE_SE_EESE_SE_EEEEEE10policy1000ElNS7_10__identityENSA_6detail15normal_iteratorINSA_10device_ptrIsEEEEJSG_EEEvT0_iT1_T2_DpNS2_10kernel_argIT3_EE)
        /*0110*/ 	.word	0x00000014


	//----- nvinfo : EIATTR_FRAME_SIZE
	.align		4
.L_88:
        /*0114*/ 	.byte	0x04, 0x11
        /*0116*/ 	.short	(.L_90 - .L_89)
	.align		4
.L_89:
        /*0118*/ 	.word	index@(_ZN3cub18CUB_300001_SM_10006detail9transform16transform_kernelINS2_10policy_hubILb1EN4cuda3std3__45tupleIJN6thrust24THRUST_300001_SM_1000_NS18transform_iteratorI6mod_opNSA_17counting_iteratorIiNSA_11use_defaultESE_SE_EESE_SE_EEEEEE10policy1000ElNS7_10__identityENSA_6detail15normal_iteratorINSA_10device_ptrIsEEEEJSG_EEEvT0_iT1_T2_DpNS2_10kernel_argIT3_EE)
        /*011c*/ 	.word	0x00000000


	//----- nvinfo : EIATTR_REGCOUNT
	.align		4
.L_90:
        /*0120*/ 	.byte	0x04, 0x2f
        /*0122*/ 	.short	(.L_92 - .L_91)
	.align		4
.L_91:
        /*0124*/ 	.word	index@(_ZN3cub18CUB_300001_SM_10006detail9transform16transform_kernelINS2_10policy_hubILb1EN4cuda3std3__45tupleIJN6thrust24THRUST_300001_SM_1000_NS17counting_iteratorIiNSA_11use_defaultESC_SC_EEEEEE10policy1000EiNS7_10__identityENSA_6detail15normal_iteratorINSA_10device_ptrIjEEEEJSD_EEEvT0_iT1_T2_DpNS2_10kernel_argIT3_EE)
        /*0128*/ 	.word	0x00000020


	//----- nvinfo : EIATTR_FRAME_SIZE
	.align		4
.L_92:
        /*012c*/ 	.byte	0x04, 0x11
        /*012e*/ 	.short	(.L_94 - .L_93)
	.align		4
.L_93:
        /*0130*/ 	.word	index@(_ZN3cub18CUB_300001_SM_10006detail9transform16transform_kernelINS2_10policy_hubILb1EN4cuda3std3__45tupleIJN6thrust24THRUST_300001_SM_1000_NS17counting_iteratorIiNSA_11use_defaultESC_SC_EEEEEE10policy1000EiNS7_10__identityENSA_6detail15normal_iteratorINSA_10device_ptrIjEEEEJSD_EEEvT0_iT1_T2_DpNS2_10kernel_argIT3_EE)
        /*0134*/ 	.word	0x00000000


	//----- nvinfo : EIATTR_REGCOUNT
	.align		4
.L_94:
        /*0138*/ 	.byte	0x04, 0x2f
        /*013a*/ 	.short	(.L_96 - .L_95)
	.align		4
.L_95:
        /*013c*/ 	.word	index@(_ZN3cub18CUB_300001_SM_10006detail9transform16transform_kernelINS2_10policy_hubILb1EN4cuda3std3__45tupleIJN6thrust24THRUST_300001_SM_1000_NS17counting_iteratorIiNSA_11use_defaultESC_SC_EEEEEE10policy1000ElNS7_10__identityENSA_6detail15normal_iteratorINSA_10device_ptrIjEEEEJSD_EEEvT0_iT1_T2_DpNS2_10kernel_argIT3_EE)
        /*0140*/ 	.word	0x0000001e


	//----- nvinfo : EIATTR_FRAME_SIZE
	.align		4
.L_96:
        /*0144*/ 	.byte	0x04, 0x11
        /*0146*/ 	.short	(.L_98 - .L_97)
	.align		4
.L_97:
        /*0148*/ 	.word	index@(_ZN3cub18CUB_300001_SM_10006detail9transform16transform_kernelINS2_10policy_hubILb1EN4cuda3std3__45tupleIJN6thrust24THRUST_300001_SM_1000_NS17counting_iteratorIiNSA_11use_defaultESC_SC_EEEEEE10policy1000ElNS7_10__identityENSA_6detail15normal_iteratorINSA_10device_ptrIjEEEEJSD_EEEvT0_iT1_T2_DpNS2_10kernel_argIT3_EE)
        /*014c*/ 	.word	0x00000000


	//----- nvinfo : EIATTR_REGCOUNT
	.align		4
.L_98:
        /*0150*/ 	.byte	0x04, 0x2f
        /*0152*/ 	.short	(.L_100 - .L_99)
	.align		4
.L_99:
        /*0154*/ 	.word	index@(_ZN3cub18CUB_300001_SM_10006detail6select23DeviceSelectSweepKernelINS2_10policy_hubIN4cuda3std3__45tupleIJsjjEEENS0_8NullTypeEiLb0ELNS0_10SelectImplE1EE10Policy1000EN6thrust24THRUST_300001_SM_1000_NS12zip_iteratorINS8_IJNSF_6detail15normal_iteratorINSF_10device_ptrIsEEEENSI_INSJ_IjEEEESN_EEEEEPSA_SP_PlNS0_13ScanTileStateIiLb1EEENS7_10__not_fn_tI10RemovePredEESA_iNS2_19streaming_context_tIlLb1EEELSB_1EEEvT0_T1_T2_T3_T4_T5_T6_T7_iT8_NS1_7vsmem_tE)
        /*0158*/ 	.word	0x00000020


	//----- nvinfo : EIATTR_FRAME_SIZE
	.align		4
.L_100:
        /*015c*/ 	.byte	0x04, 0x11
        /*015e*/ 	.short	(.L_102 - .L_101)
	.align		4
.L_101:
        /*0160*/ 	.word	index@(_ZN3cub18CUB_300001_SM_10006detail6select23DeviceSelectSweepKernelINS2_10policy_hubIN4cuda3std3__45tupleIJsjjEEENS0_8NullTypeEiLb0ELNS0_10SelectImplE1EE10Policy1000EN6thrust24THRUST_300001_SM_1000_NS12zip_iteratorINS8_IJNSF_6detail15normal_iteratorINSF_10device_ptrIsEEEENSI_INSJ_IjEEEESN_EEEEEPSA_SP_PlNS0_13ScanTileStateIiLb1EEENS7_10__not_fn_tI10RemovePredEESA_iNS2_19streaming_context_tIlLb1EEELSB_1EEEvT0_T1_T2_T3_T4_T5_T6_T7_iT8_NS1_7vsmem_tE)
        /*0164*/ 	.word	0x00000008


	//----- nvinfo : EIATTR_MIN_STACK_SIZE
	.align		4
.L_102:
        /*0168*/ 	.byte	0x04, 0x12
        /*016a*/ 	.short	(.L_104 - .L_103)
	.align		4
.L_103:
        /*016c*/ 	.word	index@(_ZN3cub18CUB_300001_SM_10006detail6select23DeviceSelectSweepKernelINS2_10policy_hubIN4cuda3std3__45tupleIJsjjEEENS0_8NullTypeEiLb0ELNS0_10SelectImplE1EE10Policy1000EN6thrust24THRUST_300001_SM_1000_NS12zip_iteratorINS8_IJNSF_6detail15normal_iteratorINSF_10device_ptrIsEEEENSI_INSJ_IjEEEESN_EEEEEPSA_SP_PlNS0_13ScanTileStateIiLb1EEENS7_10__not_fn_tI10RemovePredEESA_iNS2_19streaming_context_tIlLb1EEELSB_1EEEvT0_T1_T2_T3_T4_T5_T6_T7_iT8_NS1_7vsmem_tE)
        /*0170*/ 	.word	0x00000008


	//----- nvinfo : EIATTR_MIN_STACK_SIZE
	.align		4
.L_104:
        /*0174*/ 	.byte	0x04, 0x12
        /*0176*/ 	.short	(.L_106 - .L_105)
	.align		4
.L_105:
        /*0178*/ 	.word	index@(_ZN3cub18CUB_300001_SM_10006detail9transform16transform_kernelINS2_10policy_hubILb1EN4cuda3std3__45tupleIJN6thrust24THRUST_300001_SM_1000_NS17counting_iteratorIiNSA_11use_defaultESC_SC_EEEEEE10policy1000ElNS7_10__identityENSA_6detail15normal_iteratorINSA_10device_ptrIjEEEEJSD_EEEvT0_iT1_T2_DpNS2_10kernel_argIT3_EE)
        /*017c*/ 	.word	0x00000000


	//----- nvinfo : EIATTR_MIN_STACK_SIZE
	.align		4
.L_106:
        /*0180*/ 	.byte	0x04, 0x12
        /*0182*/ 	.short	(.L_108 - .L_107)
	.align		4
.L_107:
        /*0184*/ 	.word	index@(_ZN3cub18CUB_300001_SM_10006detail9transform16transform_kernelINS2_10policy_hubILb1EN4cuda3std3__45tupleIJN6thrust24THRUST_300001_SM_1000_NS17counting_iteratorIiNSA_11use_defaultESC_SC_EEEEEE10policy1000EiNS7_10__identityENSA_6detail15normal_iteratorINSA_10device_ptrIjEEEEJSD_EEEvT0_iT1_T2_DpNS2_10kernel_argIT3_EE)
        /*0188*/ 	.word	0x00000000


	//----- nvinfo : EIATTR_MIN_STACK_SIZE
	.align		4
.L_108:
        /*018c*/ 	.byte	0x04, 0x12
        /*018e*/ 	.short	(.L_110 - .L_109)
	.align		4
.L_109:
        /*0190*/ 	.word	index@(_ZN3cub18CUB_300001_SM_10006detail9transform16transform_kernelINS2_10policy_hubILb1EN4cuda3std3__45tupleIJN6thrust24THRUST_300001_SM_1000_NS18transform_iteratorI6mod_opNSA_17counting_iteratorIiNSA_11use_defaultESE_SE_EESE_SE_EEEEEE10policy1000ElNS7_10__identityENSA_6detail15normal_iteratorINSA_10device_ptrIsEEEEJSG_EEEvT0_iT1_T2_DpNS2_10kernel_argIT3_EE)
        /*0194*/ 	.word	0x00000000


	//----- nvinfo : EIATTR_MIN_STACK_SIZE
	.align		4
.L_110:
        /*0198*/ 	.byte	0x04, 0x12
        /*019a*/ 	.short	(.L_112 - .L_111)
	.align		4
.L_111:
        /*019c*/ 	.word	index@(_ZN3cub18CUB_300001_SM_10006detail9transform16transform_kernelINS2_10policy_hubILb1EN4cuda3std3__45tupleIJN6thrust24THRUST_300001_SM_1000_NS18transform_iteratorI6mod_opNSA_17counting_iteratorIiNSA_11use_defaultESE_SE_EESE_SE_EEEEEE10policy1000EiNS7_10__identityENSA_6detail15normal_iteratorINSA_10device_ptrIsEEEEJSG_EEEvT0_iT1_T2_DpNS2_10kernel_argIT3_EE)
        /*01a0*/ 	.word	0x00000000


	//----- nvinfo : EIATTR_MIN_STACK_SIZE
	.align		4
.L_112:
        /*01a4*/ 	.byte	0x04, 0x12
        /*01a6*/ 	.short	(.L_114 - .L_113)
	.align		4
.L_113:
        /*01a8*/ 	.word	index@(_ZN3cub18CUB_300001_SM_10006detail8for_each13static_kernelINS2_12policy_hub_t12policy_500_tEmN6thrust24THRUST_300001_SM_1000_NS8cuda_cub20__uninitialized_fill7functorINS7_10device_ptrIjEEjEEEEvT0_T1_)
        /*01ac*/ 	.word	0x00000000


	//----- nvinfo : EIATTR_MIN_STACK_SIZE
	.align		4
.L_114:
        /*01b0*/ 	.byte	0x04, 0x12
        /*01b2*/ 	.short	(.L_116 - .L_115)
	.align		4
.L_115:
        /*01b4*/ 	.word	index@(_ZN3cub18CUB_300001_SM_10006detail8for_each13static_kernelINS2_12policy_hub_t12policy_500_tEmN6thrust24THRUST_300001_SM_1000_NS8cuda_cub20__uninitialized_fill7functorINS7_10device_ptrIsEEsEEEEvT0_T1_)
        /*01b8*/ 	.word	0x00000000


	//----- nvinfo : EIATTR_MIN_STACK_SIZE
	.align		4
.L_116:
        /*01bc*/ 	.byte	0x04, 0x12
        /*01be*/ 	.short	(.L_118 - .L_117)
	.align		4
.L_117:
        /*01c0*/ 	.word	index@(_ZN3cub18CUB_300001_SM_10006detail4scan23DeviceCompactInitKernelINS0_13ScanTileStateIiLb1EEEPlEEvT_iT0_)
        /*01c4*/ 	.word	0x00000000


	//----- nvinfo : EIATTR_MIN_STACK_SIZE
	.align		4
.L_118:
        /*01c8*/ 	.byte	0x04, 0x12
        /*01ca*/ 	.short	(.L_120 - .L_119)
	.align		4
.L_119:
        /*01cc*/ 	.word	index@(_ZN3cub18CUB_300001_SM_10006detail6reduce28DeviceReduceSingleTileKernelINS2_10policy_hubIN4cuda3std3__45tupleIJblEEEyN6thrust24THRUST_300001_SM_1000_NS8cuda_cub9__find_if7functorIS9_EEE10Policy1000EPS9_SI_iSF_S9_S9_NS7_10__identityEEEvT0_T1_T2_T3_T4_T6_)
        /*01d0*/ 	.word	0x00000000


	//----- nvinfo : EIATTR_MIN_STACK_SIZE
	.align		4
.L_120:
        /*01d4*/ 	.byte	0x04, 0x12
        /*01d6*/ 	.short	(.L_122 - .L_121)
	.align		4
.L_121:
        /*01d8*/ 	.word	index@(_ZN3cub18CUB_300001_SM_10006detail6reduce18DeviceReduceKernelINS2_10policy_hubIN4cuda3std3__45tupleIJblEEEyN6thrust24THRUST_300001_SM_1000_NS8cuda_cub9__find_if7functorIS9_EEE10Policy1000ENSB_12zip_iteratorINS8_IJNSD_26transform_input_iterator_tIbNSC_6detail35transform_pair_of_input_iterators_tIbNSB_18transform_iteratorI6mul_opNSB_17counting_iteratorIiNSB_11use_defaultESP_SP_EESP_SP_EENSB_6detail15normal_iteratorINSB_10device_ptrIjEEEENS7_8equal_toIjEEEENS7_10__not_fn_tINS7_10__identityEEEEENSO_IlSP_SP_SP_EEEEEEEySF_S9_S11_EEvT0_PT3_T1_NS0_13GridEvenShareIS1A_EET2_T4_)
        /*01dc*/ 	.word	0x00000000


	//----- nvinfo : EIATTR_MIN_STACK_SIZE
	.align		4
.L_122:
        /*01e0*/ 	.byte	0x04, 0x12
        /*01e2*/ 	.short	(.L_124 - .L_123)
	.align		4
.L_123:
        /*01e4*/ 	.word	index@(_ZN3cub18CUB_300001_SM_10006detail6reduce28DeviceReduceSingleTileKernelINS2_10policy_hubIN4cuda3std3__45tupleIJblEEEyN6thrust24THRUST_300001_SM_1000_NS8cuda_cub9__find_if7functorIS9_EEE10Policy1000ENSB_12zip_iteratorINS8_IJNSD_26transform_input_iterator_tIbNSC_6detail35transform_pair_of_input_iterators_tIbNSB_18transform_iteratorI6mul_opNSB_17counting_iteratorIiNSB_11use_defaultESP_SP_EESP_SP_EENSB_6detail15normal_iteratorINSB_10device_ptrIjEEEENS7_8equal_toIjEEEENS7_10__not_fn_tINS7_10__identityEEEEENSO_IlSP_SP_SP_EEEEEEEPS9_ySF_S9_S9_S11_EEvT0_T1_T2_T3_T4_T6_)
        /*01e8*/ 	.word	0x00000000


	//----- nvinfo : EIATTR_MIN_STACK_SIZE
	.align		4
.L_124:
        /*01ec*/ 	.byte	0x04, 0x12
        /*01ee*/ 	.short	(.L_126 - .L_125)
	.align		4
.L_125:
        /*01f0*/ 	.word	index@(_ZN3cub18CUB_300001_SM_10006detail6reduce28DeviceReduceSingleTileKernelINS2_10policy_hubIN4cuda3std3__45tupleIJblEEEjN6thrust24THRUST_300001_SM_1000_NS8cuda_cub9__find_if7functorIS9_EEE10Policy1000EPS9_SI_iSF_S9_S9_NS7_10__identityEEEvT0_T1_T2_T3_T4_T6_)
        /*01f4*/ 	.word	0x00000000


	//----- nvinfo : EIATTR_MIN_STACK_SIZE
	.align		4
.L_126:
        /*01f8*/ 	.byte	0x04, 0x12
        /*01fa*/ 	.short	(.L_128 - .L_127)
	.align		4
.L_127:
        /*01fc*/ 	.word	index@(_ZN3cub18CUB_300001_SM_10006detail6reduce18DeviceReduceKernelINS2_10policy_hubIN4cuda3std3__45tupleIJblEEEjN6thrust24THRUST_300001_SM_1000_NS8cuda_cub9__find_if7functorIS9_EEE10Policy1000ENSB_12zip_iteratorINS8_IJNSD_26transform_input_iterator_tIbNSC_6detail35transform_pair_of_input_iterators_tIbNSB_18transform_iteratorI6mul_opNSB_17counting_iteratorIiNSB_11use_defaultESP_SP_EESP_SP_EENSB_6detail15normal_iteratorINSB_10device_ptrIjEEEENS7_8equal_toIjEEEENS7_10__not_fn_tINS7_10__identityEEEEENSO_IlSP_SP_SP_EEEEEEEjSF_S9_S11_EEvT0_PT3_T1_NS0_13GridEvenShareIS1A_EET2_T4_)
        /*0200*/ 	.word	0x00000000


	//----- nvinfo : EIATTR_MIN_STACK_SIZE
	.align		4
.L_128:
        /*0204*/ 	.byte	0x04, 0x12
        /*0206*/ 	.short	(.L_130 - .L_129)
	.align		4
.L_129:
        /*0208*/ 	.word	index@(_ZN3cub18CUB_300001_SM_10006detail6reduce28DeviceReduceSingleTileKernelINS2_10policy_hubIN4cuda3std3__45tupleIJblEEEjN6thrust24THRUST_300001_SM_1000_NS8cuda_cub9__find_if7functorIS9_EEE10Policy1000ENSB_12zip_iteratorINS8_IJNSD_26transform_input_iterator_tIbNSC_6detail35transform_pair_of_input_iterators_tIbNSB_18transform_iteratorI6mul_opNSB_17counting_iteratorIiNSB_11use_defaultESP_SP_EESP_SP_EENSB_6detail15normal_iteratorINSB_10device_ptrIjEEEENS7_8equal_toIjEEEENS7_10__not_fn_tINS7_10__identityEEEEENSO_IlSP_SP_SP_EEEEEEEPS9_jSF_S9_S9_S11_EEvT0_T1_T2_T3_T4_T6_)
        /*020c*/ 	.word	0x00000000


	//----- nvinfo : EIATTR_MIN_STACK_SIZE
	.align		4
.L_130:
        /*0210*/ 	.byte	0x04, 0x12
        /*0212*/ 	.short	(.L_132 - .L_131)
	.align		4
.L_131:
        /*0214*/ 	.word	index@(_ZN3cub18CUB_300001_SM_10006detail11EmptyKernelIvEEvv)
        /*0218*/ 	.word	0x00000000
.L_132:


//--------------------- .nv.compat                --------------------------
	.section	.nv.compat,"",@"SHT_CUDA_COMPAT_INFO"
	.align	4
        /*0000*/ 	.byte	0x02, 0x09, 0x00, 0x00, 0x02, 0x02, 0x01, 0x00, 0x02, 0x05, 0x05, 0x00, 0x03, 0x07, 0x01, 0x01
        /*0010*/ 	.byte	0x02, 0x03, 0x00, 0x00, 0x02, 0x06, 0x01, 0x00, 0x04, 0x0b, 0x08, 0x00, 0x09, 0x00, 0x00, 0x00
        /*0020*/ 	.byte	0x00, 0x00, 0x00, 0x00


//--------------------- .nv.info._ZN3cub18CUB_300001_SM_10006detail6select23DeviceSelectSweepKernelINS2_10policy_hubIN4cuda3std3__45tupleIJsjjEEENS0_8NullTypeEiLb0ELNS0_10SelectImplE1EE10Policy1000EN6thrust24THRUST_300001_SM_1000_NS12zip_iteratorINS8_IJNSF_6detail15normal_iteratorINSF_10device_ptrIsEEEENSI_INSJ_IjEEEESN_EEEEEPSA_SP_PlNS0_13ScanTileStateIiLb1EEENS7_10__not_fn_tI10RemovePredEESA_iNS2_19streaming_context_tIlLb1EEELSB_1EEEvT0_T1_T2_T3_T4_T5_T6_T7_iT8_NS1_7vsmem_tE --------------------------
	.section	.nv.info._ZN3cub18CUB_300001_SM_10006detail6select23DeviceSelectSweepKernelINS2_10policy_hubIN4cuda3std3__45tupleIJsjjEEENS0_8NullTypeEiLb0ELNS0_10SelectImplE1EE10Policy1000EN6thrust24THRUST_300001_SM_1000_NS12zip_iteratorINS8_IJNSF_6detail15normal_iteratorINSF_10device_ptrIsEEEENSI_INSJ_IjEEEESN_EEEEEPSA_SP_PlNS0_13ScanTileStateIiLb1EEENS7_10__not_fn_tI10RemovePredEESA_iNS2_19streaming_context_tIlLb1EEELSB_1EEEvT0_T1_T2_T3_T4_T5_T6_T7_iT8_NS1_7vsmem_tE,"",@"SHT_CUDA_INFO"
	.sectionflags	@""
	.align	4


	//----- nvinfo : EIATTR_CUDA_API_VERSION
	.align		4
        /*0000*/ 	.byte	0x04, 0x37
        /*0002*/ 	.short	(.L_134 - .L_133)
.L_133:
        /*0004*/ 	.word	0x00000082


	//----- nvinfo : EIATTR_KPARAM_INFO
	.align		4
.L_134:
        /*0008*/ 	.byte	0x04, 0x17
        /*000a*/ 	.short	(.L_136 - .L_135)
.L_135:
        /*000c*/ 	.word	0x00000000
        /*0010*/ 	.short	0x000a
        /*0012*/ 	.short	0x0080
        /*0014*/ 	.byte	0x00, 0xf0, 0x21, 0x00


	//----- nvinfo : EIATTR_KPARAM_INFO
	.align		4
.L_136:
        /*0018*/ 	.byte	0x04, 0x17
        /*001a*/ 	.short	(.L_138 - .L_137)
.L_137:
        /*001c*/ 	.word	0x00000000
        /*0020*/ 	.short	0x0009
        /*0022*/ 	.short	0x0058
        /*0024*/ 	.byte	0x00, 0xf0, 0xa1, 0x00


	//----- nvinfo : EIATTR_KPARAM_INFO
	.align		4
.L_138:
        /*0028*/ 	.byte	0x04, 0x17
        /*002a*/ 	.short	(.L_140 - .L_139)
.L_139:
        /*002c*/ 	.word	0x00000000
        /*0030*/ 	.short	0x0008
        /*0032*/ 	.short	0x0050
        /*0034*/ 	.byte	0x00, 0xf0, 0x11, 0x00


	//----- nvinfo : EIATTR_KPARAM_INFO
	.align		4
.L_140:
        /*0038*/ 	.byte	0x04, 0x17
        /*003a*/ 	.short	(.L_142 - .L_141)
.L_141:
        /*003c*/ 	.word	0x00000000
        /*0040*/ 	.short	0x0007
        /*0042*/ 	.short	0x004c
        /*0044*/ 	.byte	0x00, 0xf0, 0x11, 0x00


	//----- nvinfo : EIATTR_KPARAM_INFO
	.align		4
.L_142:
        /*0048*/ 	.byte	0x04, 0x17
        /*004a*/ 	.short	(.L_144 - .L_143)
.L_143:
        /*004c*/ 	.word	0x00000000
        /*0050*/ 	.short	0x0006
        /*0052*/ 	.short	0x0049
        /*0054*/ 	.byte	0x00, 0xf0, 0x05, 0x00


	//----- nvinfo : EIATTR_KPARAM_INFO
	.align		4
.L_144:
        /*0058*/ 	.byte	0x04, 0x17
        /*005a*/ 	.short	(.L_146 - .L_145)
.L_145:
        /*005c*/ 	.word	0x00000000
        /*0060*/ 	.short	0x0005
        /*0062*/ 	.short	0x0048
        /*0064*/ 	.byte	0x00, 0xf0, 0x05, 0x00


	//----- nvinfo : EIATTR_KPARAM_INFO
	.align		4
.L_146:
        /*0068*/ 	.byte	0x04, 0x17
        /*006a*/ 	.short	(.L_148 - .L_147)
.L_147:
        /*006c*/ 	.word	0x00000000
        /*0070*/ 	.short	0x0004
        /*0072*/ 	.short	0x0040
        /*0074*/ 	.byte	0x00, 0xf0, 0x21, 0x00


	//----- nvinfo : EIATTR_KPARAM_INFO
	.align		4
.L_148:
        /*0078*/ 	.byte	0x04, 0x17
        /*007a*/ 	.short	(.L_150 - .L_149)
.L_149:
        /*007c*/ 	.word	0x00000000
        /*0080*/ 	.short	0x0003
        /*0082*/ 	.short	0x0038
        /*0084*/ 	.byte	0x00, 0xf5, 0x21, 0x00


	//----- nvinfo : EIATTR_KPARAM_INFO
	.align		4
.L_150:
        /*0088*/ 	.byte	0x04, 0x17
        /*008a*/ 	.short	(.L_152 - .L_151)
.L_151:
        /*008c*/ 	.word	0x00000000
        /*0090*/ 	.short	0x0002
        /*0092*/ 	.short	0x0020
        /*0094*/ 	.byte	0x00, 0xf0, 0x61, 0x00


	//----- nvinfo : EIATTR_KPARAM_INFO
	.align		4
.L_152:
        /*0098*/ 	.byte	0x04, 0x17
        /*009a*/ 	.short	(.L_154 - .L_153)
.L_153:
        /*009c*/ 	.word	0x00000000
        /*00a0*/ 	.short	0x0001
        /*00a2*/ 	.short	0x0018
        /*00a4*/ 	.byte	0x00, 0xf5, 0x21, 0x00


	//----- nvinfo : EIATTR_KPARAM_INFO
	.align		4
.L_154:
        /*00a8*/ 	.byte	0x04, 0x17
        /*00aa*/ 	.short	(.L_156 - .L_155)
.L_155:
        /*00ac*/ 	.word	0x00000000
        /*00b0*/ 	.short	0x0000
        /*00b2*/ 	.short	0x0000
        /*00b4*/ 	.byte	0x00, 0xf0, 0x61, 0x00


	//----- nvinfo : EIATTR_SPARSE_MMA_MASK
	.align		4
.L_156:
        /*00b8*/ 	.byte	0x03, 0x50
        /*00ba*/ 	.short	0x0000


	//----- nvinfo : EIATTR_MAXREG_COUNT
	.align		4
        /*00bc*/ 	.byte	0x03, 0x1b
        /*00be*/ 	.short	0x00ff


	//----- nvinfo : EIATTR_NUM_BARRIERS
	.align		4
        /*00c0*/ 	.byte	0x02, 0x4c
        /*00c2*/ 	.byte	0x01
	.zero		1


	//----- nvinfo : EIATTR_ANNOTATIONS
	.align		4
        /*00c4*/ 	.byte	0x04, 0x55
        /*00c6*/ 	.short	(.L_158 - .L_157)


	//   ....[0]....
.L_157:
        /*00c8*/ 	.word	0x00000001
        /*00cc*/ 	.byte	0x50, 0x19, 0x00, 0x00, 0x01, 0x00, 0x00, 0x00, 0xd0, 0x22, 0x00, 0x00


	//----- nvinfo : EIATTR_MERCURY_ISA_VERSION
	.align		4
.L_158:
        /*00d8*/ 	.byte	0x03, 0x5f
        /*00da*/ 	.short	0x0101


	//----- nvinfo : EIATTR_UNUSED_LOAD_BYTE_OFFSET
	.align		4
        /*00dc*/ 	.byte	0x04, 0x44
        /*00de*/ 	.short	(.L_160 - .L_159)


	//   ....[0]....
.L_159:
        /*00e0*/ 	.word	0x00005cc0
        /*00e4*/ 	.word	0x0000fff0


	//----- nvinfo : EIATTR_COOP_GROUP_MASK_REGIDS
	.align		4
.L_160:
        /*00e8*/ 	.byte	0x04, 0x29
        /*00ea*/ 	.short	(.L_162 - .L_161)


	//   ....[0]....
.L_161:
        /*00ec*/ 	.word	0xffffffff


	//   ....[1]....
        /*00f0*/ 	.word	0xffffffff


	//   ....[2]....
        /*00f4*/ 	.word	0xffffffff


	//   ....[3]....
        /*00f8*/ 	.word	0xffffffff


	//   ....[4]....
        /*00fc*/ 	.word	0xffffffff


	//   ....[5]....
        /*0100*/ 	.word	0xffffffff


	//   ....[6]....
        /*0104*/ 	.word	0xffffffff


	//   ....[7]....
        /*0108*/ 	.word	0xffffffff


	//   ....[8]....
        /*010c*/ 	.word	0xffffffff


	//   ....[9]....
        /*0110*/ 	.word	0xffffffff


	//   ....[10]....
        /*0114*/ 	.word	0xffffffff


	//   ....[11]....
        /*0118*/ 	.word	0xffffffff


	//   ....[12]....
        /*011c*/ 	.word	0xffffffff


	//   ....[13]....
        /*0120*/ 	.word	0xffffffff


	//   ....[14]....
        /*0124*/ 	.word	0xffffffff


	//   ....[15]....
        /*0128*/ 	.word	0xffffffff


	//   ....[16]....
        /*012c*/ 	.word	0xffffffff


	//   ....[17]....
        /*0130*/ 	.word	0xffffffff


	//   ....[18]....
        /*0134*/ 	.word	0xffffffff


	//   ....[19]....
        /*0138*/ 	.word	0xffffffff


	//   ....[20]....
        /*013c*/ 	.word	0xffffffff


	//   ....[21]....
        /*0140*/ 	.word	0xffffffff


	//   ....[22]....
        /*0144*/ 	.word	0xffffffff


	//   ....[23]....
        /*0148*/ 	.word	0xffffffff


	//   ....[24]....
        /*014c*/ 	.word	0xffffffff


	//   ....[25]....
        /*0150*/ 	.word	0xffffffff


	//   ....[26]....
        /*0154*/ 	.word	0xffffffff


	//   ....[27]....
        /*0158*/ 	.word	0xffffffff


	//   ....[28]....
        /*015c*/ 	.word	0xffffffff


	//   ....[29]....
        /*0160*/ 	.word	0xffffffff


	//   ....[30]....
        /*0164*/ 	.word	0xffffffff


	//   ....[31]....
        /*0168*/ 	.word	0xffffffff


	//   ....[32]....
        /*016c*/ 	.word	0xffffffff


	//   ....[33]....
        /*0170*/ 	.word	0xffffffff


	//   ....[34]....
        /*0174*/ 	.word	0xffffffff


	//   ....[35]....
        /*0178*/ 	.word	0xffffffff


	//   ....[36]....
        /*017c*/ 	.word	0xffffffff


	//   ....[37]....
        /*0180*/ 	.word	0xffffffff


	//   ....[38]....
        /*0184*/ 	.word	0xffffffff


	//   ....[39]....
        /*0188*/ 	.word	0xffffffff


	//   ....[40]....
        /*018c*/ 	.word	0xffffffff


	//   ....[41]....
        /*0190*/ 	.word	0xffffffff


	//   ....[42]....
        /*0194*/ 	.word	0xffffffff


	//   ....[43]....
        /*0198*/ 	.word	0xffffffff


	//   ....[44]....
        /*019c*/ 	.word	0xffffffff


	//   ....[45]....
        /*01a0*/ 	.word	0xffffffff


	//   ....[46]....
        /*01a4*/ 	.word	0xffffffff


	//   ....[47]....
        /*01a8*/ 	.word	0xffffffff


	//   ....[48]....
        /*01ac*/ 	.word	0xffffffff


	//   ....[49]....
        /*01b0*/ 	.word	0xffffffff


	//   ....[50]....
        /*01b4*/ 	.word	0xffffffff


	//   ....[51]....
        /*01b8*/ 	.word	0xffffffff


	//   ....[52]....
        /*01bc*/ 	.word	0xffffffff


	//   ....[53]....
        /*01c0*/ 	.word	0xffffffff


	//   ....[54]....
        /*01c4*/ 	.word	0xffffffff


	//   ....[55]....
        /*01c8*/ 	.word	0xffffffff


	//   ....[56]....
        /*01cc*/ 	.word	0x05000012


	//   ....[57]....
        /*01d0*/ 	.word	0x05000012


	//   ....[58]....
        /*01d4*/ 	.word	0x05000012


	//   ....[59]....
        /*01d8*/ 	.word	0x05000012


	//   ....[60]....
        /*01dc*/ 	.word	0x05000012


	//   ....[61]....
        /*01e0*/ 	.word	0x05000012


	//   ....[62]....
        /*01e4*/ 	.word	0x05000012


	//   ....[63]....
        /*01e8*/ 	.word	0x05000012


	//   ....[64]....
        /*01ec*/ 	.word	0x05000012


	//   ....[65]....
        /*01f0*/ 	.word	0x05000012


	//   ....[66]....
        /*01f4*/ 	.word	0x05000012


	//   ....[67]....
        /*01f8*/ 	.word	0x05000012


	//   ....[68]....
        /*01fc*/ 	.word	0x05000012


	//   ....[69]....
        /*0200*/ 	.word	0x05000012


	//   ....[70]....
        /*0204*/ 	.word	0x05000012


	//   ....[71]....
        /*0208*/ 	.word	0x05000012


	//   ....[72]....
        /*020c*/ 	.word	0x05000012


	//   ....[73]....
        /*0210*/ 	.word	0x05000012


	//   ....[74]....
        /*0214*/ 	.word	0x05000012


	//   ....[75]....
        /*0218*/ 	.word	0x05000012


	//   ....[76]....
        /*021c*/ 	.word	0x05000012


	//   ....[77]....
        /*0220*/ 	.word	0x05000012


	//   ....[78]....
        /*0224*/ 	.word	0x05000012


	//   ....[79]....
        /*0228*/ 	.word	0x05000012


	//   ....[80]....
        /*022c*/ 	.word	0x05000012


	//   ....[81]....
        /*0230*/ 	.word	0x05000012


	//   ....[82]....
        /*0234*/ 	.word	0x05000012


	//   ....[83]....
        /*0238*/ 	.word	0x05000012


	//   ....[84]....
        /*023c*/ 	.word	0x05000012


	//   ....[85]....
        /*0240*/ 	.word	0x05000012


	//   ....[86]....
        /*0244*/ 	.word	0x05000012


	//   ....[87]....
        /*0248*/ 	.word	0x05000012


	//   ....[88]....
        /*024c*/ 	.word	0x05000012


	//   ....[89]....
        /*0250*/ 	.word	0x05000012


	//   ....[90]....
        /*0254*/ 	.word	0x05000012


	//   ....[91]....
        /*0258*/ 	.word	0x05000012


	//----- nvinfo : EIATTR_COOP_GROUP_INSTR_OFFSETS
	.align		4
.L_162:
        /*025c*/ 	.byte	0x04, 0x28
        /*025e*/ 	.short	(.L_164 - .L_163)


	//   ....[0]....
.L_163:
        /*0260*/ 	.word	0x000003c0


	//   ....[1]....
        /*0264*/ 	.word	0x000003e0


	//   ....[2]....
        /*0268*/ 	.word	0x00000400


	//   ....[3]....
        /*026c*/ 	.word	0x00000420


	//   ....[4]....
        /*0270*/ 	.word	0x00000450


	//   ....[5]....
        /*0274*/ 	.word	0x00001790


	//   ....[6]....
        /*0278*/ 	.word	0x000017b0


	//   ....[7]....
        /*027c*/ 	.word	0x000017d0


	//   ....[8]....
        /*0280*/ 	.word	0x000017f0


	//   ....[9]....
        /*0284*/ 	.word	0x00001820


	//   ....[10]....
        /*0288*/ 	.word	0x00001b10


	//   ....[11]....
        /*028c*/ 	.word	0x00001be0


	//   ....[12]....
        /*0290*/ 	.word	0x00001c40


	//   ....[13]....
        /*0294*/ 	.word	0x00001ca0


	//   ....[14]....
        /*0298*/ 	.word	0x00001d20


	//   ....[15]....
        /*029c*/ 	.word	0x00001d70


	//   ....[16]....
        /*02a0*/ 	.word	0x00001dc0


	//   ....[17]....
        /*02a4*/ 	.word	0x00001e00


	//   ....[18]....
        /*02a8*/ 	.word	0x00001e10


	//   ....[19]....
        /*02ac*/ 	.word	0x00001f10


	//   ....[20]....
        /*02b0*/ 	.word	0x00001fe0


	//   ....[21]....
        /*02b4*/ 	.word	0x00002040


	//   ....[22]....
        /*02b8*/ 	.word	0x00002070


	//   ....[23]....
        /*02bc*/ 	.word	0x000020d0


	//   ....[24]....
        /*02c0*/ 	.word	0x00002120


	//   ....[25]....
        /*02c4*/ 	.word	0x00002160


	//   ....[26]....
        /*02c8*/ 	.word	0x000021a0


	//   ....[27]....
        /*02cc*/ 	.word	0x000021e0


	//   ....[28]....
        /*02d0*/ 	.word	0x000039e0


	//   ....[29]....
        /*02d4*/ 	.word	0x00003a00


	//   ....[30]....
        /*02d8*/ 	.word	0x00003a20


	//   ....[31]....
        /*02dc*/ 	.word	0x00003a40


	//   ....[32]....
        /*02e0*/ 	.word	0x00003a60


	//   ....[33]....
        /*02e4*/ 	.word	0x00005050


	//   ....[34]....
        /*02e8*/ 	.word	0x00005070


	//   ....[35]....
        /*02ec*/ 	.word	0x00005090


	//   ....[36]....
        /*02f0*/ 	.word	0x000050c0


	//   ....[37]....
        /*02f4*/ 	.word	0x000050f0


	//   ....[38]....
        /*02f8*/ 	.word	0x000053e0


	//   ....[39]....
        /*02fc*/ 	.word	0x000054b0


	//   ....[40]....
        /*0300*/ 	.word	0x00005510


	//   ....[41]....
        /*0304*/ 	.word	0x00005540


	//   ....[42]....
        /*0308*/ 	.word	0x000055a0


	//   ....[43]....
        /*030c*/ 	.word	0x00005600


	//   ....[44]....
        /*0310*/ 	.word	0x00005650


	//   ....[45]....
        /*0314*/ 	.word	0x000056a0


	//   ....[46]....
        /*0318*/ 	.word	0x000056e0


	//   ....[47]....
        /*031c*/ 	.word	0x000057d0


	//   ....[48]....
        /*0320*/ 	.word	0x000058a0


	//   ....[49]....
        /*0324*/ 	.word	0x000058f0


	//   ....[50]....
        /*0328*/ 	.word	0x00005960


	//   ....[51]....
        /*032c*/ 	.word	0x000059c0


	//   ....[52]....
        /*0330*/ 	.word	0x00005a10


	//   ....[53]....
        /*0334*/ 	.word	0x00005a70


	//   ....[54]....
        /*0338*/ 	.word	0x00005ab0


	//   ....[55]....
        /*033c*/ 	.word	0x00005ac0


	//   ....[56]....
        /*0340*/ 	.word	0x00006e60


	//   ....[57]....
        /*0344*/ 	.word	0x00006ee0


	//   ....[58]....
        /*0348*/ 	.word	0x00006f80


	//   ....[59]....
        /*034c*/ 	.word	0x00007040


	//   ....[60]....
        /*0350*/ 	.word	0x00007100


	//   ....[61]....
        /*0354*/ 	.word	0x00007190


	//   ....[62]....
        /*0358*/ 	.word	0x00007210


	//   ....[63]....
        /*035c*/ 	.word	0x00007290


	//   ....[64]....
        /*0360*/ 	.word	0x00007300


	//   ....[65]....
        /*0364*/ 	.word	0x00007390


	//   ....[66]....
        /*0368*/ 	.word	0x00007410


	//   ....[67]....
        /*036c*/ 	.word	0x00007490


	//   ....[68]....
        /*0370*/ 	.word	0x00007560


	//   ....[69]....
        /*0374*/ 	.word	0x00007610


	//   ....[70]....
        /*0378*/ 	.word	0x00007690


	//   ....[71]....
        /*037c*/ 	.word	0x00007710


	//   ....[72]....
        /*0380*/ 	.word	0x00007790


	//   ....[73]....
        /*0384*/ 	.word	0x000077f0


	//   ....[74]....
        /*0388*/ 	.word	0x00007860


	//   ....[75]....
        /*038c*/ 	.word	0x000078e0


	//   ....[76]....
        /*0390*/ 	.word	0x00007980


	//   ....[77]....
        /*0394*/ 	.word	0x00007a60


	//   ....[78]....
        /*0398*/ 	.word	0x00007ae0


	//   ....[79]....
        /*039c*/ 	.word	0x00007b80


	//   ....[80]....
        /*03a0*/ 	.word	0x00007c10


	//   ....[81]....
        /*03a4*/ 	.word	0x00007c80


	//   ....[82]....
        /*03a8*/ 	.word	0x00007d10


	//   ....[83]....
        /*03ac*/ 	.word	0x00007db0


	//   ....[84]....
        /*03b0*/ 	.word	0x00007e30


	//   ....[85]....
        /*03b4*/ 	.word	0x00007eb0


	//   ....[86]....
        /*03b8*/ 	.word	0x00007f60


	//   ....[87]....
        /*03bc*/ 	.word	0x00008000


	//   ....[88]....
        /*03c0*/ 	.word	0x00008090


	//   ....[89]....
        /*03c4*/ 	.word	0x00008110


	//   ....[90]....
        /*03c8*/ 	.word	0x00008180


	//   ....[91]....
        /*03cc*/ 	.word	0x00008200


	//----- nvinfo : EIATTR_VRC_CTA_INIT_COUNT
	.align		4
.L_164:
        /*03d0*/ 	.byte	0x02, 0x4a
	.zero		1
	.zero		1


	//----- nvinfo : EIATTR_EXIT_INSTR_OFFSETS
	.align		4
        /*03d4*/ 	.byte	0x04, 0x1c
        /*03d6*/ 	.short	(.L_166 - .L_165)


	//   ....[0]....
.L_165:
        /*03d8*/ 	.word	0x00000920


	//   ....[1]....
        /*03dc*/ 	.word	0x00000a70


	//   ....[2]....
        /*03e0*/ 	.word	0x00000ba0


	//   ....[3]....
        /*03e4*/ 	.word	0x00000e80


	//   ....[4]....
        /*03e8*/ 	.word	0x000014a0


	//   ....[5]....
        /*03ec*/ 	.word	0x000027c0


	//   ....[6]....
        /*03f0*/ 	.word	0x00002910


	//   ....[7]....
        /*03f4*/ 	.word	0x00002ab0


	//   ....[8]....
        /*03f8*/ 	.word	0x00002d90


	//   ....[9]....
        /*03fc*/ 	.word	0x000033e0


	//   ....[10]....
        /*0400*/ 	.word	0x00006c80


	//   ....[11]....
        /*0404*/ 	.word	0x00006d60


	//   ....[12]....
        /*0408*/ 	.word	0x00006e10


	//----- nvinfo : EIATTR_MAX_THREADS
	.align		4
.L_166:
        /*040c*/ 	.byte	0x04, 0x05
        /*040e*/ 	.short	(.L_168 - .L_167)
.L_167:
        /*0410*/ 	.word	0x00000080
        /*0414*/ 	.word	0x00000001
        /*0418*/ 	.word	0x00000001


	//----- nvinfo : EIATTR_CRS_STACK_SIZE
	.align		4
.L_168:
        /*041c*/ 	.byte	0x04, 0x1e
        /*041e*/ 	.short	(.L_170 - .L_169)
.L_169:
        /*0420*/ 	.word	0x00000000


	//----- nvinfo : EIATTR_CBANK_PARAM_SIZE
	.align		4
.L_170:
        /*0424*/ 	.byte	0x03, 0x19
        /*0426*/ 	.short	0x0088


	//----- nvinfo : EIATTR_PARAM_CBANK
	.align		4
        /*0428*/ 	.byte	0x04, 0x0a
        /*042a*/ 	.short	(.L_172 - .L_171)
	.align		4
.L_171:
        /*042c*/ 	.word	index@(.nv.constant0._ZN3cub18CUB_300001_SM_10006detail6select23DeviceSelectSweepKernelINS2_10policy_hubIN4cuda3std3__45tupleIJsjjEEENS0_8NullTypeEiLb0ELNS0_10SelectImplE1EE10Policy1000EN6thrust24THRUST_300001_SM_1000_NS12zip_iteratorINS8_IJNSF_6detail15normal_iteratorINSF_10device_ptrIsEEEENSI_INSJ_IjEEEESN_EEEEEPSA_SP_PlNS0_13ScanTileStateIiLb1EEENS7_10__not_fn_tI10RemovePredEESA_iNS2_19streaming_context_tIlLb1EEELSB_1EEEvT0_T1_T2_T3_T4_T5_T6_T7_iT8_NS1_7vsmem_tE)
        /*0430*/ 	.short	0x0380
        /*0432*/ 	.short	0x0088


	//----- nvinfo : EIATTR_SW_WAR
	.align		4
.L_172:
        /*0434*/ 	.byte	0x04, 0x36
        /*0436*/ 	.short	(.L_174 - .L_173)
.L_173:
        /*0438*/ 	.word	0x00000008
.L_174:


//--------------------- .nv.info._ZN3cub18CUB_300001_SM_10006detail9transform16transform_kernelINS2_10policy_hubILb1EN4cuda3std3__45tupleIJN6thrust24THRUST_300001_SM_1000_NS17counting_iteratorIiNSA_11use_defaultESC_SC_EEEEEE10policy1000ElNS7_10__identityENSA_6detail15normal_iteratorINSA_10device_ptrIjEEEEJSD_EEEvT0_iT1_T2_DpNS2_10kernel_argIT3_EE --------------------------
	.section	.nv.info._ZN3cub18CUB_300001_SM_10006detail9transform16transform_kernelINS2_10policy_hubILb1EN4cuda3std3__45tupleIJN6thrust24THRUST_300001_SM_1000_NS17counting_iteratorIiNSA_11use_defaultESC_SC_EEEEEE10policy1000ElNS7_10__identityENSA_6detail15normal_iteratorINSA_10device_ptrIjEEEEJSD_EEEvT0_iT1_T2_DpNS2_10kernel_argIT3_EE,"",@"SHT_CUDA_INFO"
	.sectionflags	@""
	.align	4


	//----- nvinfo : EIATTR_CUDA_API_VERSION
	.align		4
        /*0000*/ 	.byte	0x04, 0x37
        /*0002*/ 	.short	(.L_176 - .L_175)
.L_175:
        /*0004*/ 	.word	0x00000082


	//----- nvinfo : EIATTR_KPARAM_INFO
	.align		4
.L_176:
        /*0008*/ 	.byte	0x04, 0x17
        /*000a*/ 	.short	(.L_178 - .L_177)
.L_177:
        /*000c*/ 	.word	0x00000000
        /*0010*/ 	.short	0x0004
        /*0012*/ 	.short	0x0018
        /*0014*/ 	.byte	0x00, 0xf0, 0x41, 0x00


	//----- nvinfo : EIATTR_KPARAM_INFO
	.align		4
.L_178:
        /*0018*/ 	.byte	0x04, 0x17
        /*001a*/ 	.short	(.L_180 - .L_179)
.L_179:
        /*001c*/ 	.word	0x00000000
        /*0020*/ 	.short	0x0003
        /*0022*/ 	.short	0x0010
        /*0024*/ 	.byte	0x00, 0xf0, 0x21, 0x00


	//----- nvinfo : EIATTR_KPARAM_INFO
	.align		4
.L_180:
        /*0028*/ 	.byte	0x04, 0x17
        /*002a*/ 	.short	(.L_182 - .L_181)
.L_181:
        /*002c*/ 	.word	0x00000000
        /*0030*/ 	.short	0x0002
        /*0032*/ 	.short	0x000c
        /*0034*/ 	.byte	0x00, 0xf0, 0x05, 0x00


	//----- nvinfo : EIATTR_KPARAM_INFO
	.align		4
.L_182:
        /*0038*/ 	.byte	0x04, 0x17
        /*003a*/ 	.short	(.L_184 - .L_183)
.L_183:
        /*003c*/ 	.word	0x00000000
        /*0040*/ 	.short	0x0001
        /*0042*/ 	.short	0x0008
        /*0044*/ 	.byte	0x00, 0xf0, 0x11, 0x00


	//----- nvinfo : EIATTR_KPARAM_INFO
	.align		4
.L_184:
        /*0048*/ 	.byte	0x04, 0x17
        /*004a*/ 	.short	(.L_186 - .L_185)
.L_185:
        /*004c*/ 	.word	0x00000000
        /*0050*/ 	.short	0x0000
        /*0052*/ 	.short	0x0000
        /*0054*/ 	.byte	0x00, 0xf0, 0x21, 0x00


	//----- nvinfo : EIATTR_SPARSE_MMA_MASK
	.align		4
.L_186:
        /*0058*/ 	.byte	0x03, 0x50
        /*005a*/ 	.short	0x0000


	//----- nvinfo : EIATTR_MAXREG_COUNT
	.align		4
        /*005c*/ 	.byte	0x03, 0x1b
        /*005e*/ 	.short	0x00ff


	//----- nvinfo : EIATTR_MERCURY_ISA_VERSION
	.align		4
        /*0060*/ 	.byte	0x03, 0x5f
        /*0062*/ 	.short	0x0101


	//----- nvinfo : EIATTR_VRC_CTA_INIT_COUNT
	.align		4
        /*0064*/ 	.byte	0x02, 0x4a
	.zero		1
	.zero		1


	//----- nvinfo : EIATTR_EXIT_INSTR_OFFSETS
	.align		4
        /*0068*/ 	.byte	0x04, 0x1c
        /*006a*/ 	.short	(.L_188 - .L_187)


	//   ....[0]....
.L_187:
        /*006c*/ 	.word	0x00000170


	//   ....[1]....
        /*0070*/ 	.word	0x00000680


	//   ....[2]....
        /*0074*/ 	.word	0x00000800


	//   ....[3]....
        /*0078*/ 	.word	0x000008f0


	//   ....[4]....
        /*007c*/ 	.word	0x00000920


	//   ....[5]....
        /*0080*/ 	.word	0x00000960


	//   ....[6]....
        /*0084*/ 	.word	0x00000980


	//   ....[7]....
        /*0088*/ 	.word	0x00000b80


	//   ....[8]....
        /*008c*/ 	.word	0x00000c80


	//   ....[9]....
        /*0090*/ 	.word	0x00000d40


	//   ....[10]....
        /*0094*/ 	.word	0x00000d90


	//----- nvinfo : EIATTR_MAX_THREADS
	.align		4
.L_188:
        /*0098*/ 	.byte	0x04, 0x05
        /*009a*/ 	.short	(.L_190 - .L_189)
.L_189:
        /*009c*/ 	.word	0x00000080
        /*00a0*/ 	.word	0x00000001
        /*00a4*/ 	.word	0x00000001


	//----- nvinfo : EIATTR_CBANK_PARAM_SIZE
	.align		4
.L_190:
        /*00a8*/ 	.byte	0x03, 0x19
        /*00aa*/ 	.short	0x0028


	//----- nvinfo : EIATTR_PARAM_CBANK
	.align		4
        /*00ac*/ 	.byte	0x04, 0x0a
        /*00ae*/ 	.short	(.L_192 - .L_191)
	.align		4
.L_191:
        /*00b0*/ 	.word	index@(.nv.constant0._ZN3cub18CUB_300001_SM_10006detail9transform16transform_kernelINS2_10policy_hubILb1EN4cuda3std3__45tupleIJN6thrust24THRUST_300001_SM_1000_NS17counting_iteratorIiNSA_11use_defaultESC_SC_EEEEEE10policy1000ElNS7_10__identityENSA_6detail15normal_iteratorINSA_10device_ptrIjEEEEJSD_EEEvT0_iT1_T2_DpNS2_10kernel_argIT3_EE)
        /*00b4*/ 	.short	0x0380
        /*00b6*/ 	.short	0x0028


	//----- nvinfo : EIATTR_SW_WAR
	.align		4
.L_192:
        /*00b8*/ 	.byte	0x04, 0x36
        /*00ba*/ 	.short	(.L_194 - .L_193)
.L_193:
        /*00bc*/ 	.word	0x00000008
.L_194:


//--------------------- .nv.info._ZN3cub18CUB_300001_SM_10006detail9transform16transform_kernelINS2_10policy_hubILb1EN4cuda3std3__45tupleIJN6thrust24THRUST_300001_SM_1000_NS17counting_iteratorIiNSA_11use_defaultESC_SC_EEEEEE10policy1000EiNS7_10__identityENSA_6detail15normal_iteratorINSA_10device_ptrIjEEEEJSD_EEEvT0_iT1_T2_DpNS2_10kernel_argIT3_EE --------------------------
	.section	.nv.info._ZN3cub18CUB_300001_SM_10006detail9transform16transform_kernelINS2_10policy_hubILb1EN4cuda3std3__45tupleIJN6thrust24THRUST_300001_SM_1000_NS17counting_iteratorIiNSA_11use_defaultESC_SC_EEEEEE10policy1000EiNS7_10__identityENSA_6detail15normal_iteratorINSA_10device_ptrIjEEEEJSD_EEEvT0_iT1_T2_DpNS2_10kernel_argIT3_EE,"",@"SHT_CUDA_INFO"
	.sectionflags	@""
	.align	4


	//----- nvinfo : EIATTR_CUDA_API_VERSION
	.align		4
        /*0000*/ 	.byte	0x04, 0x37
        /*0002*/ 	.short	(.L_196 - .L_195)
.L_195:
        /*0004*/ 	.word	0x00000082


	//----- nvinfo : EIATTR_KPARAM_INFO
	.align		4
.L_196:
        /*0008*/ 	.byte	0x04, 0x17
        /*000a*/ 	.short	(.L_198 - .L_197)
.L_197:
        /*000c*/ 	.word	0x00000000
        /*0010*/ 	.short	0x0004
        /*0012*/ 	.short	0x0018
        /*0014*/ 	.byte	0x00, 0xf0, 0x41, 0x00


	//----- nvinfo : EIATTR_KPARAM_INFO
	.align		4
.L_198:
        /*0018*/ 	.byte	0x04, 0x17
        /*001a*/ 	.short	(.L_200 - .L_199)
.L_199:
        /*001c*/ 	.word	0x00000000
        /*0020*/ 	.short	0x0003
        /*0022*/ 	.short	0x0010
        /*0024*/ 	.byte	0x00, 0xf0, 0x21, 0x00


	//----- nvinfo : EIATTR_KPARAM_INFO
	.align		4
.L_200:
        /*0028*/ 	.byte	0x04, 0x17
        /*002a*/ 	.short	(.L_202 - .L_201)
.L_201:
        /*002c*/ 	.word	0x00000000
        /*0030*/ 	.short	0x0002
        /*0032*/ 	.short	0x0008
        /*0034*/ 	.byte	0x00, 0xf0, 0x05, 0x00


	//----- nvinfo : EIATTR_KPARAM_INFO
	.align		4
.L_202:
        /*0038*/ 	.byte	0x04, 0x17
        /*003a*/ 	.short	(.L_204 - .L_203)
.L_203:
        /*003c*/ 	.word	0x00000000
        /*0040*/ 	.short	0x0001
        /*0042*/ 	.short	0x0004
        /*0044*/ 	.byte	0x00, 0xf0, 0x11, 0x00


	//----- nvinfo : EIATTR_KPARAM_INFO
	.align		4
.L_204:
        /*0048*/ 	.byte	0x04, 0x17
        /*004a*/ 	.short	(.L_206 - .L_205)
.L_205:
        /*004c*/ 	.word	0x00000000
        /*0050*/ 	.short	0x0000
        /*0052*/ 	.short	0x0000
        /*0054*/ 	.byte	0x00, 0xf0, 0x11, 0x00


	//----- nvinfo : EIATTR_SPARSE_MMA_MASK
	.align		4
.L_206:
        /*0058*/ 	.byte	0x03, 0x50
        /*005a*/ 	.short	0x0000


	//----- nvinfo : EIATTR_MAXREG_COUNT
	.align		4
        /*005c*/ 	.byte	0x03, 0x1b
        /*005e*/ 	.short	0x00ff


	//----- nvinfo : EIATTR_MERCURY_ISA_VERSION
	.align		4
        /*0060*/ 	.byte	0x03, 0x5f
        /*0062*/ 	.short	0x0101


	//----- nvinfo : EIATTR_VRC_CTA_INIT_COUNT
	.align		4
        /*0064*/ 	.byte	0x02, 0x4a
	.zero		1
	.zero		1


	//----- nvinfo : EIATTR_EXIT_INSTR_OFFSETS
	.align		4
        /*0068*/ 	.byte	0x04, 0x1c
        /*006a*/ 	.short	(.L_208 - .L_207)


	//   ....[0]....
.L_207:
        /*006c*/ 	.word	0x000000f0


	//   ....[1]....
        /*0070*/ 	.word	0x000002f0


	//   ....[2]....
        /*0074*/ 	.word	0x00000400


	//   ....[3]....
        /*0078*/ 	.word	0x000004c0


	//   ....[4]....
        /*007c*/ 	.word	0x00000510


	//   ....[5]....
        /*0080*/ 	.word	0x00000530


	//   ....[6]....
        /*0084*/ 	.word	0x00000810


	//   ....[7]....
        /*0088*/ 	.word	0x00000990


	//   ....[8]....
        /*008c*/ 	.word	0x00000a80


	//   ....[9]....
        /*0090*/ 	.word	0x00000ab0


	//   ....[10]....
        /*0094*/ 	.word	0x00000af0


	//----- nvinfo : EIATTR_MAX_THREADS
	.align		4
.L_208:
        /*0098*/ 	.byte	0x04, 0x05
        /*009a*/ 	.short	(.L_210 - .L_209)
.L_209:
        /*009c*/ 	.word	0x00000080
        /*00a0*/ 	.word	0x00000001
        /*00a4*/ 	.word	0x00000001


	//----- nvinfo : EIATTR_CBANK_PARAM_SIZE
	.align		4
.L_210:
        /*00a8*/ 	.byte	0x03, 0x19
        /*00aa*/ 	.short	0x0028


	//----- nvinfo : EIATTR_PARAM_CBANK
	.align		4
        /*00ac*/ 	.byte	0x04, 0x0a
        /*00ae*/ 	.short	(.L_212 - .L_211)
	.align		4
.L_211:
        /*00b0*/ 	.word	index@(.nv.constant0._ZN3cub18CUB_300001_SM_10006detail9transform16transform_kernelINS2_10policy_hubILb1EN4cuda3std3__45tupleIJN6thrust24THRUST_300001_SM_1000_NS17counting_iteratorIiNSA_11use_defaultESC_SC_EEEEEE10policy1000EiNS7_10__identityENSA_6detail15normal_iteratorINSA_10device_ptrIjEEEEJSD_EEEvT0_iT1_T2_DpNS2_10kernel_argIT3_EE)
        /*00b4*/ 	.short	0x0380
        /*00b6*/ 	.short	0x0028


	//----- nvinfo : EIATTR_SW_WAR
	.align		4
.L_212:
        /*00b8*/ 	.byte	0x04, 0x36
        /*00ba*/ 	.short	(.L_214 - .L_213)
.L_213:
        /*00bc*/ 	.word	0x00000008
.L_214:


//--------------------- .nv.info._ZN3cub18CUB_300001_SM_10006detail9transform16transform_kernelINS2_10policy_hubILb1EN4cuda3std3__45tupleIJN6thrust24THRUST_300001_SM_1000_NS18transform_iteratorI6mod_opNSA_17counting_iteratorIiNSA_11use_defaultESE_SE_EESE_SE_EEEEEE10policy1000ElNS7_10__identityENSA_6detail15normal_iteratorINSA_10device_ptrIsEEEEJSG_EEEvT0_iT1_T2_DpNS2_10kernel_argIT3_EE --------------------------
	.section	.nv.info._ZN3cub18CUB_300001_SM_10006detail9transform16transform_kernelINS2_10policy_hubILb1EN4cuda3std3__45tupleIJN6thrust24THRUST_300001_SM_1000_NS18transform_iteratorI6mod_opNSA_17counting_iteratorIiNSA_11use_defaultESE_SE_EESE_SE_EEEEEE10policy1000ElNS7_10__identityENSA_6detail15normal_iteratorINSA_10device_ptrIsEEEEJSG_EEEvT0_iT1_T2_DpNS2_10kernel_argIT3_EE,"",@"SHT_CUDA_INFO"
	.sectionflags	@""
	.align	4


	//----- nvinfo : EIATTR_CUDA_API_VERSION
	.align		4
        /*0000*/ 	.byte	0x04, 0x37
        /*0002*/ 	.short	(.L_216 - .L_215)
.L_215:
        /*0004*/ 	.word	0x00000082


	//----- nvinfo : EIATTR_KPARAM_INFO
	.align		4
.L_216:
        /*0008*/ 	.byte	0x04, 0x17
        /*000a*/ 	.short	(.L_218 - .L_217)
.L_217:
        /*000c*/ 	.word	0x00000000
        /*0010*/ 	.short	0x0004
        /*0012*/ 	.short	0x0018
        /*0014*/ 	.byte	0x00, 0xf0, 0x41, 0x00


	//----- nvinfo : EIATTR_KPARAM_INFO
	.align		4
.L_218:
        /*0018*/ 	.byte	0x04, 0x17
        /*001a*/ 	.short	(.L_220 - .L_219)
.L_219:
        /*001c*/ 	.word	0x00000000
        /*0020*/ 	.short	0x0003
        /*0022*/ 	.short	0x0010
        /*0024*/ 	.byte	0x00, 0xf0, 0x21, 0x00


	//----- nvinfo : EIATTR_KPARAM_INFO
	.align		4
.L_220:
        /*0028*/ 	.byte	0x04, 0x17
        /*002a*/ 	.short	(.L_222 - .L_221)
.L_221:
        /*002c*/ 	.word	0x00000000
        /*0030*/ 	.short	0x0002
        /*0032*/ 	.short	0x000c
        /*0034*/ 	.byte	0x00, 0xf0, 0x05, 0x00


	//----- nvinfo : EIATTR_KPARAM_INFO
	.align		4
.L_222:
        /*0038*/ 	.byte	0x04, 0x17
        /*003a*/ 	.short	(.L_224 - .L_223)
.L_223:
        /*003c*/ 	.word	0x00000000
        /*0040*/ 	.short	0x0001
        /*0042*/ 	.short	0x0008
        /*0044*/ 	.byte	0x00, 0xf0, 0x11, 0x00


	//----- nvinfo : EIATTR_KPARAM_INFO
	.align		4
.L_224:
        /*0048*/ 	.byte	0x04, 0x17
        /*004a*/ 	.short	(.L_226 - .L_225)
.L_225:
        /*004c*/ 	.word	0x00000000
        /*0050*/ 	.short	0x0000
        /*0052*/ 	.short	0x0000
        /*0054*/ 	.byte	0x00, 0xf0, 0x21, 0x00


	//----- nvinfo : EIATTR_SPARSE_MMA_MASK
	.align		4
.L_226:
        /*0058*/ 	.byte	0x03, 0x50
        /*005a*/ 	.short	0x0000


	//----- nvinfo : EIATTR_MAXREG_COUNT
	.align		4
        /*005c*/ 	.byte	0x03, 0x1b
        /*005e*/ 	.short	0x00ff


	//----- nvinfo : EIATTR_MERCURY_ISA_VERSION
	.align		4
        /*0060*/ 	.byte	0x03, 0x5f
        /*0062*/ 	.short	0x0101


	//----- nvinfo : EIATTR_VRC_CTA_INIT_COUNT
	.align		4
        /*0064*/ 	.byte	0x02, 0x4a
	.zero		1
	.zero		1


	//----- nvinfo : EIATTR_EXIT_INSTR_OFFSETS
	.align		4
        /*0068*/ 	.byte	0x04, 0x1c
        /*006a*/ 	.short	(.L_228 - .L_227)


	//   ....[0]....
.L_227:
        /*006c*/ 	.word	0x00000180


	//   ....[1]....
        /*0070*/ 	.word	0x000005b0


	//   ....[2]....
        /*0074*/ 	.word	0x000006f0


	//   ....[3]....
        /*0078*/ 	.word	0x000007c0


	//   ....[4]....
        /*007c*/ 	.word	0x000007f0


	//   ....[5]....
        /*0080*/ 	.word	0x00000820


	//   ....[6]....
        /*0084*/ 	.word	0x00000840


	//   ....[7]....
        /*0088*/ 	.word	0x00000a50


	//   ....[8]....
        /*008c*/ 	.word	0x00000b10


	//   ....[9]....
        /*0090*/ 	.word	0x00000ba0


	//   ....[10]....
        /*0094*/ 	.word	0x00000be0


	//----- nvinfo : EIATTR_MAX_THREADS
	.align		4
.L_228:
        /*0098*/ 	.byte	0x04, 0x05
        /*009a*/ 	.short	(.L_230 - .L_229)
.L_229:
        /*009c*/ 	.word	0x00000080
        /*00a0*/ 	.word	0x00000001
        /*00a4*/ 	.word	0x00000001


	//----- nvinfo : EIATTR_CBANK_PARAM_SIZE
	.align		4
.L_230:
        /*00a8*/ 	.byte	0x03, 0x19
        /*00aa*/ 	.short	0x0028


	//----- nvinfo : EIATTR_PARAM_CBANK
	.align		4
        /*00ac*/ 	.byte	0x04, 0x0a
        /*00ae*/ 	.short	(.L_232 - .L_231)
	.align		4
.L_231:
        /*00b0*/ 	.word	index@(.nv.constant0._ZN3cub18CUB_300001_SM_10006detail9transform16transform_kernelINS2_10policy_hubILb1EN4cuda3std3__45tupleIJN6thrust24THRUST_300001_SM_1000_NS18transform_iteratorI6mod_opNSA_17counting_iteratorIiNSA_11use_defaultESE_SE_EESE_SE_EEEEEE10policy1000ElNS7_10__identityENSA_6detail15normal_iteratorINSA_10device_ptrIsEEEEJSG_EEEvT0_iT1_T2_DpNS2_10kernel_argIT3_EE)
        /*00b4*/ 	.short	0x0380
        /*00b6*/ 	.short	0x0028


	//----- nvinfo : EIATTR_SW_WAR
	.align		4
.L_232:
        /*00b8*/ 	.byte	0x04, 0x36
        /*00ba*/ 	.short	(.L_234 - .L_233)
.L_233:
        /*00bc*/ 	.word	0x00000008
.L_234:


//--------------------- .nv.info._ZN3cub18CUB_300001_SM_10006detail9transform16transform_kernelINS2_10policy_hubILb1EN4cuda3std3__45tupleIJN6thrust24THRUST_300001_SM_1000_NS18transform_iteratorI6mod_opNSA_17counting_iteratorIiNSA_11use_defaultESE_SE_EESE_SE_EEEEEE10policy1000EiNS7_10__identityENSA_6detail15normal_iteratorINSA_10device_ptrIsEEEEJSG_EEEvT0_iT1_T2_DpNS2_10kernel_argIT3_EE --------------------------
	.section	.nv.info._ZN3cub18CUB_300001_SM_10006detail9transform16transform_kernelINS2_10policy_hubILb1EN4cuda3std3__45tupleIJN6thrust24THRUST_300001_SM_1000_NS18transform_iteratorI6mod_opNSA_17counting_iteratorIiNSA_11use_defaultESE_SE_EESE_SE_EEEEEE10policy1000EiNS7_10__identityENSA_6detail15normal_iteratorINSA_10device_ptrIsEEEEJSG_EEEvT0_iT1_T2_DpNS2_10kernel_argIT3_EE,"",@"SHT_CUDA_INFO"
	.sectionflags	@""
	.align	4


	//----- nvinfo : EIATTR_CUDA_API_VERSION
	.align		4
        /*0000*/ 	.byte	0x04, 0x37
        /*0002*/ 	.short	(.L_236 - .L_235)
.L_235:
        /*0004*/ 	.word	0x00000082


	//----- nvinfo : EIATTR_KPARAM_INFO
	.align		4
.L_236:
        /*0008*/ 	.byte	0x04, 0x17
        /*000a*/ 	.short	(.L_238 - .L_237)
.L_237:
        /*000c*/ 	.word	0x00000000
        /*0010*/ 	.short	0x0004
        /*0012*/ 	.short	0x0018
        /*0014*/ 	.byte	0x00, 0xf0, 0x41, 0x00


	//----- nvinfo : EIATTR_KPARAM_INFO
	.align		4
.L_238:
        /*0018*/ 	.byte	0x04, 0x17
        /*001a*/ 	.short	(.L_240 - .L_239)
.L_239:
        /*001c*/ 	.word	0x00000000
        /*0020*/ 	.short	0x0003
        /*0022*/ 	.short	0x0010
        /*0024*/ 	.byte	0x00, 0xf0, 0x21, 0x00


	//----- nvinfo : EIATTR_KPARAM_INFO
	.align		4
.L_240:
        /*0028*/ 	.byte	0x04, 0x17
        /*002a*/ 	.short	(.L_242 - .L_241)
.L_241:
        /*002c*/ 	.word	0x00000000
        /*0030*/ 	.short	0x0002
        /*0032*/ 	.short	0x0008
        /*0034*/ 	.byte	0x00, 0xf0, 0x05, 0x00


	//----- nvinfo : EIATTR_KPARAM_INFO
	.align		4
.L_242:
        /*0038*/ 	.byte	0x04, 0x17
        /*003a*/ 	.short	(.L_244 - .L_243)
.L_243:
        /*003c*/ 	.word	0x00000000
        /*0040*/ 	.short	0x0001
        /*0042*/ 	.short	0x0004
        /*0044*/ 	.byte	0x00, 0xf0, 0x11, 0x00


	//----- nvinfo : EIATTR_KPARAM_INFO
	.align		4
.L_244:
        /*0048*/ 	.byte	0x04, 0x17
        /*004a*/ 	.short	(.L_246 - .L_245)
.L_245:
        /*004c*/ 	.word	0x00000000
        /*0050*/ 	.short	0x0000
        /*0052*/ 	.short	0x0000
        /*0054*/ 	.byte	0x00, 0xf0, 0x11, 0x00


	//----- nvinfo : EIATTR_SPARSE_MMA_MASK
	.align		4
.L_246:
        /*0058*/ 	.byte	0x03, 0x50
        /*005a*/ 	.short	0x0000


	//----- nvinfo : EIATTR_MAXREG_COUNT
	.align		4
        /*005c*/ 	.byte	0x03, 0x1b
        /*005e*/ 	.short	0x00ff


	//----- nvinfo : EIATTR_MERCURY_ISA_VERSION
	.align		4
        /*0060*/ 	.byte	0x03, 0x5f
        /*0062*/ 	.short	0x0101


	//----- nvinfo : EIATTR_VRC_CTA_INIT_COUNT
	.align		4
        /*0064*/ 	.byte	0x02, 0x4a
	.zero		1
	.zero		1


	//----- nvinfo : EIATTR_EXIT_INSTR_OFFSETS
	.align		4
        /*0068*/ 	.byte	0x04, 0x1c
        /*006a*/ 	.short	(.L_248 - .L_247)


	//   ....[0]....
.L_247:
        /*006c*/ 	.word	0x000000d0


	//   ....[1]....
        /*0070*/ 	.word	0x000002c0


	//   ....[2]....
        /*0074*/ 	.word	0x00000390


	//   ....[3]....
        /*0078*/ 	.word	0x00000420


	//   ....[4]....
        /*007c*/ 	.word	0x00000460


	//   ....[5]....
        /*0080*/ 	.word	0x00000480


	//   ....[6]....
        /*0084*/ 	.word	0x00000710


	//   ....[7]....
        /*0088*/ 	.word	0x00000850


	//   ....[8]....
        /*008c*/ 	.word	0x00000920


	//   ....[9]....
        /*0090*/ 	.word	0x00000950


	//   ....[10]....
        /*0094*/ 	.word	0x00000980


	//----- nvinfo : EIATTR_MAX_THREADS
	.align		4
.L_248:
        /*0098*/ 	.byte	0x04, 0x05
        /*009a*/ 	.short	(.L_250 - .L_249)
.L_249:
        /*009c*/ 	.word	0x00000080
        /*00a0*/ 	.word	0x00000001
        /*00a4*/ 	.word	0x00000001


	//----- nvinfo : EIATTR_CBANK_PARAM_SIZE
	.align		4
.L_250:
        /*00a8*/ 	.byte	0x03, 0x19
        /*00aa*/ 	.short	0x0028


	//----- nvinfo : EIATTR_PARAM_CBANK
	.align		4
        /*00ac*/ 	.byte	0x04, 0x0a
        /*00ae*/ 	.short	(.L_252 - .L_251)
	.align		4
.L_251:
        /*00b0*/ 	.word	index@(.nv.constant0._ZN3cub18CUB_300001_SM_10006detail9transform16transform_kernelINS2_10policy_hubILb1EN4cuda3std3__45tupleIJN6thrust24THRUST_300001_SM_1000_NS18transform_iteratorI6mod_opNSA_17counting_iteratorIiNSA_11use_defaultESE_SE_EESE_SE_EEEEEE10policy1000EiNS7_10__identityENSA_6detail15normal_iteratorINSA_10device_ptrIsEEEEJSG_EEEvT0_iT1_T2_DpNS2_10kernel_argIT3_EE)
        /*00b4*/ 	.short	0x0380
        /*00b6*/ 	.short	0x0028


	//----- nvinfo : EIATTR_SW_WAR
	.align		4
.L_252:
        /*00b8*/ 	.byte	0x04, 0x36
        /*00ba*/ 	.short	(.L_254 - .L_253)
.L_253:
        /*00bc*/ 	.word	0x00000008
.L_254:


//--------------------- .nv.info._ZN3cub18CUB_300001_SM_10006detail8for_each13static_kernelINS2_12policy_hub_t12policy_500_tEmN6thrust24THRUST_300001_SM_1000_NS8cuda_cub20__uninitialized_fill7functorINS7_10device_ptrIjEEjEEEEvT0_T1_ --------------------------
	.section	.nv.info._ZN3cub18CUB_300001_SM_10006detail8for_each13static_kernelINS2_12policy_hub_t12policy_500_tEmN6thrust24THRUST_300001_SM_1000_NS8cuda_cub20__uninitialized_fill7functorINS7_10device_ptrIjEEjEEEEvT0_T1_,"",@"SHT_CUDA_INFO"
	.sectionflags	@""
	.align	4


	//----- nvinfo : EIATTR_CUDA_API_VERSION
	.align		4
        /*0000*/ 	.byte	0x04, 0x37
        /*0002*/ 	.short	(.L_256 - .L_255)
.L_255:
        /*0004*/ 	.word	0x00000082


	//----- nvinfo : EIATTR_KPARAM_INFO
	.align		4
.L_256:
        /*0008*/ 	.byte	0x04, 0x17
        /*000a*/ 	.short	(.L_258 - .L_257)
.L_257:
        /*000c*/ 	.word	0x00000000
        /*0010*/ 	.short	0x0001
        /*0012*/ 	.short	0x0008
        /*0014*/ 	.byte	0x00, 0xf0, 0x41, 0x00


	//----- nvinfo : EIATTR_KPARAM_INFO
	.align		4
.L_258:
        /*0018*/ 	.byte	0x04, 0x17
        /*001a*/ 	.short	(.L_260 - .L_259)
.L_259:
        /*001c*/ 	.word	0x00000000
        /*0020*/ 	.short	0x0000
        /*0022*/ 	.short	0x0000
        /*0024*/ 	.byte	0x00, 0xf0, 0x21, 0x00


	//----- nvinfo : EIATTR_SPARSE_MMA_MASK
	.align		4
.L_260:
        /*0028*/ 	.byte	0x03, 0x50
        /*002a*/ 	.short	0x0000


	//----- nvinfo : EIATTR_MAXREG_COUNT
	.align		4
        /*002c*/ 	.byte	0x03, 0x1b
        /*002e*/ 	.short	0x00ff


	//----- nvinfo : EIATTR_MERCURY_ISA_VERSION
	.align		4
        /*0030*/ 	.byte	0x03, 0x5f
        /*0032*/ 	.short	0x0101


	//----- nvinfo : EIATTR_VRC_CTA_INIT_COUNT
	.align		4
        /*0034*/ 	.byte	0x02, 0x4a
	.zero		1
	.zero		1


	//----- nvinfo : EIATTR_EXIT_INSTR_OFFSETS
	.align		4
        /*0038*/ 	.byte	0x04, 0x1c
        /*003a*/ 	.short	(.L_262 - .L_261)


	//   ....[0]....
.L_261:
        /*003c*/ 	.word	0x00000130


	//   ....[1]....
        /*0040*/ 	.word	0x00000230


	//   ....[2]....
        /*0044*/ 	.word	0x00000260


	//----- nvinfo : EIATTR_MAX_THREADS
	.align		4
.L_262:
        /*0048*/ 	.byte	0x04, 0x05
        /*004a*/ 	.short	(.L_264 - .L_263)
.L_263:
        /*004c*/ 	.word	0x00000100
        /*0050*/ 	.word	0x00000001
        /*0054*/ 	.word	0x00000001


	//----- nvinfo : EIATTR_CBANK_PARAM_SIZE
	.align		4
.L_264:
        /*0058*/ 	.byte	0x03, 0x19
        /*005a*/ 	.short	0x0018


	//----- nvinfo : EIATTR_PARAM_CBANK
	.align		4
        /*005c*/ 	.byte	0x04, 0x0a
        /*005e*/ 	.short	(.L_266 - .L_265)
	.align		4
.L_265:
        /*0060*/ 	.word	index@(.nv.constant0._ZN3cub18CUB_300001_SM_10006detail8for_each13static_kernelINS2_12policy_hub_t12policy_500_tEmN6thrust24THRUST_300001_SM_1000_NS8cuda_cub20__uninitialized_fill7functorINS7_10device_ptrIjEEjEEEEvT0_T1_)
        /*0064*/ 	.short	0x0380
        /*0066*/ 	.short	0x0018


	//----- nvinfo : EIATTR_SW_WAR
	.align		4
.L_266:
        /*0068*/ 	.byte	0x04, 0x36
        /*006a*/ 	.short	(.L_268 - .L_267)
.L_267:
        /*006c*/ 	.word	0x00000008
.L_268:


//--------------------- .nv.info._ZN3cub18CUB_300001_SM_10006detail8for_each13static_kernelINS2_12policy_hub_t12policy_500_tEmN6thrust24THRUST_300001_SM_1000_NS8cuda_cub20__uninitialized_fill7functorINS7_10device_ptrIsEEsEEEEvT0_T1_ --------------------------
	.section	.nv.info._ZN3cub18CUB_300001_SM_10006detail8for_each13static_kernelINS2_12policy_hub_t12policy_500_tEmN6thrust24THRUST_300001_SM_1000_NS8cuda_cub20__uninitialized_fill7functorINS7_10device_ptrIsEEsEEEEvT0_T1_,"",@"SHT_CUDA_INFO"
	.sectionflags	@""
	.align	4


	//----- nvinfo : EIATTR_CUDA_API_VERSION
	.align		4
        /*0000*/ 	.byte	0x04, 0x37
        /*0002*/ 	.short	(.L_270 - .L_269)
.L_269:
        /*0004*/ 	.word	0x00000082


	//----- nvinfo : EIATTR_KPARAM_INFO
	.align		4
.L_270:
        /*0008*/ 	.byte	0x04, 0x17
        /*000a*/ 	.short	(.L_272 - .L_271)
.L_271:
        /*000c*/ 	.word	0x00000000
        /*0010*/ 	.short	0x0001
        /*0012*/ 	.short	0x0008
        /*0014*/ 	.byte	0x00, 0xf0, 0x41, 0x00


	//----- nvinfo : EIATTR_KPARAM_INFO
	.align		4
.L_272:
        /*0018*/ 	.byte	0x04, 0x17
        /*001a*/ 	.short	(.L_274 - .L_273)
.L_273:
        /*001c*/ 	.word	0x00000000
        /*0020*/ 	.short	0x0000
        /*0022*/ 	.short	0x0000
        /*0024*/ 	.byte	0x00, 0xf0, 0x21, 0x00


	//----- nvinfo : EIATTR_SPARSE_MMA_MASK
	.align		4
.L_274:
        /*0028*/ 	.byte	0x03, 0x50
        /*002a*/ 	.short	0x0000


	//----- nvinfo : EIATTR_MAXREG_COUNT
	.align		4
        /*002c*/ 	.byte	0x03, 0x1b
        /*002e*/ 	.short	0x00ff


	//----- nvinfo : EIATTR_MERCURY_ISA_VERSION
	.align		4
        /*0030*/ 	.byte	0x03, 0x5f
        /*0032*/ 	.short	0x0101


	//----- nvinfo : EIATTR_VRC_CTA_INIT_COUNT
	.align		4
        /*0034*/ 	.byte	0x02, 0x4a
	.zero		1
	.zero		1


	//----- nvinfo : EIATTR_EXIT_INSTR_OFFSETS
	.align		4
        /*0038*/ 	.byte	0x04, 0x1c
        /*003a*/ 	.short	(.L_276 - .L_275)


	//   ....[0]....
.L_275:
        /*003c*/ 	.word	0x00000130


	//   ....[1]....
        /*0040*/ 	.word	0x00000230


	//   ....[2]....
        /*0044*/ 	.word	0x00000260


	//----- nvinfo : EIATTR_MAX_THREADS
	.align		4
.L_276:
        /*0048*/ 	.byte	0x04, 0x05
        /*004a*/ 	.short	(.L_278 - .L_277)
.L_277:
        /*004c*/ 	.word	0x00000100
        /*0050*/ 	.word	0x00000001
        /*0054*/ 	.word	0x00000001


	//----- nvinfo : EIATTR_CBANK_PARAM_SIZE
	.align		4
.L_278:
        /*0058*/ 	.byte	0x03, 0x19
        /*005a*/ 	.short	0x0018


	//----- nvinfo : EIATTR_PARAM_CBANK
	.align		4
        /*005c*/ 	.byte	0x04, 0x0a
        /*005e*/ 	.short	(.L_280 - .L_279)
	.align		4
.L_279:
        /*0060*/ 	.word	index@(.nv.constant0._ZN3cub18CUB_300001_SM_10006detail8for_each13static_kernelINS2_12policy_hub_t12policy_500_tEmN6thrust24THRUST_300001_SM_1000_NS8cuda_cub20__uninitialized_fill7functorINS7_10device_ptrIsEEsEEEEvT0_T1_)
        /*0064*/ 	.short	0x0380
        /*0066*/ 	.short	0x0018


	//----- nvinfo : EIATTR_SW_WAR
	.align		4
.L_280:
        /*0068*/ 	.byte	0x04, 0x36
        /*006a*/ 	.short	(.L_282 - .L_281)
.L_281:
        /*006c*/ 	.word	0x00000008
.L_282:


//--------------------- .nv.info._ZN3cub18CUB_300001_SM_10006detail4scan23DeviceCompactInitKernelINS0_13ScanTileStateIiLb1EEEPlEEvT_iT0_ --------------------------
	.section	.nv.info._ZN3cub18CUB_300001_SM_10006detail4scan23DeviceCompactInitKernelINS0_13ScanTileStateIiLb1EEEPlEEvT_iT0_,"",@"SHT_CUDA_INFO"
	.sectionflags	@""
	.align	4


	//----- nvinfo : EIATTR_CUDA_API_VERSION
	.align		4
        /*0000*/ 	.byte	0x04, 0x37
        /*0002*/ 	.short	(.L_284 - .L_283)
.L_283:
        /*0004*/ 	.word	0x00000082


	//----- nvinfo : EIATTR_KPARAM_INFO
	.align		4
.L_284:
        /*0008*/ 	.byte	0x04, 0x17
        /*000a*/ 	.short	(.L_286 - .L_285)
.L_285:
        /*000c*/ 	.word	0x00000000
        /*0010*/ 	.short	0x0002
        /*0012*/ 	.short	0x0010
        /*0014*/ 	.byte	0x00, 0xf5, 0x21, 0x00


	//----- nvinfo : EIATTR_KPARAM_INFO
	.align		4
.L_286:
        /*0018*/ 	.byte	0x04, 0x17
        /*001a*/ 	.short	(.L_288 - .L_287)
.L_287:
        /*001c*/ 	.word	0x00000000
        /*0020*/ 	.short	0x0001
        /*0022*/ 	.short	0x0008
        /*0024*/ 	.byte	0x00, 0xf0, 0x11, 0x00


	//----- nvinfo : EIATTR_KPARAM_INFO
	.align		4
.L_288:
        /*0028*/ 	.byte	0x04, 0x17
        /*002a*/ 	.short	(.L_290 - .L_289)
.L_289:
        /*002c*/ 	.word	0x00000000
        /*0030*/ 	.short	0x0000
        /*0032*/ 	.short	0x0000
        /*0034*/ 	.byte	0x00, 0xf0, 0x21, 0x00


	//----- nvinfo : EIATTR_SPARSE_MMA_MASK
	.align		4
.L_290:
        /*0038*/ 	.byte	0x03, 0x50
        /*003a*/ 	.short	0x0000


	//----- nvinfo : EIATTR_MAXREG_COUNT
	.align		4
        /*003c*/ 	.byte	0x03, 0x1b
        /*003e*/ 	.short	0x00ff


	//----- nvinfo : EIATTR_MERCURY_ISA_VERSION
	.align		4
        /*0040*/ 	.byte	0x03, 0x5f
        /*0042*/ 	.short	0x0101


	//----- nvinfo : EIATTR_VRC_CTA_INIT_COUNT
	.align		4
        /*0044*/ 	.byte	0x02, 0x4a
	.zero		1
	.zero		1


	//----- nvinfo : EIATTR_EXIT_INSTR_OFFSETS
	.align		4
        /*0048*/ 	.byte	0x04, 0x1c
        /*004a*/ 	.short	(.L_292 - .L_291)


	//   ....[0]....
.L_291:
        /*004c*/ 	.word	0x00000130


	//   ....[1]....
        /*0050*/ 	.word	0x00000160


	//----- nvinfo : EIATTR_CBANK_PARAM_SIZE
	.align		4
.L_292:
        /*0054*/ 	.byte	0x03, 0x19
        /*0056*/ 	.short	0x0018


	//----- nvinfo : EIATTR_PARAM_CBANK
	.align		4
        /*0058*/ 	.byte	0x04, 0x0a
        /*005a*/ 	.short	(.L_294 - .L_293)
	.align		4
.L_293:
        /*005c*/ 	.word	index@(.nv.constant0._ZN3cub18CUB_300001_SM_10006detail4scan23DeviceCompactInitKernelINS0_13ScanTileStateIiLb1EEEPlEEvT_iT0_)
        /*0060*/ 	.short	0x0380
        /*0062*/ 	.short	0x0018


	//----- nvinfo : EIATTR_SW_WAR
	.align		4
.L_294:
        /*0064*/ 	.byte	0x04, 0x36
        /*0066*/ 	.short	(.L_296 - .L_295)
.L_295:
        /*0068*/ 	.word	0x00000008
.L_296:


//--------------------- .nv.info._ZN3cub18CUB_300001_SM_10006detail6reduce28DeviceReduceSingleTileKernelINS2_10policy_hubIN4cuda3std3__45tupleIJblEEEyN6thrust24THRUST_300001_SM_1000_NS8cuda_cub9__find_if7functorIS9_EEE10Policy1000EPS9_SI_iSF_S9_S9_NS7_10__identityEEEvT0_T1_T2_T3_T4_T6_ --------------------------
	.section	.nv.info._ZN3cub18CUB_300001_SM_10006detail6reduce28DeviceReduceSingleTileKernelINS2_10policy_hubIN4cuda3std3__45tupleIJblEEEyN6thrust24THRUST_300001_SM_1000_NS8cuda_cub9__find_if7functorIS9_EEE10Policy1000EPS9_SI_iSF_S9_S9_NS7_10__identityEEEvT0_T1_T2_T3_T4_T6_,"",@"SHT_CUDA_INFO"
	.sectionflags	@""
	.align	4


	//----- nvinfo : EIATTR_CUDA_API_VERSION
	.align		4
        /*0000*/ 	.byte	0x04, 0x37
        /*0002*/ 	.short	(.L_298 - .L_297)
.L_297:
        /*0004*/ 	.word	0x00000082


	//----- nvinfo : EIATTR_KPARAM_INFO
	.align		4
.L_298:
        /*0008*/ 	.byte	0x04, 0x17
        /*000a*/ 	.short	(.L_300 - .L_299)
.L_299:
        /*000c*/ 	.word	0x00000000
        /*0010*/ 	.short	0x0005
        /*0012*/ 	.short	0x0028
        /*0014*/ 	.byte	0x00, 0xf0, 0x05, 0x00


	//----- nvinfo : EIATTR_KPARAM_INFO
	.align		4
.L_300:
        /*0018*/ 	.byte	0x04, 0x17
        /*001a*/ 	.short	(.L_302 - .L_301)
.L_301:
        /*001c*/ 	.word	0x00000000
        /*0020*/ 	.short	0x0004
        /*0022*/ 	.short	0x0018
        /*0024*/ 	.byte	0x00, 0xf0, 0x41, 0x00


	//----- nvinfo : EIATTR_KPARAM_INFO
	.align		4
.L_302:
        /*0028*/ 	.byte	0x04, 0x17
        /*002a*/ 	.short	(.L_304 - .L_303)
.L_303:
        /*002c*/ 	.word	0x00000000
        /*0030*/ 	.short	0x0003
        /*0032*/ 	.short	0x0014
        /*0034*/ 	.byte	0x00, 0xf0, 0x05, 0x00


	//----- nvinfo : EIATTR_KPARAM_INFO
	.align		4
.L_304:
        /*0038*/ 	.byte	0x04, 0x17
        /*003a*/ 	.short	(.L_306 - .L_305)
.L_305:
        /*003c*/ 	.word	0x00000000
        /*0040*/ 	.short	0x0002
        /*0042*/ 	.short	0x0010
        /*0044*/ 	.byte	0x00, 0xf0, 0x11, 0x00


	//----- nvinfo : EIATTR_KPARAM_INFO
	.align		4
.L_306:
        /*0048*/ 	.byte	0x04, 0x17
        /*004a*/ 	.short	(.L_308 - .L_307)
.L_307:
        /*004c*/ 	.word	0x00000000
        /*0050*/ 	.short	0x0001
        /*0052*/ 	.short	0x0008
        /*0054*/ 	.byte	0x00, 0xf5, 0x21, 0x00


	//----- nvinfo : EIATTR_KPARAM_INFO
	.align		4
.L_308:
        /*0058*/ 	.byte	0x04, 0x17
        /*005a*/ 	.short	(.L_310 - .L_309)
.L_309:
        /*005c*/ 	.word	0x00000000
        /*0060*/ 	.short	0x0000
        /*0062*/ 	.short	0x0000
        /*0064*/ 	.byte	0x00, 0xf5, 0x21, 0x00


	//----- nvinfo : EIATTR_SPARSE_MMA_MASK
	.align		4
.L_310:
        /*0068*/ 	.byte	0x03, 0x50
        /*006a*/ 	.short	0x0000


	//----- nvinfo : EIATTR_MAXREG_COUNT
	.align		4
        /*006c*/ 	.byte	0x03, 0x1b
        /*006e*/ 	.short	0x00ff


	//----- nvinfo : EIATTR_NUM_BARRIERS
	.align		4
        /*0070*/ 	.byte	0x02, 0x4c
        /*0072*/ 	.byte	0x01
	.zero		1


	//----- nvinfo : EIATTR_MERCURY_ISA_VERSION
	.align		4
        /*0074*/ 	.byte	0x03, 0x5f
        /*0076*/ 	.short	0x0101


	//----- nvinfo : EIATTR_COOP_GROUP_MASK_REGIDS
	.align		4
        /*0078*/ 	.byte	0x04, 0x29
        /*007a*/ 	.short	(.L_312 - .L_311)


	//   ....[0]....
.L_311:
        /*007c*/ 	.word	0xffffffff


	//   ....[1]....
        /*0080*/ 	.word	0xffffffff


	//   ....[2]....
        /*0084*/ 	.word	0xffffffff


	//   ....[3]....
        /*0088*/ 	.word	0xffffffff


	//   ....[4]....
        /*008c*/ 	.word	0xffffffff


	//   ....[5]....
        /*0090*/ 	.word	0xffffffff


	//   ....[6]....
        /*0094*/ 	.word	0xffffffff


	//   ....[7]....
        /*0098*/ 	.word	0xffffffff


	//   ....[8]....
        /*009c*/ 	.word	0xffffffff


	//   ....[9]....
        /*00a0*/ 	.word	0xffffffff


	//   ....[10]....
        /*00a4*/ 	.word	0xffffffff


	//   ....[11]....
        /*00a8*/ 	.word	0xffffffff


	//   ....[12]....
        /*00ac*/ 	.word	0xffffffff


	//   ....[13]....
        /*00b0*/ 	.word	0xffffffff


	//   ....[14]....
        /*00b4*/ 	.word	0xffffffff


	//   ....[15]....
        /*00b8*/ 	.word	0xffffffff


	//   ....[16]....
        /*00bc*/ 	.word	0xffffffff


	//   ....[17]....
        /*00c0*/ 	.word	0xffffffff


	//   ....[18]....
        /*00c4*/ 	.word	0xffffffff


	//   ....[19]....
        /*00c8*/ 	.word	0xffffffff


	//   ....[20]....
        /*00cc*/ 	.word	0xffffffff


	//   ....[21]....
        /*00d0*/ 	.word	0xffffffff


	//   ....[22]....
        /*00d4*/ 	.word	0xffffffff


	//   ....[23]....
        /*00d8*/ 	.word	0xffffffff


	//   ....[24]....
        /*00dc*/ 	.word	0xffffffff


	//   ....[25]....
        /*00e0*/ 	.word	0xffffffff


	//   ....[26]....
        /*00e4*/ 	.word	0xffffffff


	//   ....[27]....
        /*00e8*/ 	.word	0xffffffff


	//   ....[28]....
        /*00ec*/ 	.word	0xffffffff


	//   ....[29]....
        /*00f0*/ 	.word	0xffffffff


	//   ....[30]....
        /*00f4*/ 	.word	0xffffffff


	//   ....[31]....
        /*00f8*/ 	.word	0xffffffff


	//   ....[32]....
        /*00fc*/ 	.word	0xffffffff


	//   ....[33]....
        /*0100*/ 	.word	0xffffffff


	//   ....[34]....
        /*0104*/ 	.word	0xffffffff


	//   ....[35]....
        /*0108*/ 	.word	0xffffffff


	//   ....[36]....
        /*010c*/ 	.word	0xffffffff


	//   ....[37]....
        /*0110*/ 	.word	0xffffffff


	//   ....[38]....
        /*0114*/ 	.word	0xffffffff


	//   ....[39]....
        /*0118*/ 	.word	0xffffffff


	//   ....[40]....
        /*011c*/ 	.word	0xffffffff


	//   ....[41]....
        /*0120*/ 	.word	0xffffffff


	//   ....[42]....
        /*0124*/ 	.word	0xffffffff


	//   ....[43]....
        /*0128*/ 	.word	0xffffffff


	//   ....[44]....
        /*012c*/ 	.word	0xffffffff


	//----- nvinfo : EIATTR_COOP_GROUP_INSTR_OFFSETS
	.align		4
.L_312:
        /*0130*/ 	.byte	0x04, 0x28
        /*0132*/ 	.short	(.L_314 - .L_313)


	//   ....[0]....
.L_313:
        /*0134*/ 	.word	0x000007d0


	//   ....[1]....
        /*0138*/ 	.word	0x000007e0


	//   ....[2]....
        /*013c*/ 	.word	0x000007f0


	//   ....[3]....
        /*0140*/ 	.word	0x00000940


	//   ....[4]....
        /*0144*/ 	.word	0x00000970


	//   ....[5]....
        /*0148*/ 	.word	0x000009a0


	//   ....[6]....
        /*014c*/ 	.word	0x00000ac0


	//   ....[7]....
        /*0150*/ 	.word	0x00000ae0


	//   ....[8]....
        /*0154*/ 	.word	0x00000af0


	//   ....[9]....
        /*0158*/ 	.word	0x00000c10


	//   ....[10]....
        /*015c*/ 	.word	0x00000c30


	//   ....[11]....
        /*0160*/ 	.word	0x00000c40


	//   ....[12]....
        /*0164*/ 	.word	0x00000d60


	//   ....[13]....
        /*0168*/ 	.word	0x00000d80


	//   ....[14]....
        /*016c*/ 	.word	0x00000d90


	//   ....[15]....
        /*0170*/ 	.word	0x00001520


	//   ....[16]....
        /*0174*/ 	.word	0x000015b0


	//   ....[17]....
        /*0178*/ 	.word	0x000015e0


	//   ....[18]....
        /*017c*/ 	.word	0x00001700


	//   ....[19]....
        /*0180*/ 	.word	0x00001730


	//   ....[20]....
        /*0184*/ 	.word	0x00001740


	//   ....[21]....
        /*0188*/ 	.word	0x00001860


	//   ....[22]....
        /*018c*/ 	.word	0x00001880


	//   ....[23]....
        /*0190*/ 	.word	0x00001890


	//   ....[24]....
        /*0194*/ 	.word	0x000019b0


	//   ....[25]....
        /*0198*/ 	.word	0x000019d0


	//   ....[26]....
        /*019c*/ 	.word	0x000019e0


	//   ....[27]....
        /*01a0*/ 	.word	0x00001b00


	//   ....[28]....
        /*01a4*/ 	.word	0x00001b20


	//   ....[29]....
        /*01a8*/ 	.word	0x00001b30


	//   ....[30]....
        /*01ac*/ 	.word	0x000031b0


	//   ....[31]....
        /*01b0*/ 	.word	0x000031c0


	//   ....[32]....
        /*01b4*/ 	.word	0x000031d0


	//   ....[33]....
        /*01b8*/ 	.word	0x00003320


	//   ....[34]....
        /*01bc*/ 	.word	0x00003350


	//   ....[35]....
        /*01c0*/ 	.word	0x00003380


	//   ....[36]....
        /*01c4*/ 	.word	0x000034a0


	//   ....[37]....
        /*01c8*/ 	.word	0x000034c0


	//   ....[38]....
        /*01cc*/ 	.word	0x000034d0


	//   ....[39]....
        /*01d0*/ 	.word	0x000035f0


	//   ....[40]....
        /*01d4*/ 	.word	0x00003610


	//   ....[41]....
        /*01d8*/ 	.word	0x00003620


	//   ....[42]....
        /*01dc*/ 	.word	0x00003740


	//   ....[43]....
        /*01e0*/ 	.word	0x00003760


	//   ....[44]....
        /*01e4*/ 	.word	0x00003770


	//----- nvinfo : EIATTR_VRC_CTA_INIT_COUNT
	.align		4
.L_314:
        /*01e8*/ 	.byte	0x02, 0x4a
	.zero		1
	.zero		1


	//----- nvinfo : EIATTR_EXIT_INSTR_OFFSETS
	.align		4
        /*01ec*/ 	.byte	0x04, 0x1c
        /*01ee*/ 	.short	(.L_316 - .L_315)


	//   ....[0]....
.L_315:
        /*01f0*/ 	.word	0x00000080


	//   ....[1]....
        /*01f4*/ 	.word	0x000000d0


	//   ....[2]....
        /*01f8*/ 	.word	0x00003e80


	//   ....[3]....
        /*01fc*/ 	.word	0x00003f70


	//----- nvinfo : EIATTR_MAX_THREADS
	.align		4
.L_316:
        /*0200*/ 	.byte	0x04, 0x05
        /*0202*/ 	.short	(.L_318 - .L_317)
.L_317:
        /*0204*/ 	.word	0x00000100
        /*0208*/ 	.word	0x00000001
        /*020c*/ 	.word	0x00000001


	//----- nvinfo : EIATTR_CRS_STACK_SIZE
	.align		4
.L_318:
        /*0210*/ 	.byte	0x04, 0x1e
        /*0212*/ 	.short	(.L_320 - .L_319)
.L_319:
        /*0214*/ 	.word	0x00000000


	//----- nvinfo : EIATTR_CBANK_PARAM_SIZE
	.align		4
.L_320:
        /*0218*/ 	.byte	0x03, 0x19
        /*021a*/ 	.short	0x0029


	//----- nvinfo : EIATTR_PARAM_CBANK
	.align		4
        /*021c*/ 	.byte	0x04, 0x0a
        /*021e*/ 	.short	(.L_322 - .L_321)
	.align		4
.L_321:
        /*0220*/ 	.word	index@(.nv.constant0._ZN3cub18CUB_300001_SM_10006detail6reduce28DeviceReduceSingleTileKernelINS2_10policy_hubIN4cuda3std3__45tupleIJblEEEyN6thrust24THRUST_300001_SM_1000_NS8cuda_cub9__find_if7functorIS9_EEE10Policy1000EPS9_SI_iSF_S9_S9_NS7_10__identityEEEvT0_T1_T2_T3_T4_T6_)
        /*0224*/ 	.short	0x0380
        /*0226*/ 	.short	0x0029


	//----- nvinfo : EIATTR_SW_WAR
	.align		4
.L_322:
        /*0228*/ 	.byte	0x04, 0x36
        /*022a*/ 	.short	(.L_324 - .L_323)
.L_323:
        /*022c*/ 	.word	0x00000008
.L_324:


//--------------------- .nv.info._ZN3cub18CUB_300001_SM_10006detail6reduce18DeviceReduceKernelINS2_10policy_hubIN4cuda3std3__45tupleIJblEEEyN6thrust24THRUST_300001_SM_1000_NS8cuda_cub9__find_if7functorIS9_EEE10Policy1000ENSB_12zip_iteratorINS8_IJNSD_26transform_input_iterator_tIbNSC_6detail35transform_pair_of_input_iterators_tIbNSB_18transform_iteratorI6mul_opNSB_17counting_iteratorIiNSB_11use_defaultESP_SP_EESP_SP_EENSB_6detail15normal_iteratorINSB_10device_ptrIjEEEENS7_8equal_toIjEEEENS7_10__not_fn_tINS7_10__identityEEEEENSO_IlSP_SP_SP_EEEEEEEySF_S9_S11_EEvT0_PT3_T1_NS0_13GridEvenShareIS1A_EET2_T4_ --------------------------
	.section	.nv.info._ZN3cub18CUB_300001_SM_10006detail6reduce18DeviceReduceKernelINS2_10policy_hubIN4cuda3std3__45tupleIJblEEEyN6thrust24THRUST_300001_SM_1000_NS8cuda_cub9__find_if7functorIS9_EEE10Policy1000ENSB_12zip_iteratorINS8_IJNSD_26transform_input_iterator_tIbNSC_6detail35transform_pair_of_input_iterators_tIbNSB_18transform_iteratorI6mul_opNSB_17counting_iteratorIiNSB_11use_defaultESP_SP_EESP_SP_EENSB_6detail15normal_iteratorINSB_10device_ptrIjEEEENS7_8equal_toIjEEEENS7_10__not_fn_tINS7_10__identityEEEEENSO_IlSP_SP_SP_EEEEEEEySF_S9_S11_EEvT0_PT3_T1_NS0_13GridEvenShareIS1A_EET2_T4_,"",@"SHT_CUDA_INFO"
	.sectionflags	@""
	.align	4


	//----- nvinfo : EIATTR_CUDA_API_VERSION
	.align		4
        /*0000*/ 	.byte	0x04, 0x37
        /*0002*/ 	.short	(.L_326 - .L_325)
.L_325:
        /*0004*/ 	.word	0x00000082


	//----- nvinfo : EIATTR_KPARAM_INFO
	.align		4
.L_326:
        /*0008*/ 	.byte	0x04, 0x17
        /*000a*/ 	.short	(.L_328 - .L_327)
.L_327:
        /*000c*/ 	.word	0x00000000
        /*0010*/ 	.short	0x0005
        /*0012*/ 	.short	0x0081
        /*0014*/ 	.byte	0x00, 0xf0, 0x05, 0x00


	//----- nvinfo : EIATTR_KPARAM_INFO
	.align		4
.L_328:
        /*0018*/ 	.byte	0x04, 0x17
        /*001a*/ 	.short	(.L_330 - .L_329)
.L_329:
        /*001c*/ 	.word	0x00000000
        /*0020*/ 	.short	0x0004
        /*0022*/ 	.short	0x0080
        /*0024*/ 	.byte	0x00, 0xf0, 0x05, 0x00


	//----- nvinfo : EIATTR_KPARAM_INFO
	.align		4
.L_330:
        /*0028*/ 	.byte	0x04, 0x17
        /*002a*/ 	.short	(.L_332 - .L_331)
.L_331:
        /*002c*/ 	.word	0x00000000
        /*0030*/ 	.short	0x0003
        /*0032*/ 	.short	0x0038
        /*0034*/ 	.byte	0x00, 0xf0, 0x21, 0x01


	//----- nvinfo : EIATTR_KPARAM_INFO
	.align		4
.L_332:
        /*0038*/ 	.byte	0x04, 0x17
        /*003a*/ 	.short	(.L_334 - .L_333)
.L_333:
        /*003c*/ 	.word	0x00000000
        /*0040*/ 	.short	0x0002
        /*0042*/ 	.short	0x0030
        /*0044*/ 	.byte	0x00, 0xf0, 0x21, 0x00


	//----- nvinfo : EIATTR_KPARAM_INFO
	.align		4
.L_334:
        /*0048*/ 	.byte	0x04, 0x17
        /*004a*/ 	.short	(.L_336 - .L_335)
.L_335:
        /*004c*/ 	.word	0x00000000
        /*0050*/ 	.short	0x0001
        /*0052*/ 	.short	0x0028
        /*0054*/ 	.byte	0x00, 0xf5, 0x21, 0x00


	//----- nvinfo : EIATTR_KPARAM_INFO
	.align		4
.L_336:
        /*0058*/ 	.byte	0x04, 0x17
        /*005a*/ 	.short	(.L_338 - .L_337)
.L_337:
        /*005c*/ 	.word	0x00000000
        /*0060*/ 	.short	0x0000
        /*0062*/ 	.short	0x0000
        /*0064*/ 	.byte	0x00, 0xf0, 0xa1, 0x00


	//----- nvinfo : EIATTR_SPARSE_MMA_MASK
	.align		4
.L_338:
        /*0068*/ 	.byte	0x03, 0x50
        /*006a*/ 	.short	0x0000


	//----- nvinfo : EIATTR_MAXREG_COUNT
	.align		4
        /*006c*/ 	.byte	0x03, 0x1b
        /*006e*/ 	.short	0x00ff


	//----- nvinfo : EIATTR_NUM_BARRIERS
	.align		4
        /*0070*/ 	.byte	0x02, 0x4c
        /*0072*/ 	.byte	0x01
	.zero		1


	//----- nvinfo : EIATTR_MERCURY_ISA_VERSION
	.align		4
        /*0074*/ 	.byte	0x03, 0x5f
        /*0076*/ 	.short	0x0101


	//----- nvinfo : EIATTR_COOP_GROUP_MASK_REGIDS
	.align		4
        /*0078*/ 	.byte	0x04, 0x29
        /*007a*/ 	.short	(.L_340 - .L_339)


	//   ....[0]....
.L_339:
        /*007c*/ 	.word	0xffffffff


	//   ....[1]....
        /*0080*/ 	.word	0xffffffff


	//   ....[2]....
        /*0084*/ 	.word	0xffffffff


	//   ....[3]....
        /*0088*/ 	.word	0xffffffff


	//   ....[4]....
        /*008c*/ 	.word	0xffffffff


	//   ....[5]....
        /*0090*/ 	.word	0xffffffff


	//   ....[6]....
        /*0094*/ 	.word	0xffffffff


	//   ....[7]....
        /*0098*/ 	.word	0xffffffff


	//   ....[8]....
        /*009c*/ 	.word	0xffffffff


	//   ....[9]....
        /*00a0*/ 	.word	0xffffffff


	//   ....[10]....
        /*00a4*/ 	.word	0xffffffff


	//   ....[11]....
        /*00a8*/ 	.word	0xffffffff


	//   ....[12]....
        /*00ac*/ 	.word	0xffffffff


	//   ....[13]....
        /*00b0*/ 	.word	0xffffffff


	//   ....[14]....
        /*00b4*/ 	.word	0xffffffff


	//   ....[15]....
        /*00b8*/ 	.word	0xffffffff


	//   ....[16]....
        /*00bc*/ 	.word	0xffffffff


	//   ....[17]....
        /*00c0*/ 	.word	0xffffffff


	//   ....[18]....
        /*00c4*/ 	.word	0xffffffff


	//   ....[19]....
        /*00c8*/ 	.word	0xffffffff


	//   ....[20]....
        /*00cc*/ 	.word	0xffffffff


	//   ....[21]....
        /*00d0*/ 	.word	0xffffffff


	//   ....[22]....
        /*00d4*/ 	.word	0xffffffff


	//   ....[23]....
        /*00d8*/ 	.word	0xffffffff


	//   ....[24]....
        /*00dc*/ 	.word	0xffffffff


	//   ....[25]....
        /*00e0*/ 	.word	0xffffffff


	//   ....[26]....
        /*00e4*/ 	.word	0xffffffff


	//   ....[27]....
        /*00e8*/ 	.word	0xffffffff


	//   ....[28]....
        /*00ec*/ 	.word	0xffffffff


	//   ....[29]....
        /*00f0*/ 	.word	0xffffffff


	//   ....[30]....
        /*00f4*/ 	.word	0xffffffff


	//   ....[31]....
        /*00f8*/ 	.word	0xffffffff


	//   ....[32]....
        /*00fc*/ 	.word	0xffffffff


	//   ....[33]....
        /*0100*/ 	.word	0xffffffff


	//   ....[34]....
        /*0104*/ 	.word	0xffffffff


	//   ....[35]....
        /*0108*/ 	.word	0xffffffff


	//   ....[36]....
        /*010c*/ 	.word	0xffffffff


	//   ....[37]....
        /*0110*/ 	.word	0xffffffff


	//   ....[38]....
        /*0114*/ 	.word	0xffffffff


	//   ....[39]....
        /*0118*/ 	.word	0xffffffff


	//   ....[40]....
        /*011c*/ 	.word	0xffffffff


	//   ....[41]....
        /*0120*/ 	.word	0xffffffff


	//   ....[42]....
        /*0124*/ 	.word	0xffffffff


	//   ....[43]....
        /*0128*/ 	.word	0xffffffff


	//   ....[44]....
        /*012c*/ 	.word	0xffffffff


	//----- nvinfo : EIATTR_COOP_GROUP_INSTR_OFFSETS
	.align		4
.L_340:
        /*0130*/ 	.byte	0x04, 0x28
        /*0132*/ 	.short	(.L_342 - .L_341)


	//   ....[0]....
.L_341:
        /*0134*/ 	.word	0x000016b0


	//   ....[1]....
        /*0138*/ 	.word	0x000016c0


	//   ....[2]....
        /*013c*/ 	.word	0x000016d0


	//   ....[3]....
        /*0140*/ 	.word	0x00001820


	//   ....[4]....
        /*0144*/ 	.word	0x00001850


	//   ....[5]....
        /*0148*/ 	.word	0x00001880


	//   ....[6]....
        /*014c*/ 	.word	0x000019a0


	//   ....[7]....
        /*0150*/ 	.word	0x000019c0


	//   ....[8]....
        /*0154*/ 	.word	0x000019d0


	//   ....[9]....
        /*0158*/ 	.word	0x00001af0


	//   ....[10]....
        /*015c*/ 	.word	0x00001b10


	//   ....[11]....
        /*0160*/ 	.word	0x00001b20


	//   ....[12]....
        /*0164*/ 	.word	0x00001c40


	//   ....[13]....
        /*0168*/ 	.word	0x00001c60


	//   ....[14]....
        /*016c*/ 	.word	0x00001c70


	//   ....[15]....
        /*0170*/ 	.word	0x00002400


	//   ....[16]....
        /*0174*/ 	.word	0x00002490


	//   ....[17]....
        /*0178*/ 	.word	0x000024c0


	//   ....[18]....
        /*017c*/ 	.word	0x000025e0


	//   ....[19]....
        /*0180*/ 	.word	0x00002610


	//   ....[20]....
        /*0184*/ 	.word	0x00002620


	//   ....[21]....
        /*0188*/ 	.word	0x00002740


	//   ....[22]....
        /*018c*/ 	.word	0x00002760


	//   ....[23]....
        /*0190*/ 	.word	0x00002770


	//   ....[24]....
        /*0194*/ 	.word	0x00002890


	//   ....[25]....
        /*0198*/ 	.word	0x000028b0


	//   ....[26]....
        /*019c*/ 	.word	0x000028c0


	//   ....[27]....
        /*01a0*/ 	.word	0x000029e0


	//   ....[28]....
        /*01a4*/ 	.word	0x00002a00


	//   ....[29]....
        /*01a8*/ 	.word	0x00002a10


	//   ....[30]....
        /*01ac*/ 	.word	0x00004f50


	//   ....[31]....
        /*01b0*/ 	.word	0x00004f60


	//   ....[32]....
        /*01b4*/ 	.word	0x00004f70


	//   ....[33]....
        /*01b8*/ 	.word	0x000050c0


	//   ....[34]....
        /*01bc*/ 	.word	0x000050f0


	//   ....[35]....
        /*01c0*/ 	.word	0x00005120


	//   ....[36]....
        /*01c4*/ 	.word	0x00005240


	//   ....[37]....
        /*01c8*/ 	.word	0x00005260


	//   ....[38]....
        /*01cc*/ 	.word	0x00005270


	//   ....[39]....
        /*01d0*/ 	.word	0x00005390


	//   ....[40]....
        /*01d4*/ 	.word	0x000053b0


	//   ....[41]....
        /*01d8*/ 	.word	0x000053c0


	//   ....[42]....
        /*01dc*/ 	.word	0x000054e0


	//   ....[43]....
        /*01e0*/ 	.word	0x00005500


	//   ....[44]....
        /*01e4*/ 	.word	0x00005510


	//----- nvinfo : EIATTR_VRC_CTA_INIT_COUNT
	.align		4
.L_342:
        /*01e8*/ 	.byte	0x02, 0x4a
	.zero		1
	.zero		1


	//----- nvinfo : EIATTR_EXIT_INSTR_OFFSETS
	.align		4
        /*01ec*/ 	.byte	0x04, 0x1c
        /*01ee*/ 	.short	(.L_344 - .L_343)


	//   ....[0]....
.L_343:
        /*01f0*/ 	.word	0x00005c20


	//   ....[1]....
        /*01f4*/ 	.word	0x00005c70


	//----- nvinfo : EIATTR_MAX_THREADS
	.align		4
.L_344:
        /*01f8*/ 	.byte	0x04, 0x05
        /*01fa*/ 	.short	(.L_346 - .L_345)
.L_345:
        /*01fc*/ 	.word	0x00000100
        /*0200*/ 	.word	0x00000001
        /*0204*/ 	.word	0x00000001


	//----- nvinfo : EIATTR_CRS_STACK_SIZE
	.align		4
.L_346:
        /*0208*/ 	.byte	0x04, 0x1e
        /*020a*/ 	.short	(.L_348 - .L_347)
.L_347:
        /*020c*/ 	.word	0x00000000


	//----- nvinfo : EIATTR_CBANK_PARAM_SIZE
	.align		4
.L_348:
        /*0210*/ 	.byte	0x03, 0x19
        /*0212*/ 	.short	0x0082


	//----- nvinfo : EIATTR_PARAM_CBANK
	.align		4
        /*0214*/ 	.byte	0x04, 0x0a
        /*0216*/ 	.short	(.L_350 - .L_349)
	.align		4
.L_349:
        /*0218*/ 	.word	index@(.nv.constant0._ZN3cub18CUB_300001_SM_10006detail6reduce18DeviceReduceKernelINS2_10policy_hubIN4cuda3std3__45tupleIJblEEEyN6thrust24THRUST_300001_SM_1000_NS8cuda_cub9__find_if7functorIS9_EEE10Policy1000ENSB_12zip_iteratorINS8_IJNSD_26transform_input_iterator_tIbNSC_6detail35transform_pair_of_input_iterators_tIbNSB_18transform_iteratorI6mul_opNSB_17counting_iteratorIiNSB_11use_defaultESP_SP_EESP_SP_EENSB_6detail15normal_iteratorINSB_10device_ptrIjEEEENS7_8equal_toIjEEEENS7_10__not_fn_tINS7_10__identityEEEEENSO_IlSP_SP_SP_EEEEEEEySF_S9_S11_EEvT0_PT3_T1_NS0_13GridEvenShareIS1A_EET2_T4_)
        /*021c*/ 	.short	0x0380
        /*021e*/ 	.short	0x0082


	//----- nvinfo : EIATTR_SW_WAR
	.align		4
.L_350:
        /*0220*/ 	.byte	0x04, 0x36
        /*0222*/ 	.short	(.L_352 - .L_351)
.L_351:
        /*0224*/ 	.word	0x00000008
.L_352:


//--------------------- .nv.info._ZN3cub18CUB_300001_SM_10006detail6reduce28DeviceReduceSingleTileKernelINS2_10policy_hubIN4cuda3std3__45tupleIJblEEEyN6thrust24THRUST_300001_SM_1000_NS8cuda_cub9__find_if7functorIS9_EEE10Policy1000ENSB_12zip_iteratorINS8_IJNSD_26transform_input_iterator_tIbNSC_6detail35transform_pair_of_input_iterators_tIbNSB_18transform_iteratorI6mul_opNSB_17counting_iteratorIiNSB_11use_defaultESP_SP_EESP_SP_EENSB_6detail15normal_iteratorINSB_10device_ptrIjEEEENS7_8equal_toIjEEEENS7_10__not_fn_tINS7_10__identityEEEEENSO_IlSP_SP_SP_EEEEEEEPS9_ySF_S9_S9_S11_EEvT0_T1_T2_T3_T4_T6_ --------------------------
	.section	.nv.info._ZN3cub18CUB_300001_SM_10006detail6reduce28DeviceReduceSingleTileKernelINS2_10policy_hubIN4cuda3std3__45tupleIJblEEEyN6thrust24THRUST_300001_SM_1000_NS8cuda_cub9__find_if7functorIS9_EEE10Policy1000ENSB_12zip_iteratorINS8_IJNSD_26transform_input_iterator_tIbNSC_6detail35transform_pair_of_input_iterators_tIbNSB_18transform_iteratorI6mul_opNSB_17counting_iteratorIiNSB_11use_defaultESP_SP_EESP_SP_EENSB_6detail15normal_iteratorINSB_10device_ptrIjEEEENS7_8equal_toIjEEEENS7_10__not_fn_tINS7_10__identityEEEEENSO_IlSP_SP_SP_EEEEEEEPS9_ySF_S9_S9_S11_EEvT0_T1_T2_T3_T4_T6_,"",@"SHT_CUDA_INFO"
	.sectionflags	@""
	.align	4


	//----- nvinfo : EIATTR_CUDA_API_VERSION
	.align		4
        /*0000*/ 	.byte	0x04, 0x37
        /*0002*/ 	.short	(.L_354 - .L_353)
.L_353:
        /*0004*/ 	.word	0x00000082


	//----- nvinfo : EIATTR_KPARAM_INFO
	.align		4
.L_354:
        /*0008*/ 	.byte	0x04, 0x17
        /*000a*/ 	.short	(.L_356 - .L_355)
.L_355:
        /*000c*/ 	.word	0x00000000
        /*0010*/ 	.short	0x0005
        /*0012*/ 	.short	0x0050
        /*0014*/ 	.byte	0x00, 0xf0, 0x05, 0x00


	//----- nvinfo : EIATTR_KPARAM_INFO
	.align		4
.L_356:
        /*0018*/ 	.byte	0x04, 0x17
        /*001a*/ 	.short	(.L_358 - .L_357)
.L_357:
        /*001c*/ 	.word	0x00000000
        /*0020*/ 	.short	0x0004
        /*0022*/ 	.short	0x0040
        /*0024*/ 	.byte	0x00, 0xf0, 0x41, 0x00


	//----- nvinfo : EIATTR_KPARAM_INFO
	.align		4
.L_358:
        /*0028*/ 	.byte	0x04, 0x17
        /*002a*/ 	.short	(.L_360 - .L_359)
.L_359:
        /*002c*/ 	.word	0x00000000
        /*0030*/ 	.short	0x0003
        /*0032*/ 	.short	0x0038
        /*0034*/ 	.byte	0x00, 0xf0, 0x05, 0x00


	//----- nvinfo : EIATTR_KPARAM_INFO
	.align		4
.L_360:
        /*0038*/ 	.byte	0x04, 0x17
        /*003a*/ 	.short	(.L_362 - .L_361)
.L_361:
        /*003c*/ 	.word	0x00000000
        /*0040*/ 	.short	0x0002
        /*0042*/ 	.short	0x0030
        /*0044*/ 	.byte	0x00, 0xf0, 0x21, 0x00


	//----- nvinfo : EIATTR_KPARAM_INFO
	.align		4
.L_362:
        /*0048*/ 	.byte	0x04, 0x17
        /*004a*/ 	.short	(.L_364 - .L_363)
.L_363:
        /*004c*/ 	.word	0x00000000
        /*0050*/ 	.short	0x0001
        /*0052*/ 	.short	0x0028
        /*0054*/ 	.byte	0x00, 0xf5, 0x21, 0x00


	//----- nvinfo : EIATTR_KPARAM_INFO
	.align		4
.L_364:
        /*0058*/ 	.byte	0x04, 0x17
        /*005a*/ 	.short	(.L_366 - .L_365)
.L_365:
        /*005c*/ 	.word	0x00000000
        /*0060*/ 	.short	0x0000
        /*0062*/ 	.short	0x0000
        /*0064*/ 	.byte	0x00, 0xf0, 0xa1, 0x00


	//----- nvinfo : EIATTR_SPARSE_MMA_MASK
	.align		4
.L_366:
        /*0068*/ 	.byte	0x03, 0x50
        /*006a*/ 	.short	0x0000


	//----- nvinfo : EIATTR_MAXREG_COUNT
	.align		4
        /*006c*/ 	.byte	0x03, 0x1b
        /*006e*/ 	.short	0x00ff


	//----- nvinfo : EIATTR_NUM_BARRIERS
	.align		4
        /*0070*/ 	.byte	0x02, 0x4c
        /*0072*/ 	.byte	0x01
	.zero		1


	//----- nvinfo : EIATTR_MERCURY_ISA_VERSION
	.align		4
        /*0074*/ 	.byte	0x03, 0x5f
        /*0076*/ 	.short	0x0101


	//----- nvinfo : EIATTR_COOP_GROUP_MASK_REGIDS
	.align		4
        /*0078*/ 	.byte	0x04, 0x29
        /*007a*/ 	.short	(.L_368 - .L_367)


	//   ....[0]....
.L_367:
        /*007c*/ 	.word	0xffffffff


	//   ....[1]....
        /*0080*/ 	.word	0xffffffff


	//   ....[2]....
        /*0084*/ 	.word	0xffffffff


	//   ....[3]....
        /*0088*/ 	.word	0xffffffff


	//   ....[4]....
        /*008c*/ 	.word	0xffffffff


	//   ....[5]....
        /*0090*/ 	.word	0xffffffff


	//   ....[6]....
        /*0094*/ 	.word	0xffffffff


	//   ....[7]....
        /*0098*/ 	.word	0xffffffff


	//   ....[8]....
        /*009c*/ 	.word	0xffffffff


	//   ....[9]....
        /*00a0*/ 	.word	0xffffffff


	//   ....[10]....
        /*00a4*/ 	.word	0xffffffff


	//   ....[11]....
        /*00a8*/ 	.word	0xffffffff


	//   ....[12]....
        /*00ac*/ 	.word	0xffffffff


	//   ....[13]....
        /*00b0*/ 	.word	0xffffffff


	//   ....[14]....
        /*00b4*/ 	.word	0xffffffff


	//   ....[15]....
        /*00b8*/ 	.word	0xffffffff


	//   ....[16]....
        /*00bc*/ 	.word	0xffffffff


	//   ....[17]....
        /*00c0*/ 	.word	0xffffffff


	//   ....[18]....
        /*00c4*/ 	.word	0xffffffff


	//   ....[19]....
        /*00c8*/ 	.word	0xffffffff


	//   ....[20]....
        /*00cc*/ 	.word	0xffffffff


	//   ....[21]....
        /*00d0*/ 	.word	0xffffffff


	//   ....[22]....
        /*00d4*/ 	.word	0xffffffff


	//   ....[23]....
        /*00d8*/ 	.word	0xffffffff


	//   ....[24]....
        /*00dc*/ 	.word	0xffffffff


	//   ....[25]....
        /*00e0*/ 	.word	0xffffffff


	//   ....[26]....
        /*00e4*/ 	.word	0xffffffff


	//   ....[27]....
        /*00e8*/ 	.word	0xffffffff


	//   ....[28]....
        /*00ec*/ 	.word	0xffffffff


	//   ....[29]....
        /*00f0*/ 	.word	0xffffffff


	//   ....[30]....
        /*00f4*/ 	.word	0xffffffff


	//   ....[31]....
        /*00f8*/ 	.word	0xffffffff


	//   ....[32]....
        /*00fc*/ 	.word	0xffffffff


	//   ....[33]....
        /*0100*/ 	.word	0xffffffff


	//   ....[34]....
        /*0104*/ 	.word	0xffffffff


	//   ....[35]....
        /*0108*/ 	.word	0xffffffff


	//   ....[36]....
        /*010c*/ 	.word	0xffffffff


	//   ....[37]....
        /*0110*/ 	.word	0xffffffff


	//   ....[38]....
        /*0114*/ 	.word	0xffffffff


	//   ....[39]....
        /*0118*/ 	.word	0xffffffff


	//   ....[40]....
        /*011c*/ 	.word	0xffffffff


	//   ....[41]....
        /*0120*/ 	.word	0xffffffff


	//   ....[42]....
        /*0124*/ 	.word	0xffffffff


	//   ....[43]....
        /*0128*/ 	.word	0xffffffff


	//   ....[44]....
        /*012c*/ 	.word	0xffffffff


	//----- nvinfo : EIATTR_COOP_GROUP_INSTR_OFFSETS
	.align		4
.L_368:
        /*0130*/ 	.byte	0x04, 0x28
        /*0132*/ 	.short	(.L_370 - .L_369)


	//   ....[0]....
.L_369:
        /*0134*/ 	.word	0x000014b0


	//   ....[1]....
        /*0138*/ 	.word	0x000014c0


	//   ....[2]....
        /*013c*/ 	.word	0x000014d0


	//   ....[3]....
        /*0140*/ 	.word	0x00001620


	//   ....[4]....
        /*0144*/ 	.word	0x00001650


	//   ....[5]....
        /*0148*/ 	.word	0x00001680


	//   ....[6]....
        /*014c*/ 	.word	0x000017a0


	//   ....[7]....
        /*0150*/ 	.word	0x000017c0


	//   ....[8]....
        /*0154*/ 	.word	0x000017d0


	//   ....[9]....
        /*0158*/ 	.word	0x000018f0


	//   ....[10]....
        /*015c*/ 	.word	0x00001910


	//   ....[11]....
        /*0160*/ 	.word	0x00001920


	//   ....[12]....
        /*0164*/ 	.word	0x00001a40


	//   ....[13]....
        /*0168*/ 	.word	0x00001a60


	//   ....[14]....
        /*016c*/ 	.word	0x00001a70


	//   ....[15]....
        /*0170*/ 	.word	0x00002220


	//   ....[16]....
        /*0174*/ 	.word	0x000022b0


	//   ....[17]....
        /*0178*/ 	.word	0x000022e0


	//   ....[18]....
        /*017c*/ 	.word	0x00002400


	//   ....[19]....
        /*0180*/ 	.word	0x00002430


	//   ....[20]....
        /*0184*/ 	.word	0x00002440


	//   ....[21]....
        /*0188*/ 	.word	0x00002560


	//   ....[22]....
        /*018c*/ 	.word	0x00002580


	//   ....[23]....
        /*0190*/ 	.word	0x00002590


	//   ....[24]....
        /*0194*/ 	.word	0x000026b0


	//   ....[25]....
        /*0198*/ 	.word	0x000026d0


	//   ....[26]....
        /*019c*/ 	.word	0x000026e0


	//   ....[27]....
        /*01a0*/ 	.word	0x00002800


	//   ....[28]....
        /*01a4*/ 	.word	0x00002820


	//   ....[29]....
        /*01a8*/ 	.word	0x00002830


	//   ....[30]....
        /*01ac*/ 	.word	0x00004ce0


	//   ....[31]....
        /*01b0*/ 	.word	0x00004cf0


	//   ....[32]....
        /*01b4*/ 	.word	0x00004d00


	//   ....[33]....
        /*01b8*/ 	.word	0x00004e50


	//   ....[34]....
        /*01bc*/ 	.word	0x00004e80


	//   ....[35]....
        /*01c0*/ 	.word	0x00004eb0


	//   ....[36]....
        /*01c4*/ 	.word	0x00004fd0


	//   ....[37]....
        /*01c8*/ 	.word	0x00004ff0


	//   ....[38]....
        /*01cc*/ 	.word	0x00005000


	//   ....[39]....
        /*01d0*/ 	.word	0x00005120


	//   ....[40]....
        /*01d4*/ 	.word	0x00005140


	//   ....[41]....
        /*01d8*/ 	.word	0x00005150


	//   ....[42]....
        /*01dc*/ 	.word	0x00005270


	//   ....[43]....
        /*01e0*/ 	.word	0x00005290


	//   ....[44]....
        /*01e4*/ 	.word	0x000052a0


	//----- nvinfo : EIATTR_VRC_CTA_INIT_COUNT
	.align		4
.L_370:
        /*01e8*/ 	.byte	0x02, 0x4a
	.zero		1
	.zero		1


	//----- nvinfo : EIATTR_EXIT_INSTR_OFFSETS
	.align		4
        /*01ec*/ 	.byte	0x04, 0x1c
        /*01ee*/ 	.short	(.L_372 - .L_371)


	//   ....[0]....
.L_371:
        /*01f0*/ 	.word	0x00000090


	//   ....[1]....
        /*01f4*/ 	.word	0x000000e0


	//   ....[2]....
        /*01f8*/ 	.word	0x000059c0


	//   ....[3]....
        /*01fc*/ 	.word	0x00005ab0


	//----- nvinfo : EIATTR_MAX_THREADS
	.align		4
.L_372:
        /*0200*/ 	.byte	0x04, 0x05
        /*0202*/ 	.short	(.L_374 - .L_373)
.L_373:
        /*0204*/ 	.word	0x00000100
        /*0208*/ 	.word	0x00000001
        /*020c*/ 	.word	0x00000001


	//----- nvinfo : EIATTR_CRS_STACK_SIZE
	.align		4
.L_374:
        /*0210*/ 	.byte	0x04, 0x1e
        /*0212*/ 	.short	(.L_376 - .L_375)
.L_375:
        /*0214*/ 	.word	0x00000000


	//----- nvinfo : EIATTR_CBANK_PARAM_SIZE
	.align		4
.L_376:
        /*0218*/ 	.byte	0x03, 0x19
        /*021a*/ 	.short	0x0051


	//----- nvinfo : EIATTR_PARAM_CBANK
	.align		4
        /*021c*/ 	.byte	0x04, 0x0a
        /*021e*/ 	.short	(.L_378 - .L_377)
	.align		4
.L_377:
        /*0220*/ 	.word	index@(.nv.constant0._ZN3cub18CUB_300001_SM_10006detail6reduce28DeviceReduceSingleTileKernelINS2_10policy_hubIN4cuda3std3__45tupleIJblEEEyN6thrust24THRUST_300001_SM_1000_NS8cuda_cub9__find_if7functorIS9_EEE10Policy1000ENSB_12zip_iteratorINS8_IJNSD_26transform_input_iterator_tIbNSC_6detail35transform_pair_of_input_iterators_tIbNSB_18transform_iteratorI6mul_opNSB_17counting_iteratorIiNSB_11use_defaultESP_SP_EESP_SP_EENSB_6detail15normal_iteratorINSB_10device_ptrIjEEEENS7_8equal_toIjEEEENS7_10__not_fn_tINS7_10__identityEEEEENSO_IlSP_SP_SP_EEEEEEEPS9_ySF_S9_S9_S11_EEvT0_T1_T2_T3_T4_T6_)
        /*0224*/ 	.short	0x0380
        /*0226*/ 	.short	0x0051


	//----- nvinfo : EIATTR_SW_WAR
	.align		4
.L_378:
        /*0228*/ 	.byte	0x04, 0x36
        /*022a*/ 	.short	(.L_380 - .L_379)
.L_379:
        /*022c*/ 	.word	0x00000008
.L_380:


//--------------------- .nv.info._ZN3cub18CUB_300001_SM_10006detail6reduce28DeviceReduceSingleTileKernelINS2_10policy_hubIN4cuda3std3__45tupleIJblEEEjN6thrust24THRUST_300001_SM_1000_NS8cuda_cub9__find_if7functorIS9_EEE10Policy1000EPS9_SI_iSF_S9_S9_NS7_10__identityEEEvT0_T1_T2_T3_T4_T6_ --------------------------
	.section	.nv.info._ZN3cub18CUB_300001_SM_10006detail6reduce28DeviceReduceSingleTileKernelINS2_10policy_hubIN4cuda3std3__45tupleIJblEEEjN6thrust24THRUST_300001_SM_1000_NS8cuda_cub9__find_if7functorIS9_EEE10Policy1000EPS9_SI_iSF_S9_S9_NS7_10__identityEEEvT0_T1_T2_T3_T4_T6_,"",@"SHT_CUDA_INFO"
	.sectionflags	@""
	.align	4


	//----- nvinfo : EIATTR_CUDA_API_VERSION
	.align		4
        /*0000*/ 	.byte	0x04, 0x37
        /*0002*/ 	.short	(.L_382 - .L_381)
.L_381:
        /*0004*/ 	.word	0x00000082


	//----- nvinfo : EIATTR_KPARAM_INFO
	.align		4
.L_382:
        /*0008*/ 	.byte	0x04, 0x17
        /*000a*/ 	.short	(.L_384 - .L_383)
.L_383:
        /*000c*/ 	.word	0x00000000
        /*0010*/ 	.short	0x0005
        /*0012*/ 	.short	0x0028
        /*0014*/ 	.byte	0x00, 0xf0, 0x05, 0x00


	//----- nvinfo : EIATTR_KPARAM_INFO
	.align		4
.L_384:
        /*0018*/ 	.byte	0x04, 0x17
        /*001a*/ 	.short	(.L_386 - .L_385)
.L_385:
        /*001c*/ 	.word	0x00000000
        /*0020*/ 	.short	0x0004
        /*0022*/ 	.short	0x0018
        /*0024*/ 	.byte	0x00, 0xf0, 0x41, 0x00


	//----- nvinfo : EIATTR_KPARAM_INFO
	.align		4
.L_386:
        /*0028*/ 	.byte	0x04, 0x17
        /*002a*/ 	.short	(.L_388 - .L_387)
.L_387:
        /*002c*/ 	.word	0x00000000
        /*0030*/ 	.short	0x0003
        /*0032*/ 	.short	0x0014
        /*0034*/ 	.byte	0x00, 0xf0, 0x05, 0x00


	//----- nvinfo : EIATTR_KPARAM_INFO
	.align		4
.L_388:
        /*0038*/ 	.byte	0x04, 0x17
        /*003a*/ 	.short	(.L_390 - .L_389)
.L_389:
        /*003c*/ 	.word	0x00000000
        /*0040*/ 	.short	0x0002
        /*0042*/ 	.short	0x0010
        /*0044*/ 	.byte	0x00, 0xf0, 0x11, 0x00


	//----- nvinfo : EIATTR_KPARAM_INFO
	.align		4
.L_390:
        /*0048*/ 	.byte	0x04, 0x17
        /*004a*/ 	.short	(.L_392 - .L_391)
.L_391:
        /*004c*/ 	.word	0x00000000
        /*0050*/ 	.short	0x0001
        /*0052*/ 	.short	0x0008
        /*0054*/ 	.byte	0x00, 0xf5, 0x21, 0x00


	//----- nvinfo : EIATTR_KPARAM_INFO
	.align		4
.L_392:
        /*0058*/ 	.byte	0x04, 0x17
        /*005a*/ 	.short	(.L_394 - .L_393)
.L_393:
        /*005c*/ 	.word	0x00000000
        /*0060*/ 	.short	0x0000
        /*0062*/ 	.short	0x0000
        /*0064*/ 	.byte	0x00, 0xf5, 0x21, 0x00


	//----- nvinfo : EIATTR_SPARSE_MMA_MASK
	.align		4
.L_394:
        /*0068*/ 	.byte	0x03, 0x50
        /*006a*/ 	.short	0x0000


	//----- nvinfo : EIATTR_MAXREG_COUNT
	.align		4
        /*006c*/ 	.byte	0x03, 0x1b
        /*006e*/ 	.short	0x00ff


	//----- nvinfo : EIATTR_NUM_BARRIERS
	.align		4
        /*0070*/ 	.byte	0x02, 0x4c
        /*0072*/ 	.byte	0x01
	.zero		1


	//----- nvinfo : EIATTR_MERCURY_ISA_VERSION
	.align		4
        /*0074*/ 	.byte	0x03, 0x5f
        /*0076*/ 	.short	0x0101


	//----- nvinfo : EIATTR_COOP_GROUP_MASK_REGIDS
	.align		4
        /*0078*/ 	.byte	0x04, 0x29
        /*007a*/ 	.short	(.L_396 - .L_395)


	//   ....[0]....
.L_395:
        /*007c*/ 	.word	0xffffffff


	//   ....[1]....
        /*0080*/ 	.word	0xffffffff


	//   ....[2]....
        /*0084*/ 	.word	0xffffffff


	//   ....[3]....
        /*0088*/ 	.word	0xffffffff


	//   ....[4]....
        /*008c*/ 	.word	0xffffffff


	//   ....[5]....
        /*0090*/ 	.word	0xffffffff


	//   ....[6]....
        /*0094*/ 	.word	0xffffffff


	//   ....[7]....
        /*0098*/ 	.word	0xffffffff


	//   ....[8]....
        /*009c*/ 	.word	0xffffffff


	//   ....[9]....
        /*00a0*/ 	.word	0xffffffff


	//   ....[10]....
        /*00a4*/ 	.word	0xffffffff


	//   ....[11]....
        /*00a8*/ 	.word	0xffffffff


	//   ....[12]....
        /*00ac*/ 	.word	0xffffffff


	//   ....[13]....
        /*00b0*/ 	.word	0xffffffff


	//   ....[14]....
        /*00b4*/ 	.word	0xffffffff


	//   ....[15]....
        /*00b8*/ 	.word	0xffffffff


	//   ....[16]....
        /*00bc*/ 	.word	0xffffffff


	//   ....[17]....
        /*00c0*/ 	.word	0xffffffff


	//   ....[18]....
        /*00c4*/ 	.word	0xffffffff


	//   ....[19]....
        /*00c8*/ 	.word	0xffffffff


	//   ....[20]....
        /*00cc*/ 	.word	0xffffffff


	//   ....[21]....
        /*00d0*/ 	.word	0xffffffff


	//   ....[22]....
        /*00d4*/ 	.word	0xffffffff


	//   ....[23]....
        /*00d8*/ 	.word	0xffffffff


	//   ....[24]....
        /*00dc*/ 	.word	0xffffffff


	//   ....[25]....
        /*00e0*/ 	.word	0xffffffff


	//   ....[26]....
        /*00e4*/ 	.word	0xffffffff


	//   ....[27]....
        /*00e8*/ 	.word	0xffffffff


	//   ....[28]....
        /*00ec*/ 	.word	0xffffffff


	//   ....[29]....
        /*00f0*/ 	.word	0xffffffff


	//   ....[30]....
        /*00f4*/ 	.word	0xffffffff


	//   ....[31]....
        /*00f8*/ 	.word	0xffffffff


	//   ....[32]....
        /*00fc*/ 	.word	0xffffffff


	//   ....[33]....
        /*0100*/ 	.word	0xffffffff


	//   ....[34]....
        /*0104*/ 	.word	0xffffffff


	//   ....[35]....
        /*0108*/ 	.word	0xffffffff


	//   ....[36]....
        /*010c*/ 	.word	0xffffffff


	//   ....[37]....
        /*0110*/ 	.word	0xffffffff


	//   ....[38]....
        /*0114*/ 	.word	0xffffffff


	//   ....[39]....
        /*0118*/ 	.word	0xffffffff


	//   ....[40]....
        /*011c*/ 	.word	0xffffffff


	//   ....[41]....
        /*0120*/ 	.word	0xffffffff


	//   ....[42]....
        /*0124*/ 	.word	0xffffffff


	//   ....[43]....
        /*0128*/ 	.word	0xffffffff


	//   ....[44]....
        /*012c*/ 	.word	0xffffffff


	//----- nvinfo : EIATTR_COOP_GROUP_INSTR_OFFSETS
	.align		4
.L_396:
        /*0130*/ 	.byte	0x04, 0x28
        /*0132*/ 	.short	(.L_398 - .L_397)


	//   ....[0]....
.L_397:
        /*0134*/ 	.word	0x000007d0


	//   ....[1]....
        /*0138*/ 	.word	0x000007e0


	//   ....[2]....
        /*013c*/ 	.word	0x000007f0


	//   ....[3]....
        /*0140*/ 	.word	0x00000940


	//   ....[4]....
        /*0144*/ 	.word	0x00000970


	//   ....[5]....
        /*0148*/ 	.word	0x000009a0


	//   ....[6]....
        /*014c*/ 	.word	0x00000ac0


	//   ....[7]....
        /*0150*/ 	.word	0x00000ae0


	//   ....[8]....
        /*0154*/ 	.word	0x00000af0


	//   ....[9]....
        /*0158*/ 	.word	0x00000c10


	//   ....[10]....
        /*015c*/ 	.word	0x00000c30


	//   ....[11]....
        /*0160*/ 	.word	0x00000c40


	//   ....[12]....
        /*0164*/ 	.word	0x00000d60


	//   ....[13]....
        /*0168*/ 	.word	0x00000d80


	//   ....[14]....
        /*016c*/ 	.word	0x00000d90


	//   ....[15]....
        /*0170*/ 	.word	0x00001520


	//   ....[16]....
        /*0174*/ 	.word	0x000015b0


	//   ....[17]....
        /*0178*/ 	.word	0x000015e0


	//   ....[18]....
        /*017c*/ 	.word	0x00001700


	//   ....[19]....
        /*0180*/ 	.word	0x00001730


	//   ....[20]....
        /*0184*/ 	.word	0x00001740


	//   ....[21]....
        /*0188*/ 	.word	0x00001860


	//   ....[22]....
        /*018c*/ 	.word	0x00001880


	//   ....[23]....
        /*0190*/ 	.word	0x00001890


	//   ....[24]....
        /*0194*/ 	.word	0x000019b0


	//   ....[25]....
        /*0198*/ 	.word	0x000019d0


	//   ....[26]....
        /*019c*/ 	.word	0x000019e0


	//   ....[27]....
        /*01a0*/ 	.word	0x00001b00


	//   ....[28]....
        /*01a4*/ 	.word	0x00001b20


	//   ....[29]....
        /*01a8*/ 	.word	0x00001b30


	//   ....[30]....
        /*01ac*/ 	.word	0x000031b0


	//   ....[31]....
        /*01b0*/ 	.word	0x000031c0


	//   ....[32]....
        /*01b4*/ 	.word	0x000031d0


	//   ....[33]....
        /*01b8*/ 	.word	0x00003320


	//   ....[34]....
        /*01bc*/ 	.word	0x00003350


	//   ....[35]....
        /*01c0*/ 	.word	0x00003380


	//   ....[36]....
        /*01c4*/ 	.word	0x000034a0


	//   ....[37]....
        /*01c8*/ 	.word	0x000034c0


	//   ....[38]....
        /*01cc*/ 	.word	0x000034d0


	//   ....[39]....
        /*01d0*/ 	.word	0x000035f0


	//   ....[40]....
        /*01d4*/ 	.word	0x00003610


	//   ....[41]....
        /*01d8*/ 	.word	0x00003620


	//   ....[42]....
        /*01dc*/ 	.word	0x00003740


	//   ....[43]....
        /*01e0*/ 	.word	0x00003760


	//   ....[44]....
        /*01e4*/ 	.word	0x00003770


	//----- nvinfo : EIATTR_VRC_CTA_INIT_COUNT
	.align		4
.L_398:
        /*01e8*/ 	.byte	0x02, 0x4a
	.zero		1
	.zero		1


	//----- nvinfo : EIATTR_EXIT_INSTR_OFFSETS
	.align		4
        /*01ec*/ 	.byte	0x04, 0x1c
        /*01ee*/ 	.short	(.L_400 - .L_399)


	//   ....[0]....
.L_399:
        /*01f0*/ 	.word	0x00000080


	//   ....[1]....
        /*01f4*/ 	.word	0x000000d0


	//   ....[2]....
        /*01f8*/ 	.word	0x00003e80


	//   ....[3]....
        /*01fc*/ 	.word	0x00003f70


	//----- nvinfo : EIATTR_MAX_THREADS
	.align		4
.L_400:
        /*0200*/ 	.byte	0x04, 0x05
        /*0202*/ 	.short	(.L_402 - .L_401)
.L_401:
        /*0204*/ 	.word	0x00000100
        /*0208*/ 	.word	0x00000001
        /*020c*/ 	.word	0x00000001


	//----- nvinfo : EIATTR_CRS_STACK_SIZE
	.align		4
.L_402:
        /*0210*/ 	.byte	0x04, 0x1e
        /*0212*/ 	.short	(.L_404 - .L_403)
.L_403:
        /*0214*/ 	.word	0x00000000


	//----- nvinfo : EIATTR_CBANK_PARAM_SIZE
	.align		4
.L_404:
        /*0218*/ 	.byte	0x03, 0x19
        /*021a*/ 	.short	0x0029


	//----- nvinfo : EIATTR_PARAM_CBANK
	.align		4
        /*021c*/ 	.byte	0x04, 0x0a
        /*021e*/ 	.short	(.L_406 - .L_405)
	.align		4
.L_405:
        /*0220*/ 	.word	index@(.nv.constant0._ZN3cub18CUB_300001_SM_10006detail6reduce28DeviceReduceSingleTileKernelINS2_10policy_hubIN4cuda3std3__45tupleIJblEEEjN6thrust24THRUST_300001_SM_1000_NS8cuda_cub9__find_if7functorIS9_EEE10Policy1000EPS9_SI_iSF_S9_S9_NS7_10__identityEEEvT0_T1_T2_T3_T4_T6_)
        /*0224*/ 	.short	0x0380
        /*0226*/ 	.short	0x0029


	//----- nvinfo : EIATTR_SW_WAR
	.align		4
.L_406:
        /*0228*/ 	.byte	0x04, 0x36
        /*022a*/ 	.short	(.L_408 - .L_407)
.L_407:
        /*022c*/ 	.word	0x00000008
.L_408:


//--------------------- .nv.info._ZN3cub18CUB_300001_SM_10006detail6reduce18DeviceReduceKernelINS2_10policy_hubIN4cuda3std3__45tupleIJblEEEjN6thrust24THRUST_300001_SM_1000_NS8cuda_cub9__find_if7functorIS9_EEE10Policy1000ENSB_12zip_iteratorINS8_IJNSD_26transform_input_iterator_tIbNSC_6detail35transform_pair_of_input_iterators_tIbNSB_18transform_iteratorI6mul_opNSB_17counting_iteratorIiNSB_11use_defaultESP_SP_EESP_SP_EENSB_6detail15normal_iteratorINSB_10device_ptrIjEEEENS7_8equal_toIjEEEENS7_10__not_fn_tINS7_10__identityEEEEENSO_IlSP_SP_SP_EEEEEEEjSF_S9_S11_EEvT0_PT3_T1_NS0_13GridEvenShareIS1A_EET2_T4_ --------------------------
	.section	.nv.info._ZN3cub18CUB_300001_SM_10006detail6reduce18DeviceReduceKernelINS2_10policy_hubIN4cuda3std3__45tupleIJblEEEjN6thrust24THRUST_300001_SM_1000_NS8cuda_cub9__find_if7functorIS9_EEE10Policy1000ENSB_12zip_iteratorINS8_IJNSD_26transform_input_iterator_tIbNSC_6detail35transform_pair_of_input_iterators_tIbNSB_18transform_iteratorI6mul_opNSB_17counting_iteratorIiNSB_11use_defaultESP_SP_EESP_SP_EENSB_6detail15normal_iteratorINSB_10device_ptrIjEEEENS7_8equal_toIjEEEENS7_10__not_fn_tINS7_10__identityEEEEENSO_IlSP_SP_SP_EEEEEEEjSF_S9_S11_EEvT0_PT3_T1_NS0_13GridEvenShareIS1A_EET2_T4_,"",@"SHT_CUDA_INFO"
	.sectionflags	@""
	.align	4


	//----- nvinfo : EIATTR_CUDA_API_VERSION
	.align		4
        /*0000*/ 	.byte	0x04, 0x37
        /*0002*/ 	.short	(.L_410 - .L_409)
.L_409:
        /*0004*/ 	.word	0x00000082


	//----- nvinfo : EIATTR_KPARAM_INFO
	.align		4
.L_410:
        /*0008*/ 	.byte	0x04, 0x17
        /*000a*/ 	.short	(.L_412 - .L_411)
.L_411:
        /*000c*/ 	.word	0x00000000
        /*0010*/ 	.short	0x0005
        /*0012*/ 	.short	0x005d
        /*0014*/ 	.byte	0x00, 0xf0, 0x05, 0x00


	//----- nvinfo : EIATTR_KPARAM_INFO
	.align		4
.L_412:
        /*0018*/ 	.byte	0x04, 0x17
        /*001a*/ 	.short	(.L_414 - .L_413)
.L_413:
        /*001c*/ 	.word	0x00000000
        /*0020*/ 	.short	0x0004
        /*0022*/ 	.short	0x005c
        /*0024*/ 	.byte	0x00, 0xf0, 0x05, 0x00


	//----- nvinfo : EIATTR_KPARAM_INFO
	.align		4
.L_414:
        /*0028*/ 	.byte	0x04, 0x17
        /*002a*/ 	.short	(.L_416 - .L_415)
.L_415:
        /*002c*/ 	.word	0x00000000
        /*0030*/ 	.short	0x0003
        /*0032*/ 	.short	0x0034
        /*0034*/ 	.byte	0x00, 0xf0, 0xa1, 0x00


	//----- nvinfo : EIATTR_KPARAM_INFO
	.align		4
.L_416:
        /*0038*/ 	.byte	0x04, 0x17
        /*003a*/ 	.short	(.L_418 - .L_417)
.L_417:
        /*003c*/ 	.word	0x00000000
        /*0040*/ 	.short	0x0002
        /*0042*/ 	.short	0x0030
        /*0044*/ 	.byte	0x00, 0xf0, 0x11, 0x00


	//----- nvinfo : EIATTR_KPARAM_INFO
	.align		4
.L_418:
        /*0048*/ 	.byte	0x04, 0x17
        /*004a*/ 	.short	(.L_420 - .L_419)
.L_419:
        /*004c*/ 	.word	0x00000000
        /*0050*/ 	.short	0x0001
        /*0052*/ 	.short	0x0028
        /*0054*/ 	.byte	0x00, 0xf5, 0x21, 0x00


	//----- nvinfo : EIATTR_KPARAM_INFO
	.align		4
.L_420:
        /*0058*/ 	.byte	0x04, 0x17
        /*005a*/ 	.short	(.L_422 - .L_421)
.L_421:
        /*005c*/ 	.word	0x00000000
        /*0060*/ 	.short	0x0000
        /*0062*/ 	.short	0x0000
        /*0064*/ 	.byte	0x00, 0xf0, 0xa1, 0x00


	//----- nvinfo : EIATTR_SPARSE_MMA_MASK
	.align		4
.L_422:
        /*0068*/ 	.byte	0x03, 0x50
        /*006a*/ 	.short	0x0000


	//----- nvinfo : EIATTR_MAXREG_COUNT
	.align		4
        /*006c*/ 	.byte	0x03, 0x1b
        /*006e*/ 	.short	0x00ff


	//----- nvinfo : EIATTR_NUM_BARRIERS
	.align		4
        /*0070*/ 	.byte	0x02, 0x4c
        /*0072*/ 	.byte	0x01
	.zero		1


	//----- nvinfo : EIATTR_MERCURY_ISA_VERSION
	.align		4
        /*0074*/ 	.byte	0x03, 0x5f
        /*0076*/ 	.short	0x0101


	//----- nvinfo : EIATTR_COOP_GROUP_MASK_REGIDS
	.align		4
        /*0078*/ 	.byte	0x04, 0x29
        /*007a*/ 	.short	(.L_424 - .L_423)


	//   ....[0]....
.L_423:
        /*007c*/ 	.word	0xffffffff


	//   ....[1]....
        /*0080*/ 	.word	0xffffffff


	//   ....[2]....
        /*0084*/ 	.word	0xffffffff


	//   ....[3]....
        /*0088*/ 	.word	0xffffffff


	//   ....[4]....
        /*008c*/ 	.word	0xffffffff


	//   ....[5]....
        /*0090*/ 	.word	0xffffffff


	//   ....[6]....
        /*0094*/ 	.word	0xffffffff


	//   ....[7]....
        /*0098*/ 	.word	0xffffffff


	//   ....[8]....
        /*009c*/ 	.word	0xffffffff


	//   ....[9]....
        /*00a0*/ 	.word	0xffffffff


	//   ....[10]....
        /*00a4*/ 	.word	0xffffffff


	//   ....[11]....
        /*00a8*/ 	.word	0xffffffff


	//   ....[12]....
        /*00ac*/ 	.word	0xffffffff


	//   ....[13]....
        /*00b0*/ 	.word	0xffffffff


	//   ....[14]....
        /*00b4*/ 	.word	0xffffffff


	//   ....[15]....
        /*00b8*/ 	.word	0xffffffff


	//   ....[16]....
        /*00bc*/ 	.word	0xffffffff


	//   ....[17]....
        /*00c0*/ 	.word	0xffffffff


	//   ....[18]....
        /*00c4*/ 	.word	0xffffffff


	//   ....[19]....
        /*00c8*/ 	.word	0xffffffff


	//   ....[20]....
        /*00cc*/ 	.word	0xffffffff


	//   ....[21]....
        /*00d0*/ 	.word	0xffffffff


	//   ....[22]....
        /*00d4*/ 	.word	0xffffffff


	//   ....[23]....
        /*00d8*/ 	.word	0xffffffff


	//   ....[24]....
        /*00dc*/ 	.word	0xffffffff


	//   ....[25]....
        /*00e0*/ 	.word	0xffffffff


	//   ....[26]....
        /*00e4*/ 	.word	0xffffffff


	//   ....[27]....
        /*00e8*/ 	.word	0xffffffff


	//   ....[28]....
        /*00ec*/ 	.word	0xffffffff


	//   ....[29]....
        /*00f0*/ 	.word	0xffffffff


	//   ....[30]....
        /*00f4*/ 	.word	0xffffffff


	//   ....[31]....
        /*00f8*/ 	.word	0xffffffff


	//   ....[32]....
        /*00fc*/ 	.word	0xffffffff


	//   ....[33]....
        /*0100*/ 	.word	0xffffffff


	//   ....[34]....
        /*0104*/ 	.word	0xffffffff


	//   ....[35]....
        /*0108*/ 	.word	0xffffffff


	//   ....[36]....
        /*010c*/ 	.word	0xffffffff


	//   ....[37]....
        /*0110*/ 	.word	0xffffffff


	//   ....[38]....
        /*0114*/ 	.word	0xffffffff


	//   ....[39]....
        /*0118*/ 	.word	0xffffffff


	//   ....[40]....
        /*011c*/ 	.word	0xffffffff


	//   ....[41]....
        /*0120*/ 	.word	0xffffffff


	//   ....[42]....
        /*0124*/ 	.word	0xffffffff


	//   ....[43]....
        /*0128*/ 	.word	0xffffffff


	//   ....[44]....
        /*012c*/ 	.word	0xffffffff


	//----- nvinfo : EIATTR_COOP_GROUP_INSTR_OFFSETS
	.align		4
.L_424:
        /*0130*/ 	.byte	0x04, 0x28
        /*0132*/ 	.short	(.L_426 - .L_425)


	//   ....[0]....
.L_425:
        /*0134*/ 	.word	0x00001610


	//   ....[1]....
        /*0138*/ 	.word	0x00001620


	//   ....[2]....
        /*013c*/ 	.word	0x00001630


	//   ....[3]....
        /*0140*/ 	.word	0x00001780


	//   ....[4]....
        /*0144*/ 	.word	0x000017b0


	//   ....[5]....
        /*0148*/ 	.word	0x000017e0


	//   ....[6]....
        /*014c*/ 	.word	0x00001900


	//   ....[7]....
        /*0150*/ 	.word	0x00001920


	//   ....[8]....
        /*0154*/ 	.word	0x00001930


	//   ....[9]....
        /*0158*/ 	.word	0x00001a50


	//   ....[10]....
        /*015c*/ 	.word	0x00001a70


	//   ....[11]....
        /*0160*/ 	.word	0x00001a80


	//   ....[12]....
        /*0164*/ 	.word	0x00001ba0


	//   ....[13]....
        /*0168*/ 	.word	0x00001bc0


	//   ....[14]....
        /*016c*/ 	.word	0x00001bd0


	//   ....[15]....
        /*0170*/ 	.word	0x00002350


	//   ....[16]....
        /*0174*/ 	.word	0x000023e0


	//   ....[17]....
        /*0178*/ 	.word	0x00002410


	//   ....[18]....
        /*017c*/ 	.word	0x00002530


	//   ....[19]....
        /*0180*/ 	.word	0x00002560


	//   ....[20]....
        /*0184*/ 	.word	0x00002570


	//   ....[21]....
        /*0188*/ 	.word	0x00002690


	//   ....[22]....
        /*018c*/ 	.word	0x000026b0


	//   ....[23]....
        /*0190*/ 	.word	0x000026c0


	//   ....[24]....
        /*0194*/ 	.word	0x000027e0


	//   ....[25]....
        /*0198*/ 	.word	0x00002800


	//   ....[26]....
        /*019c*/ 	.word	0x00002810


	//   ....[27]....
        /*01a0*/ 	.word	0x00002930


	//   ....[28]....
        /*01a4*/ 	.word	0x00002950


	//   ....[29]....
        /*01a8*/ 	.word	0x00002960


	//   ....[30]....
        /*01ac*/ 	.word	0x00004f80


	//   ....[31]....
        /*01b0*/ 	.word	0x00004f90


	//   ....[32]....
        /*01b4*/ 	.word	0x00004fa0


	//   ....[33]....
        /*01b8*/ 	.word	0x000050f0


	//   ....[34]....
        /*01bc*/ 	.word	0x00005120


	//   ....[35]....
        /*01c0*/ 	.word	0x00005150


	//   ....[36]....
        /*01c4*/ 	.word	0x00005270


	//   ....[37]....
        /*01c8*/ 	.word	0x00005290


	//   ....[38]....
        /*01cc*/ 	.word	0x000052a0


	//   ....[39]....
        /*01d0*/ 	.word	0x000053c0


	//   ....[40]....
        /*01d4*/ 	.word	0x000053e0


	//   ....[41]....
        /*01d8*/ 	.word	0x000053f0


	//   ....[42]....
        /*01dc*/ 	.word	0x00005510


	//   ....[43]....
        /*01e0*/ 	.word	0x00005530


	//   ....[44]....
        /*01e4*/ 	.word	0x00005540


	//----- nvinfo : EIATTR_VRC_CTA_INIT_COUNT
	.align		4
.L_426:
        /*01e8*/ 	.byte	0x02, 0x4a
	.zero		1
	.zero		1


	//----- nvinfo : EIATTR_EXIT_INSTR_OFFSETS
	.align		4
        /*01ec*/ 	.byte	0x04, 0x1c
        /*01ee*/ 	.short	(.L_428 - .L_427)


	//   ....[0]....
.L_427:
        /*01f0*/ 	.word	0x00005c40


	//   ....[1]....
        /*01f4*/ 	.word	0x00005c90


	//----- nvinfo : EIATTR_MAX_THREADS
	.align		4
.L_428:
        /*01f8*/ 	.byte	0x04, 0x05
        /*01fa*/ 	.short	(.L_430 - .L_429)
.L_429:
        /*01fc*/ 	.word	0x00000100
        /*0200*/ 	.word	0x00000001
        /*0204*/ 	.word	0x00000001


	//----- nvinfo : EIATTR_CRS_STACK_SIZE
	.align		4
.L_430:
        /*0208*/ 	.byte	0x04, 0x1e
        /*020a*/ 	.short	(.L_432 - .L_431)
.L_431:
        /*020c*/ 	.word	0x00000000


	//----- nvinfo : EIATTR_CBANK_PARAM_SIZE
	.align		4
.L_432:
        /*0210*/ 	.byte	0x03, 0x19
        /*0212*/ 	.short	0x005e


	//----- nvinfo : EIATTR_PARAM_CBANK
	.align		4
        /*0214*/ 	.byte	0x04, 0x0a
        /*0216*/ 	.short	(.L_434 - .L_433)
	.align		4
.L_433:
        /*0218*/ 	.word	index@(.nv.constant0._ZN3cub18CUB_300001_SM_10006detail6reduce18DeviceReduceKernelINS2_10policy_hubIN4cuda3std3__45tupleIJblEEEjN6thrust24THRUST_300001_SM_1000_NS8cuda_cub9__find_if7functorIS9_EEE10Policy1000ENSB_12zip_iteratorINS8_IJNSD_26transform_input_iterator_tIbNSC_6detail35transform_pair_of_input_iterators_tIbNSB_18transform_iteratorI6mul_opNSB_17counting_iteratorIiNSB_11use_defaultESP_SP_EESP_SP_EENSB_6detail15normal_iteratorINSB_10device_ptrIjEEEENS7_8equal_toIjEEEENS7_10__not_fn_tINS7_10__identityEEEEENSO_IlSP_SP_SP_EEEEEEEjSF_S9_S11_EEvT0_PT3_T1_NS0_13GridEvenShareIS1A_EET2_T4_)
        /*021c*/ 	.short	0x0380
        /*021e*/ 	.short	0x005e


	//----- nvinfo : EIATTR_SW_WAR
	.align		4
.L_434:
        /*0220*/ 	.byte	0x04, 0x36
        /*0222*/ 	.short	(.L_436 - .L_435)
.L_435:
        /*0224*/ 	.word	0x00000008
.L_436:


//--------------------- .nv.info._ZN3cub18CUB_300001_SM_10006detail6reduce28DeviceReduceSingleTileKernelINS2_10policy_hubIN4cuda3std3__45tupleIJblEEEjN6thrust24THRUST_300001_SM_1000_NS8cuda_cub9__find_if7functorIS9_EEE10Policy1000ENSB_12zip_iteratorINS8_IJNSD_26transform_input_iterator_tIbNSC_6detail35transform_pair_of_input_iterators_tIbNSB_18transform_iteratorI6mul_opNSB_17counting_iteratorIiNSB_11use_defaultESP_SP_EESP_SP_EENSB_6detail15normal_iteratorINSB_10device_ptrIjEEEENS7_8equal_toIjEEEENS7_10__not_fn_tINS7_10__identityEEEEENSO_IlSP_SP_SP_EEEEEEEPS9_jSF_S9_S9_S11_EEvT0_T1_T2_T3_T4_T6_ --------------------------
	.section	.nv.info._ZN3cub18CUB_300001_SM_10006detail6reduce28DeviceReduceSingleTileKernelINS2_10policy_hubIN4cuda3std3__45tupleIJblEEEjN6thrust24THRUST_300001_SM_1000_NS8cuda_cub9__find_if7functorIS9_EEE10Policy1000ENSB_12zip_iteratorINS8_IJNSD_26transform_input_iterator_tIbNSC_6detail35transform_pair_of_input_iterators_tIbNSB_18transform_iteratorI6mul_opNSB_17counting_iteratorIiNSB_11use_defaultESP_SP_EESP_SP_EENSB_6detail15normal_iteratorINSB_10device_ptrIjEEEENS7_8equal_toIjEEEENS7_10__not_fn_tINS7_10__identityEEEEENSO_IlSP_SP_SP_EEEEEEEPS9_jSF_S9_S9_S11_EEvT0_T1_T2_T3_T4_T6_,"",@"SHT_CUDA_INFO"
	.sectionflags	@""
	.align	4


	//----- nvinfo : EIATTR_CUDA_API_VERSION
	.align		4
        /*0000*/ 	.byte	0x04, 0x37
        /*0002*/ 	.short	(.L_438 - .L_437)
.L_437:
        /*0004*/ 	.word	0x00000082


	//----- nvinfo : EIATTR_KPARAM_INFO
	.align		4
.L_438:
        /*0008*/ 	.byte	0x04, 0x17
        /*000a*/ 	.short	(.L_440 - .L_439)
.L_439:
        /*000c*/ 	.word	0x00000000
        /*0010*/ 	.short	0x0005
        /*0012*/ 	.short	0x0048
        /*0014*/ 	.byte	0x00, 0xf0, 0x05, 0x00


	//----- nvinfo : EIATTR_KPARAM_INFO
	.align		4
.L_440:
        /*0018*/ 	.byte	0x04, 0x17
        /*001a*/ 	.short	(.L_442 - .L_441)
.L_441:
        /*001c*/ 	.word	0x00000000
        /*0020*/ 	.short	0x0004
        /*0022*/ 	.short	0x0038
        /*0024*/ 	.byte	0x00, 0xf0, 0x41, 0x00


	//----- nvinfo : EIATTR_KPARAM_INFO
	.align		4
.L_442:
        /*0028*/ 	.byte	0x04, 0x17
        /*002a*/ 	.short	(.L_444 - .L_443)
.L_443:
        /*002c*/ 	.word	0x00000000
        /*0030*/ 	.short	0x0003
        /*0032*/ 	.short	0x0034
        /*0034*/ 	.byte	0x00, 0xf0, 0x05, 0x00


	//----- nvinfo : EIATTR_KPARAM_INFO
	.align		4
.L_444:
        /*0038*/ 	.byte	0x04, 0x17
        /*003a*/ 	.short	(.L_446 - .L_445)
.L_445:
        /*003c*/ 	.word	0x00000000
        /*0040*/ 	.short	0x0002
        /*0042*/ 	.short	0x0030
        /*0044*/ 	.byte	0x00, 0xf0, 0x11, 0x00


	//----- nvinfo : EIATTR_KPARAM_INFO
	.align		4
.L_446:
        /*0048*/ 	.byte	0x04, 0x17
        /*004a*/ 	.short	(.L_448 - .L_447)
.L_447:
        /*004c*/ 	.word	0x00000000
        /*0050*/ 	.short	0x0001
        /*0052*/ 	.short	0x0028
        /*0054*/ 	.byte	0x00, 0xf5, 0x21, 0x00


	//----- nvinfo : EIATTR_KPARAM_INFO
	.align		4
.L_448:
        /*0058*/ 	.byte	0x04, 0x17
        /*005a*/ 	.short	(.L_450 - .L_449)
.L_449:
        /*005c*/ 	.word	0x00000000
        /*0060*/ 	.short	0x0000
        /*0062*/ 	.short	0x0000
        /*0064*/ 	.byte	0x00, 0xf0, 0xa1, 0x00


	//----- nvinfo : EIATTR_SPARSE_MMA_MASK
	.align		4
.L_450:
        /*0068*/ 	.byte	0x03, 0x50
        /*006a*/ 	.short	0x0000


	//----- nvinfo : EIATTR_MAXREG_COUNT
	.align		4
        /*006c*/ 	.byte	0x03, 0x1b
        /*006e*/ 	.short	0x00ff


	//----- nvinfo : EIATTR_NUM_BARRIERS
	.align		4
        /*0070*/ 	.byte	0x02, 0x4c
        /*0072*/ 	.byte	0x01
	.zero		1


	//----- nvinfo : EIATTR_MERCURY_ISA_VERSION
	.align		4
        /*0074*/ 	.byte	0x03, 0x5f
        /*0076*/ 	.short	0x0101


	//----- nvinfo : EIATTR_COOP_GROUP_MASK_REGIDS
	.align		4
        /*0078*/ 	.byte	0x04, 0x29
        /*007a*/ 	.short	(.L_452 - .L_451)


	//   ....[0]....
.L_451:
        /*007c*/ 	.word	0xffffffff


	//   ....[1]....
        /*0080*/ 	.word	0xffffffff


	//   ....[2]....
        /*0084*/ 	.word	0xffffffff


	//   ....[3]....
        /*0088*/ 	.word	0xffffffff


	//   ....[4]....
        /*008c*/ 	.word	0xffffffff


	//   ....[5]....
        /*0090*/ 	.word	0xffffffff


	//   ....[6]....
        /*0094*/ 	.word	0xffffffff


	//   ....[7]....
        /*0098*/ 	.word	0xffffffff


	//   ....[8]....
        /*009c*/ 	.word	0xffffffff


	//   ....[9]....
        /*00a0*/ 	.word	0xffffffff


	//   ....[10]....
        /*00a4*/ 	.word	0xffffffff


	//   ....[11]....
        /*00a8*/ 	.word	0xffffffff


	//   ....[12]....
        /*00ac*/ 	.word	0xffffffff


	//   ....[13]....
        /*00b0*/ 	.word	0xffffffff


	//   ....[14]....
        /*00b4*/ 	.word	0xffffffff


	//   ....[15]....
        /*00b8*/ 	.word	0xffffffff


	//   ....[16]....
        /*00bc*/ 	.word	0xffffffff


	//   ....[17]....
        /*00c0*/ 	.word	0xffffffff


	//   ....[18]....
        /*00c4*/ 	.word	0xffffffff


	//   ....[19]....
        /*00c8*/ 	.word	0xffffffff


	//   ....[20]....
        /*00cc*/ 	.word	0xffffffff


	//   ....[21]....
        /*00d0*/ 	.word	0xffffffff


	//   ....[22]....
        /*00d4*/ 	.word	0xffffffff


	//   ....[23]....
        /*00d8*/ 	.word	0xffffffff


	//   ....[24]....
        /*00dc*/ 	.word	0xffffffff


	//   ....[25]....
        /*00e0*/ 	.word	0xffffffff


	//   ....[26]....
        /*00e4*/ 	.word	0xffffffff


	//   ....[27]....
        /*00e8*/ 	.word	0xffffffff


	//   ....[28]....
        /*00ec*/ 	.word	0xffffffff


	//   ....[29]....
        /*00f0*/ 	.word	0xffffffff


	//   ....[30]....
        /*00f4*/ 	.word	0xffffffff


	//   ....[31]....
        /*00f8*/ 	.word	0xffffffff


	//   ....[32]....
        /*00fc*/ 	.word	0xffffffff


	//   ....[33]....
        /*0100*/ 	.word	0xffffffff


	//   ....[34]....
        /*0104*/ 	.word	0xffffffff


	//   ....[35]....
        /*0108*/ 	.word	0xffffffff


	//   ....[36]....
        /*010c*/ 	.word	0xffffffff


	//   ....[37]....
        /*0110*/ 	.word	0xffffffff


	//   ....[38]....
        /*0114*/ 	.word	0xffffffff


	//   ....[39]....
        /*0118*/ 	.word	0xffffffff


	//   ....[40]....
        /*011c*/ 	.word	0xffffffff


	//   ....[41]....
        /*0120*/ 	.word	0xffffffff


	//   ....[42]....
        /*0124*/ 	.word	0xffffffff


	//   ....[43]....
        /*0128*/ 	.word	0xffffffff


	//   ....[44]....
        /*012c*/ 	.word	0xffffffff


	//----- nvinfo : EIATTR_COOP_GROUP_INSTR_OFFSETS
	.align		4
.L_452:
        /*0130*/ 	.byte	0x04, 0x28
        /*0132*/ 	.short	(.L_454 - .L_453)


	//   ....[0]....
.L_453:
        /*0134*/ 	.word	0x00001480


	//   ....[1]....
        /*0138*/ 	.word	0x00001490


	//   ....[2]....
        /*013c*/ 	.word	0x000014a0


	//   ....[3]....
        /*0140*/ 	.word	0x000015f0


	//   ....[4]....
        /*0144*/ 	.word	0x00001620


	//   ....[5]....
        /*0148*/ 	.word	0x00001650


	//   ....[6]....
        /*014c*/ 	.word	0x00001770


	//   ....[7]....
        /*0150*/ 	.word	0x00001790


	//   ....[8]....
        /*0154*/ 	.word	0x000017a0


	//   ....[9]....
        /*0158*/ 	.word	0x000018c0


	//   ....[10]....
        /*015c*/ 	.word	0x000018e0


	//   ....[11]....
        /*0160*/ 	.word	0x000018f0


	//   ....[12]....
        /*0164*/ 	.word	0x00001a10


	//   ....[13]....
        /*0168*/ 	.word	0x00001a30


	//   ....[14]....
        /*016c*/ 	.word	0x00001a40


	//   ....[15]....
        /*0170*/ 	.word	0x000021e0


	//   ....[16]....
        /*0174*/ 	.word	0x00002270


	//   ....[17]....
        /*0178*/ 	.word	0x000022a0


	//   ....[18]....
        /*017c*/ 	.word	0x000023c0


	//   ....[19]....
        /*0180*/ 	.word	0x000023f0


	//   ....[20]....
        /*0184*/ 	.word	0x00002400


	//   ....[21]....
        /*0188*/ 	.word	0x00002520


	//   ....[22]....
        /*018c*/ 	.word	0x00002540


	//   ....[23]....
        /*0190*/ 	.word	0x00002550


	//   ....[24]....
        /*0194*/ 	.word	0x00002670


	//   ....[25]....
        /*0198*/ 	.word	0x00002690


	//   ....[26]....
        /*019c*/ 	.word	0x000026a0


	//   ....[27]....
        /*01a0*/ 	.word	0x000027c0


	//   ....[28]....
        /*01a4*/ 	.word	0x000027e0


	//   ....[29]....
        /*01a8*/ 	.word	0x000027f0


	//   ....[30]....
        /*01ac*/ 	.word	0x00004c70


	//   ....[31]....
        /*01b0*/ 	.word	0x00004c80


	//   ....[32]....
        /*01b4*/ 	.word	0x00004c90


	//   ....[33]....
        /*01b8*/ 	.word	0x00004de0


	//   ....[34]....
        /*01bc*/ 	.word	0x00004e10


	//   ....[35]....
        /*01c0*/ 	.word	0x00004e40


	//   ....[36]....
        /*01c4*/ 	.word	0x00004f60


	//   ....[37]....
        /*01c8*/ 	.word	0x00004f80


	//   ....[38]....
        /*01cc*/ 	.word	0x00004f90


	//   ....[39]....
        /*01d0*/ 	.word	0x000050b0


	//   ....[40]....
        /*01d4*/ 	.word	0x000050d0


	//   ....[41]....
        /*01d8*/ 	.word	0x000050e0


	//   ....[42]....
        /*01dc*/ 	.word	0x00005200


	//   ....[43]....
        /*01e0*/ 	.word	0x00005220


	//   ....[44]....
        /*01e4*/ 	.word	0x00005230


	//----- nvinfo : EIATTR_VRC_CTA_INIT_COUNT
	.align		4
.L_454:
        /*01e8*/ 	.byte	0x02, 0x4a
	.zero		1
	.zero		1


	//----- nvinfo : EIATTR_EXIT_INSTR_OFFSETS
	.align		4
        /*01ec*/ 	.byte	0x04, 0x1c
        /*01ee*/ 	.short	(.L_456 - .L_455)


	//   ....[0]....
.L_455:
        /*01f0*/ 	.word	0x00000080


	//   ....[1]....
        /*01f4*/ 	.word	0x000000d0


	//   ....[2]....
        /*01f8*/ 	.word	0x00005940


	//   ....[3]....
        /*01fc*/ 	.word	0x00005a30


	//----- nvinfo : EIATTR_MAX_THREADS
	.align		4
.L_456:
        /*0200*/ 	.byte	0x04, 0x05
        /*0202*/ 	.short	(.L_458 - .L_457)
.L_457:
        /*0204*/ 	.word	0x00000100
        /*0208*/ 	.word	0x00000001
        /*020c*/ 	.word	0x00000001


	//----- nvinfo : EIATTR_CRS_STACK_SIZE
	.align		4
.L_458:
        /*0210*/ 	.byte	0x04, 0x1e
        /*0212*/ 	.short	(.L_460 - .L_459)
.L_459:
        /*0214*/ 	.word	0x00000000


	//----- nvinfo : EIATTR_CBANK_PARAM_SIZE
	.align		4
.L_460:
        /*0218*/ 	.byte	0x03, 0x19
        /*021a*/ 	.short	0x0049


	//----- nvinfo : EIATTR_PARAM_CBANK
	.align		4
        /*021c*/ 	.byte	0x04, 0x0a
        /*021e*/ 	.short	(.L_462 - .L_461)
	.align		4
.L_461:
        /*0220*/ 	.word	index@(.nv.constant0._ZN3cub18CUB_300001_SM_10006detail6reduce28DeviceReduceSingleTileKernelINS2_10policy_hubIN4cuda3std3__45tupleIJblEEEjN6thrust24THRUST_300001_SM_1000_NS8cuda_cub9__find_if7functorIS9_EEE10Policy1000ENSB_12zip_iteratorINS8_IJNSD_26transform_input_iterator_tIbNSC_6detail35transform_pair_of_input_iterators_tIbNSB_18transform_iteratorI6mul_opNSB_17counting_iteratorIiNSB_11use_defaultESP_SP_EESP_SP_EENSB_6detail15normal_iteratorINSB_10device_ptrIjEEEENS7_8equal_toIjEEEENS7_10__not_fn_tINS7_10__identityEEEEENSO_IlSP_SP_SP_EEEEEEEPS9_jSF_S9_S9_S11_EEvT0_T1_T2_T3_T4_T6_)
        /*0224*/ 	.short	0x0380
        /*0226*/ 	.short	0x0049


	//----- nvinfo : EIATTR_SW_WAR
	.align		4
.L_462:
        /*0228*/ 	.byte	0x04, 0x36
        /*022a*/ 	.short	(.L_464 - .L_463)
.L_463:
        /*022c*/ 	.word	0x00000008
.L_464:


//--------------------- .nv.info._ZN3cub18CUB_300001_SM_10006detail11EmptyKernelIvEEvv --------------------------
	.section	.nv.info._ZN3cub18CUB_300001_SM_10006detail11EmptyKernelIvEEvv,"",@"SHT_CUDA_INFO"
	.sectionflags	@""
	.align	4


	//----- nvinfo : EIATTR_CUDA_API_VERSION
	.align		4
        /*0000*/ 	.byte	0x04, 0x37
        /*0002*/ 	.short	(.L_466 - .L_465)
.L_465:
        /*0004*/ 	.word	0x00000082


	//----- nvinfo : EIATTR_SPARSE_MMA_MASK
	.align		4
.L_466:
        /*0008*/ 	.byte	0x03, 0x50
        /*000a*/ 	.short	0x0000


	//----- nvinfo : EIATTR_MAXREG_COUNT
	.align		4
        /*000c*/ 	.byte	0x03, 0x1b
        /*000e*/ 	.short	0x00ff


	//----- nvinfo : EIATTR_MERCURY_ISA_VERSION
	.align		4
        /*0010*/ 	.byte	0x03, 0x5f
        /*0012*/ 	.short	0x0101


	//----- nvinfo : EIATTR_VRC_CTA_INIT_COUNT
	.align		4
        /*0014*/ 	.byte	0x02, 0x4a
	.zero		1
	.zero		1


	//----- nvinfo : EIATTR_EXIT_INSTR_OFFSETS
	.align		4
        /*0018*/ 	.byte	0x04, 0x1c
        /*001a*/ 	.short	(.L_468 - .L_467)


	//   ....[0]....
.L_467:
        /*001c*/ 	.word	0x00000010


	//----- nvinfo : EIATTR_SW_WAR
	.align		4
.L_468:
        /*0020*/ 	.byte	0x04, 0x36
        /*0022*/ 	.short	(.L_470 - .L_469)
.L_469:
        /*0024*/ 	.word	0x00000008
.L_470:


//--------------------- .nv.callgraph             --------------------------
	.section	.nv.callgraph,"",@"SHT_CUDA_CALLGRAPH"
	.align	4
	.sectionentsize	8
	.align		4
        /*0000*/ 	.word	0x00000000
	.align		4
        /*0004*/ 	.word	0xffffffff
	.align		4
        /*0008*/ 	.word	0x00000000
	.align		4
        /*000c*/ 	.word	0xfffffffe
	.align		4
        /*0010*/ 	.word	0x00000000
	.align		4
        /*0014*/ 	.word	0xfffffffd
	.align		4
        /*0018*/ 	.word	0x00000000
	.align		4
        /*001c*/ 	.word	0xfffffffc


//--------------------- .nv.constant4             --------------------------
	.section	.nv.constant4,"a",@progbits
	.align	8
	.align		8
.nv.constant4:
        /*0000*/ 	.dword	_ZN34_INTERNAL_e9a77be6_4_k_cu_95392cc64cuda3std3__45__cpo5beginE
	.align		8
        /*0008*/ 	.dword	_ZN34_INTERNAL_e9a77be6_4_k_cu_95392cc64cuda3std3__45__cpo3endE
	.align		8
        /*0010*/ 	.dword	_ZN34_INTERNAL_e9a77be6_4_k_cu_95392cc64cuda3std3__45__cpo6cbeginE
	.align		8
        /*0018*/ 	.dword	_ZN34_INTERNAL_e9a77be6_4_k_cu_95392cc64cuda3std3__45__cpo4cendE
	.align		8
        /*0020*/ 	.dword	_ZN34_INTERNAL_e9a77be6_4_k_cu_95392cc64cuda3std3__45__cpo6rbeginE
	.align		8
        /*0028*/ 	.dword	_ZN34_INTERNAL_e9a77be6_4_k_cu_95392cc64cuda3std3__45__cpo4rendE
	.align		8
        /*0030*/ 	.dword	_ZN34_INTERNAL_e9a77be6_4_k_cu_95392cc64cuda3std3__45__cpo7crbeginE
	.align		8
        /*0038*/ 	.dword	_ZN34_INTERNAL_e9a77be6_4_k_cu_95392cc64cuda3std3__45__cpo5crendE
	.align		8
        /*0040*/ 	.dword	_ZN34_INTERNAL_e9a77be6_4_k_cu_95392cc64cuda3std3__436_GLOBAL__N__e9a77be6_4_k_cu_95392cc66ignoreE
	.align		8
        /*0048*/ 	.dword	_ZN34_INTERNAL_e9a77be6_4_k_cu_95392cc64cuda3std3__419piecewise_constructE
	.align		8
        /*0050*/ 	.dword	_ZN34_INTERNAL_e9a77be6_4_k_cu_95392cc64cuda3std3__48in_placeE
	.align		8
        /*0058*/ 	.dword	_ZN34_INTERNAL_e9a77be6_4_k_cu_95392cc64cuda3std3__420unreachable_sentinelE
	.align		8
        /*0060*/ 	.dword	_ZN34_INTERNAL_e9a77be6_4_k_cu_95392cc64cuda3std3__47nulloptE
	.align		8
        /*0068*/ 	.dword	_ZN34_INTERNAL_e9a77be6_4_k_cu_95392cc64cuda3std3__48unexpectE
	.align		8
        /*0070*/ 	.dword	_ZN34_INTERNAL_e9a77be6_4_k_cu_95392cc64cuda3std6ranges3__45__cpo4swapE
	.align		8
        /*0078*/ 	.dword	_ZN34_INTERNAL_e9a77be6_4_k_cu_95392cc64cuda3std6ranges3__45__cpo9iter_moveE
	.align		8
        /*0080*/ 	.dword	_ZN34_INTERNAL_e9a77be6_4_k_cu_95392cc64cuda3std6ranges3__45__cpo5beginE
	.align		8
        /*0088*/ 	.dword	_ZN34_INTERNAL_e9a77be6_4_k_cu_95392cc64cuda3std6ranges3__45__cpo3endE
	.align		8
        /*0090*/ 	.dword	_ZN34_INTERNAL_e9a77be6_4_k_cu_95392cc64cuda3std6ranges3__45__cpo6cbeginE
	.align		8
        /*0098*/ 	.dword	_ZN34_INTERNAL_e9a77be6_4_k_cu_95392cc64cuda3std6ranges3__45__cpo4cendE
	.align		8
        /*00a0*/ 	.dword	_ZN34_INTERNAL_e9a77be6_4_k_cu_95392cc64cuda3std6ranges3__45__cpo7advanceE
	.align		8
        /*00a8*/ 	.dword	_ZN34_INTERNAL_e9a77be6_4_k_cu_95392cc64cuda3std6ranges3__45__cpo9iter_swapE
	.align		8
        /*00b0*/ 	.dword	_ZN34_INTERNAL_e9a77be6_4_k_cu_95392cc64cuda3std6ranges3__45__cpo4nextE
	.align		8
        /*00b8*/ 	.dword	_ZN34_INTERNAL_e9a77be6_4_k_cu_95392cc64cuda3std6ranges3__45__cpo4prevE
	.align		8
        /*00c0*/ 	.dword	_ZN34_INTERNAL_e9a77be6_4_k_cu_95392cc64cuda3std6ranges3__45__cpo4dataE
	.align		8
        /*00c8*/ 	.dword	_ZN34_INTERNAL_e9a77be6_4_k_cu_95392cc64cuda3std6ranges3__45__cpo5cdataE
	.align		8
        /*00d0*/ 	.dword	_ZN34_INTERNAL_e9a77be6_4_k_cu_95392cc64cuda3std6ranges3__45__cpo4sizeE
	.align		8
        /*00d8*/ 	.dword	_ZN34_INTERNAL_e9a77be6_4_k_cu_95392cc64cuda3std6ranges3__45__cpo5ssizeE
	.align		8
        /*00e0*/ 	.dword	_ZN34_INTERNAL_e9a77be6_4_k_cu_95392cc64cuda3std6ranges3__45__cpo8distanceE
	.align		8
        /*00e8*/ 	.dword	_ZN34_INTERNAL_e9a77be6_4_k_cu_95392cc66thrust24THRUST_300001_SM_1000_NS8cuda_cub3parE
	.align		8
        /*00f0*/ 	.dword	_ZN34_INTERNAL_e9a77be6_4_k_cu_95392cc66thrust24THRUST_300001_SM_1000_NS8cuda_cub10par_nosyncE
	.align		8
        /*00f8*/ 	.dword	_ZN34_INTERNAL_e9a77be6_4_k_cu_95392cc66thrust24THRUST_300001_SM_1000_NS6system6detail10sequential3seqE
	.align		8
        /*0100*/ 	.dword	_ZN34_INTERNAL_e9a77be6_4_k_cu_95392cc66thrust24THRUST_300001_SM_1000_NS12placeholders2_1E
	.align		8
        /*0108*/ 	.dword	_ZN34_INTERNAL_e9a77be6_4_k_cu_95392cc66thrust24THRUST_300001_SM_1000_NS12placeholders2_2E
	.align		8
        /*0110*/ 	.dword	_ZN34_INTERNAL_e9a77be6_4_k_cu_95392cc66thrust24THRUST_300001_SM_1000_NS12placeholders2_3E
	.align		8
        /*0118*/ 	.dword	_ZN34_INTERNAL_e9a77be6_4_k_cu_95392cc66thrust24THRUST_300001_SM_1000_NS12placeholders2_4E
	.align		8
        /*0120*/ 	.dword	_ZN34_INTERNAL_e9a77be6_4_k_cu_95392cc66thrust24THRUST_300001_SM_1000_NS12placeholders2_5E
	.align		8
        /*0128*/ 	.dword	_ZN34_INTERNAL_e9a77be6_4_k_cu_95392cc66thrust24THRUST_300001_SM_1000_NS12placeholders2_6E
	.align		8
        /*0130*/ 	.dword	_ZN34_INTERNAL_e9a77be6_4_k_cu_95392cc66thrust24THRUST_300001_SM_1000_NS12placeholders2_7E
	.align		8
        /*0138*/ 	.dword	_ZN34_INTERNAL_e9a77be6_4_k_cu_95392cc66thrust24THRUST_300001_SM_1000_NS12placeholders2_8E
	.align		8
        /*0140*/ 	.dword	_ZN34_INTERNAL_e9a77be6_4_k_cu_95392cc66thrust24THRUST_300001_SM_1000_NS12placeholders2_9E
	.align		8
        /*0148*/ 	.dword	_ZN34_INTERNAL_e9a77be6_4_k_cu_95392cc66thrust24THRUST_300001_SM_1000_NS12placeholders3_10E
	.align		8
        /*0150*/ 	.dword	_ZN34_INTERNAL_e9a77be6_4_k_cu_95392cc66thrust24THRUST_300001_SM_1000_NS3seqE


//--------------------- .text._ZN3cub18CUB_300001_SM_10006detail6select23DeviceSelectSweepKernelINS2_10policy_hubIN4cuda3std3__45tupleIJsjjEEENS0_8NullTypeEiLb0ELNS0_10SelectImplE1EE10Policy1000EN6thrust24THRUST_300001_SM_1000_NS12zip_iteratorINS8_IJNSF_6detail15normal_iteratorINSF_10device_ptrIsEEEENSI_INSJ_IjEEEESN_EEEEEPSA_SP_PlNS0_13ScanTileStateIiLb1EEENS7_10__not_fn_tI10RemovePredEESA_iNS2_19streaming_context_tIlLb1EEELSB_1EEEvT0_T1_T2_T3_T4_T5_T6_T7_iT8_NS1_7vsmem_tE --------------------------
	.section	.text._ZN3cub18CUB_300001_SM_10006detail6select23DeviceSelectSweepKernelINS2_10policy_hubIN4cuda3std3__45tupleIJsjjEEENS0_8NullTypeEiLb0ELNS0_10SelectImplE1EE10Policy1000EN6thrust24THRUST_300001_SM_1000_NS12zip_iteratorINS8_IJNSF_6detail15normal_iteratorINSF_10device_ptrIsEEEENSI_INSJ_IjEEEESN_EEEEEPSA_SP_PlNS0_13ScanTileStateIiLb1EEENS7_10__not_fn_tI10RemovePredEESA_iNS2_19streaming_context_tIlLb1EEELSB_1EEEvT0_T1_T2_T3_T4_T5_T6_T7_iT8_NS1_7vsmem_tE,"ax",@progbits
	.align	128
        .global         _ZN3cub18CUB_300001_SM_10006detail6select23DeviceSelectSweepKernelINS2_10policy_hubIN4cuda3std3__45tupleIJsjjEEENS0_8NullTypeEiLb0ELNS0_10SelectImplE1EE10Policy1000EN6thrust24THRUST_300001_SM_1000_NS12zip_iteratorINS8_IJNSF_6detail15normal_iteratorINSF_10device_ptrIsEEEENSI_INSJ_IjEEEESN_EEEEEPSA_SP_PlNS0_13ScanTileStateIiLb1EEENS7_10__not_fn_tI10RemovePredEESA_iNS2_19streaming_context_tIlLb1EEELSB_1EEEvT0_T1_T2_T3_T4_T5_T6_T7_iT8_NS1_7vsmem_tE
        .type           _ZN3cub18CUB_300001_SM_10006detail6select23DeviceSelectSweepKernelINS2_10policy_hubIN4cuda3std3__45tupleIJsjjEEENS0_8NullTypeEiLb0ELNS0_10SelectImplE1EE10Policy1000EN6thrust24THRUST_300001_SM_1000_NS12zip_iteratorINS8_IJNSF_6detail15normal_iteratorINSF_10device_ptrIsEEEENSI_INSJ_IjEEEESN_EEEEEPSA_SP_PlNS0_13ScanTileStateIiLb1EEENS7_10__not_fn_tI10RemovePredEESA_iNS2_19streaming_context_tIlLb1EEELSB_1EEEvT0_T1_T2_T3_T4_T5_T6_T7_iT8_NS1_7vsmem_tE,@function
        .size           _ZN3cub18CUB_300001_SM_10006detail6select23DeviceSelectSweepKernelINS2_10policy_hubIN4cuda3std3__45tupleIJsjjEEENS0_8NullTypeEiLb0ELNS0_10SelectImplE1EE10Policy1000EN6thrust24THRUST_300001_SM_1000_NS12zip_iteratorINS8_IJNSF_6detail15normal_iteratorINSF_10device_ptrIsEEEENSI_INSJ_IjEEEESN_EEEEEPSA_SP_PlNS0_13ScanTileStateIiLb1EEENS7_10__not_fn_tI10RemovePredEESA_iNS2_19streaming_context_tIlLb1EEELSB_1EEEvT0_T1_T2_T3_T4_T5_T6_T7_iT8_NS1_7vsmem_tE,(.L_x_604 - _ZN3cub18CUB_300001_SM_10006detail6select23DeviceSelectSweepKernelINS2_10policy_hubIN4cuda3std3__45tupleIJsjjEEENS0_8NullTypeEiLb0ELNS0_10SelectImplE1EE10Policy1000EN6thrust24THRUST_300001_SM_1000_NS12zip_iteratorINS8_IJNSF_6detail15normal_iteratorINSF_10device_ptrIsEEEENSI_INSJ_IjEEEESN_EEEEEPSA_SP_PlNS0_13ScanTileStateIiLb1EEENS7_10__not_fn_tI10RemovePredEESA_iNS2_19streaming_context_tIlLb1EEELSB_1EEEvT0_T1_T2_T3_T4_T5_T6_T7_iT8_NS1_7vsmem_tE)
        .other          _ZN3cub18CUB_300001_SM_10006detail6select23DeviceSelectSweepKernelINS2_10policy_hubIN4cuda3std3__45tupleIJsjjEEENS0_8NullTypeEiLb0ELNS0_10SelectImplE1EE10Policy1000EN6thrust24THRUST_300001_SM_1000_NS12zip_iteratorINS8_IJNSF_6detail15normal_iteratorINSF_10device_ptrIsEEEENSI_INSJ_IjEEEESN_EEEEEPSA_SP_PlNS0_13ScanTileStateIiLb1EEENS7_10__not_fn_tI10RemovePredEESA_iNS2_19streaming_context_tIlLb1EEELSB_1EEEvT0_T1_T2_T3_T4_T5_T6_T7_iT8_NS1_7vsmem_tE,@"STO_CUDA_ENTRY STV_DEFAULT"
_ZN3cub18CUB_300001_SM_10006detail6select23DeviceSelectSweepKernelINS2_10policy_hubIN4cuda3std3__45tupleIJsjjEEENS0_8NullTypeEiLb0ELNS0_10SelectImplE1EE10Policy1000EN6thrust24THRUST_300001_SM_1000_NS12zip_iteratorINS8_IJNSF_6detail15normal_iteratorINSF_10device_ptrIsEEEENSI_INSJ_IjEEEESN_EEEEEPSA_SP_PlNS0_13ScanTileStateIiLb1EEENS7_10__not_fn_tI10RemovePredEESA_iNS2_19streaming_context_tIlLb1EEELSB_1EEEvT0_T1_T2_T3_T4_T5_T6_T7_iT8_NS1_7vsmem_tE:
.text._ZN3cub18CUB_300001_SM_10006detail6select23DeviceSelectSweepKernelINS2_10policy_hubIN4cuda3std3__45tupleIJsjjEEENS0_8NullTypeEiLb0ELNS0_10SelectImplE1EE10Policy1000EN6thrust24THRUST_300001_SM_1000_NS12zip_iteratorINS8_IJNSF_6detail15normal_iteratorINSF_10device_ptrIsEEEENSI_INSJ_IjEEEESN_EEEEEPSA_SP_PlNS0_13ScanTileStateIiLb1EEENS7_10__not_fn_tI10RemovePredEESA_iNS2_19streaming_context_tIlLb1EEELSB_1EEEvT0_T1_T2_T3_T4_T5_T6_T7_iT8_NS1_7vsmem_tE:
[----:B------:R-:W0:Y:S01]  /*0000*/  LDC R1, c[0x0][0x37c] ;  /* 0x0000df00ff017b82 */ /* 0x000e220000000800 */
[----:B------:R-:W1:Y:S07]  /*0010*/  S2R R3, SR_CTAID.Y ;  /* 0x0000000000037919 */ /* 0x000e6e0000002600 */
[----:B------:R-:W1:Y:S01]  /*0020*/  S2UR UR5, SR_CTAID.X ;  /* 0x00000000000579c3 */ /* 0x000e620000002500 */
[----:B------:R-:W2:Y:S01]  /*0030*/  LDCU UR4, c[0x0][0x3d0] ;  /* 0x00007a00ff0477ac */ /* 0x000ea20008000800 */
[----:B0-----:R-:W-:Y:S01]  /*0040*/  VIADD R1, R1, 0xfffffff8 ;  /* 0xfffffff801017836 */ /* 0x001fe20000000000 */
[----:B------:R-:W0:Y:S05]  /*0050*/  LDCU.64 UR12, c[0x0][0x358] ;  /* 0x00006b00ff0c77ac */ /* 0x000e2a0008000a00 */
[----:B------:R-:W1:Y:S01]  /*0060*/  LDC R16, c[0x0][0x374] ;  /* 0x0000dd00ff107b82 */ /* 0x000e620000000800 */
[----:B--2---:R-:W-:Y:S01]  /*0070*/  UIADD3 UR4, UPT, UPT, UR4, -0x1, URZ ;  /* 0xffffffff04047890 */ /* 0x004fe2000fffe0ff */
[----:B-1----:R-:W-:-:S04]  /*0080*/  IMAD R16, R16, UR5, R3 ;  /* 0x0000000510107c24 */ /* 0x002fc8000f8e0203 */
[C---:B------:R-:W-:Y:S01]  /*0090*/  IMAD R15, R16.reuse, 0x180, RZ ;  /* 0x00000180100f7824 */ /* 0x040fe200078e02ff */
[----:B------:R-:W-:-:S13]  /*00a0*/  ISETP.GE.AND P0, PT, R16, UR4, PT ;  /* 0x0000000410007c0c */ /* 0x000fda000bf06270 */
[----:B0-----:R-:W-:Y:S05]  /*00b0*/  @P0 BRA `(.L_x_0) ;  /* 0x0000003000cc0947 */ /* 0x001fea0003800000 */
[----:B------:R-:W-:-:S13]  /*00c0*/  ISETP.NE.AND P0, PT, R16, RZ, PT ;  /* 0x000000ff1000720c */ /* 0x000fda0003f05270 */
[----:B------:R-:W-:Y:S05]  /*00d0*/  @P0 BRA `(.L_x_1) ;  /* 0x0000001000f40947 */ /* 0x000fea0003800000 */
[----:B------:R-:W0:Y:S01]  /*00e0*/  S2R R22, SR_TID.X ;  /* 0x0000000000167919 */ /* 0x000e220000002100 */
[----:B------:R-:W1:Y:S01]  /*00f0*/  LDCU.U8 UR6, c[0x0][0x3d8] ;  /* 0x00007b00ff0677ac */ /* 0x000e620008000000 */
[----:B------:R-:W2:Y:S01]  /*0100*/  LDCU.64 UR4, c[0x0][0x3e8] ;  /* 0x00007d00ff0477ac */ /* 0x000ea20008000a00 */
[----:B------:R-:W3:Y:S01]  /*0110*/  LDCU.128 UR8, c[0x0][0x380] ;  /* 0x00007000ff0877ac */ /* 0x000ee20008000c00 */
[----:B-1----:R-:W-:-:S04]  /*0120*/  UISETP.NE.AND UP0, UPT, UR6, URZ, UPT ;  /* 0x000000ff0600728c */ /* 0x002fc8000bf05270 */
[----:B--2---:R-:W-:Y:S02]  /*0130*/  USEL UR4, UR4, URZ, !UP0 ;  /* 0x000000ff04047287 */ /* 0x004fe4000c000000 */
[----:B------:R-:W-:Y:S01]  /*0140*/  USEL UR5, UR5, URZ, !UP0 ;  /* 0x000000ff05057287 */ /* 0x000fe2000c000000 */
[----:B0-----:R-:W-:-:S05]  /*0150*/  IMAD R0, R22, 0x3, RZ ;  /* 0x0000000316007824 */ /* 0x001fca00078e02ff */
[----:B------:R-:W-:-:S04]  /*0160*/  IADD3 R0, P0, P1, R0, UR4, R15 ;  /* 0x0000000400007c10 */ /* 0x000fc8000f91e00f */
[C---:B---3--:R-:W-:Y:S02]  /*0170*/  LEA R2, P2, R0.reuse, UR8, 0x1 ;  /* 0x0000000800027c11 */ /* 0x048fe4000f8408ff */
[----:B------:R-:W-:Y:S01]  /*0180*/  IADD3.X R5, PT, PT, RZ, UR5, RZ, P0, P1 ;  /* 0x00000005ff057c10 */ /* 0x000fe200087e24ff */
[----:B------:R-:W0:Y:S03]  /*0190*/  LDCU.64 UR4, c[0x0][0x390] ;  /* 0x00007200ff0477ac */ /* 0x000e260008000a00 */
[----:B------:R-:W-:-:S05]  /*01a0*/  LEA.HI.X R3, R0, UR9, R5, 0x1, P2 ;  /* 0x0000000900037c11 */ /* 0x000fca00090f0c05 */
[----:B------:R-:W2:Y:S04]  /*01b0*/  LDG.E.U16 R18, desc[UR12][R2.64+0x2] ;  /* 0x0000020c02127981 */ /* 0x000ea8000c1e1500 */
[----:B------:R-:W3:Y:S04]  /*01c0*/  LDG.E.U16 R19, desc[UR12][R2.64] ;  /* 0x0000000c02137981 */ /* 0x000ee8000c1e1500 */
[----:B------:R-:W4:Y:S01]  /*01d0*/  LDG.E.U16 R16, desc[UR12][R2.64+0x4] ;  /* 0x0000040c02107981 */ /* 0x000f22000c1e1500 */
[C---:B------:R-:W-:Y:S01]  /*01e0*/  IMAD.SHL.U32 R6, R0.reuse, 0x4, RZ ;  /* 0x0000000400067824 */ /* 0x040fe200078e00ff */
[----:B------:R-:W-:-:S04]  /*01f0*/  SHF.L.U64.HI R0, R0, 0x2, R5 ;  /* 0x0000000200007819 */ /* 0x000fc80000010205 */
[----:B------:R-:W-:-:S04]  /*0200*/  IADD3 R4, P0, PT, R6, UR10, RZ ;  /* 0x0000000a06047c10 */ /* 0x000fc8000ff1e0ff */
[----:B------:R-:W-:Y:S02]  /*0210*/  IADD3.X R5, PT, PT, R0, UR11, RZ, P0, !PT ;  /* 0x0000000b00057c10 */ /* 0x000fe400087fe4ff */
[----:B0-----:R-:W-:-:S03]  /*0220*/  IADD3 R6, P0, PT, R6, UR4, RZ ;  /* 0x0000000406067c10 */ /* 0x001fc6000ff1e0ff */
[----:B------:R-:W5:Y:S01]  /*0230*/  LDG.E R17, desc[UR12][R4.64] ;  /* 0x0000000c04117981 */ /* 0x000f62000c1e1900 */
[----:B------:R-:W-:-:S03]  /*0240*/  IADD3.X R7, PT, PT, R0, UR5, RZ, P0, !PT ;  /* 0x0000000500077c10 */ /* 0x000fc600087fe4ff */
[----:B------:R-:W5:Y:S04]  /*0250*/  LDG.E R15, desc[UR12][R4.64+0x4] ;  /* 0x0000040c040f7981 */ /* 0x000f68000c1e1900 */
[----:B------:R0:W5:Y:S01]  /*0260*/  LDG.E R14, desc[UR12][R4.64+0x8] ;  /* 0x0000080c040e7981 */ /* 0x000162000c1e1900 */
[----:B------:R-:W1:Y:S03]  /*0270*/  S2R R9, SR_LANEID ;  /* 0x0000000000097919 */ /* 0x000e660000000000 */
[----:B------:R-:W5:Y:S01]  /*0280*/  LDG.E R13, desc[UR12][R6.64] ;  /* 0x0000000c060d7981 */ /* 0x000f62000c1e1900 */
[----:B0-----:R-:W0:Y:S03]  /*0290*/  S2R R4, SR_CgaCtaId ;  /* 0x0000000000047919 */ /* 0x001e260000008800 */
[----:B------:R-:W5:Y:S04]  /*02a0*/  LDG.E R12, desc[UR12][R6.64+0x4] ;  /* 0x0000040c060c7981 */ /* 0x000f68000c1e1900 */
[----:B------:R1:W5:Y:S01]  /*02b0*/  LDG.E R11, desc[UR12][R6.64+0x8] ;  /* 0x0000080c060b7981 */ /* 0x000362000c1e1900 */
[----:B------:R-:W-:-:S02]  /*02c0*/  MOV R25, 0x400 ;  /* 0x0000040000197802 */ /* 0x000fc40000000f00 */
[----:B------:R-:W-:Y:S02]  /*02d0*/  SHF.R.U32.HI R24, RZ, 0x5, R22 ;  /* 0x00000005ff187819 */ /* 0x000fe40000011616 */
[----:B0-----:R-:W-:Y:S01]  /*02e0*/  LEA R25, R4, R25, 0x18 ;  /* 0x0000001904197211 */ /* 0x001fe200078ec0ff */
[----:B------:R-:W-:Y:S01]  /*02f0*/  BAR.SYNC.DEFER_BLOCKING 0x0 ;  /* 0x0000000000007b1d */ /* 0x000fe20000010000 */
[----:B------:R-:W-:Y:S02]  /*0300*/  ISETP.NE.AND P4, PT, R22, RZ, PT ;  /* 0x000000ff1600720c */ /* 0x000fe40003f85270 */
[----:B--2---:R-:W-:Y:S02]  /*0310*/  PRMT R10, R18, 0x9910, RZ ;  /* 0x00009910120a7816 */ /* 0x004fe400000000ff */
[----:B---3--:R-:W-:Y:S02]  /*0320*/  PRMT R23, R19, 0x9910, RZ ;  /* 0x0000991013177816 */ /* 0x008fe400000000ff */
[----:B------:R-:W-:-:S02]  /*0330*/  ISETP.NE.AND P1, PT, R10, 0x1, PT ;  /* 0x000000010a00780c */ /* 0x000fc40003f25270 */
[----:B----4-:R-:W-:Y:S02]  /*0340*/  PRMT R0, R16, 0x9910, RZ ;  /* 0x0000991010007816 */ /* 0x010fe400000000ff */
[----:B------:R-:W-:Y:S02]  /*0350*/  ISETP.NE.AND P0, PT, R23, 0x1, PT ;  /* 0x000000011700780c */ /* 0x000fe40003f05270 */
[----:B------:R-:W-:Y:S02]  /*0360*/  ISETP.NE.AND P2, PT, R0, 0x1, PT ;  /* 0x000000010000780c */ /* 0x000fe40003f45270 */
[----:B------:R-:W-:-:S05]  /*0370*/  SEL R20, RZ, 0x1, !P0 ;  /* 0x00000001ff147807 */ /* 0x000fca0004000000 */
[----:B------:R-:W-:Y:S02]  /*0380*/  VIADD R21, R20, 0x1 ;  /* 0x0000000114157836 */ /* 0x000fe40000000000 */
[----:B------:R-:W-:-:S04]  /*0390*/  @!P1 IMAD.MOV R21, RZ, RZ, R20 ;  /* 0x000000ffff159224 */ /* 0x000fc800078e0214 */
[----:B------:R-:W-:Y:S02]  /*03a0*/  VIADD R8, R21, 0x1 ;  /* 0x0000000115087836 */ /* 0x000fe40000000000 */
[----:B------:R-:W-:-:S05]  /*03b0*/  @!P2 IMAD.MOV R8, RZ, RZ, R21 ;  /* 0x000000ffff08a224 */ /* 0x000fca00078e0215 */
[----:B------:R-:W0:Y:S02]  /*03c0*/  SHFL.UP P1, R3, R8, 0x1, RZ ;  /* 0x0420000008037989 */ /* 0x000e2400000200ff */
[----:B0-----:R-:W-:-:S05]  /*03d0*/  @P1 IMAD.IADD R3, R3, 0x1, R8 ;  /* 0x0000000103031824 */ /* 0x001fca00078e0208 */
[----:B------:R-:W0:Y:S02]  /*03e0*/  SHFL.UP P1, R2, R3, 0x2, RZ ;  /* 0x0440000003027989 */ /* 0x000e2400000200ff */
[----:B0-----:R-:W-:-:S05]  /*03f0*/  @P1 IMAD.IADD R2, R3, 0x1, R2 ;  /* 0x0000000103021824 */ /* 0x001fca00078e0202 */
[----:B------:R-:W0:Y:S02]  /*0400*/  SHFL.UP P1, R5, R2, 0x4, RZ ;  /* 0x0480000002057989 */ /* 0x000e2400000200ff */
[----:B0-----:R-:W-:-:S05]  /*0410*/  @P1 IMAD.IADD R5, R2, 0x1, R5 ;  /* 0x0000000102051824 */ /* 0x001fca00078e0205 */
[----:B------:R-:W0:Y:S01]  /*0420*/  SHFL.UP P1, R26, R5, 0x8, RZ ;  /* 0x05000000051a7989 */ /* 0x000e2200000200ff */
[----:B-1----:R-:W-:Y:S01]  /*0430*/  ISETP.NE.AND P2, PT, R9, 0x1f, PT ;  /* 0x0000001f0900780c */ /* 0x002fe20003f45270 */
[----:B0-----:R-:W-:-:S05]  /*0440*/  @P1 IMAD.IADD R26, R5, 0x1, R26 ;  /* 0x00000001051a1824 */ /* 0x001fca00078e021a */
[----:B------:R-:W0:Y:S07]  /*0450*/  SHFL.UP P1, R27, R26, 0x10, RZ ;  /* 0x060000001a1b7989 */ /* 0x000e2e00000200ff */
[----:B------:R-:W-:Y:S02]  /*0460*/  @!P2 IMAD R28, R24, 0x4, R25 ;  /* 0x00000004181ca824 */ /* 0x000fe400078e0219 */
[----:B0-----:R-:W-:-:S05]  /*0470*/  @P1 IMAD.IADD R27, R26, 0x1, R27 ;  /* 0x000000011a1b1824 */ /* 0x001fca00078e021b */
[----:B------:R0:W-:Y:S01]  /*0480*/  @!P2 STS [R28], R27 ;  /* 0x0000001b1c00a388 */ /* 0x0001e20000000800 */
[----:B------:R-:W-:Y:S06]  /*0490*/  BAR.SYNC.DEFER_BLOCKING 0x0 ;  /* 0x0000000000007b1d */ /* 0x000fec0000010000 */
[----:B------:R-:W1:Y:S02]  /*04a0*/  LDS.128 R4, [R25] ;  /* 0x0000000019047984 */ /* 0x000e640000000c00 */
[----:B------:R-:W2:Y:S01]  /*04b0*/  @!P4 LDC.64 R2, c[0x0][0x3c0] ;  /* 0x0000f000ff02cb82 */ /* 0x000ea20000000a00 */
[----:B------:R-:W-:-:S02]  /*04c0*/  ISETP.NE.AND P3, PT, R9, RZ, PT ;  /* 0x000000ff0900720c */ /* 0x000fc40003f65270 */
[C---:B------:R-:W-:Y:S02]  /*04d0*/  ISETP.NE.AND P1, PT, R24.reuse, 0x2, PT ;  /* 0x000000021800780c */ /* 0x040fe40003f25270 */
[----:B------:R-:W-:Y:S01]  /*04e0*/  ISETP.NE.AND P2, PT, R24, 0x3, PT ;  /* 0x000000031800780c */ /* 0x000fe20003f45270 */
[----:B0-----:R-:W-:Y:S02]  /*04f0*/  IMAD.IADD R27, R27, 0x1, -R8 ;  /* 0x000000011b1b7824 */ /* 0x001fe400078e0a08 */
[----:B------:R-:W-:-:S03]  /*0500*/  @!P4 IMAD.MOV.U32 R8, RZ, RZ, 0x65 ;  /* 0x00000065ff08c424 */ /* 0x000fc600078e00ff */
[----:B------:R-:W-:Y:S01]  /*0510*/  SEL R27, R27, RZ, P3 ;  /* 0x000000ff1b1b7207 */ /* 0x000fe20001800000 */
[----:B-1----:R-:W-:-:S05]  /*0520*/  IMAD.IADD R9, R4, 0x1, R5 ;  /* 0x0000000104097824 */ /* 0x002fca00078e0205 */
[----:B------:R-:W-:Y:S01]  /*0530*/  SEL R24, R9, R4, !P1 ;  /* 0x0000000409187207 */ /* 0x000fe20004800000 */
[----:B------:R-:W-:-:S05]  /*0540*/  IMAD.IADD R9, R6, 0x1, R9 ;  /* 0x0000000106097824 */ /* 0x000fca00078e0209 */
[----:B------:R-:W-:Y:S01]  /*0550*/  SEL R24, R9, R24, !P2 ;  /* 0x0000001809187207 */ /* 0x000fe20005000000 */
[----:B------:R-:W-:Y:S01]  /*0560*/  IMAD.IADD R9, R7, 0x1, R9 ;  /* 0x0000000107097824 */ /* 0x000fe200078e0209 */
[----:B------:R-:W-:Y:S01]  /*0570*/  ISETP.GE.U32.AND P1, PT, R22, 0x20, PT ;  /* 0x000000201600780c */ /* 0x000fe20003f26070 */
[----:B------:R-:W-:Y:S06]  /*0580*/  @!P4 MEMBAR.ALL.GPU ;  /* 0x000000000000c992 */ /* 0x000fec000000a000 */
[----:B------:R-:W-:-:S00]  /*0590*/  @!P4 ERRBAR ;  /* 0x000000000000c9ab */ /* 0x000fc00000000000 */
[----:B------:R-:W-:Y:S06]  /*05a0*/  @!P4 CGAERRBAR ;  /* 0x000000000000c5ab */ /* 0x000fec0000000000 */
[----:B--2---:R0:W-:Y:S01]  /*05b0*/  @!P4 ST.E.64.STRONG.GPU desc[UR12][R2.64+0x100], R8 ;  /* 0x000100080200c985 */ /* 0x0041e2000c10fb0c */
[----:B------:R-:W-:Y:S02]  /*05c0*/  SEL R24, R24, RZ, P1 ;  /* 0x000000ff18187207 */ /* 0x000fe40000800000 */
[----:B------:R-:W-:-:S03]  /*05d0*/  ISETP.GT.AND P1, PT, R9, 0x80, PT ;  /* 0x000000800900780c */ /* 0x000fc60003f24270 */
[----:B------:R-:W-:-:S04]  /*05e0*/  IMAD.IADD R27, R24, 0x1, R27 ;  /* 0x00000001181b7824 */ /* 0x000fc800078e021b */
[--C-:B------:R-:W-:Y:S02]  /*05f0*/  IMAD.IADD R20, R20, 0x1, R27.reuse ;  /* 0x0000000114147824 */ /* 0x100fe400078e021b */
[----:B------:R-:W-:-:S04]  /*0600*/  IMAD.IADD R21, R21, 0x1, R27 ;  /* 0x0000000115157824 */ /* 0x000fc800078e021b */
[----:B0-----:R-:W-:Y:S05]  /*0610*/  @P1 BRA `(.L_x_2) ;  /* 0x0000000400181947 */ /* 0x001fea0003800000 */
[----:B------:R-:W-:Y:S04]  /*0620*/  BSSY.RECONVERGENT B0, `(.L_x_3) ;  /* 0x0000016000007945 */ /* 0x000fe80003800200 */
[----:B------:R-:W-:Y:S05]  /*0630*/  @!P0 BRA `(.L_x_4) ;  /* 0x0000000000508947 */ /* 0x000fea0003800000 */
[----:B------:R-:W-:Y:S01]  /*0640*/  UISETP.NE.AND UP0, UPT, UR6, URZ, UPT ;  /* 0x000000ff0600728c */ /* 0x000fe2000bf05270 */
[----:B------:R-:W-:Y:S01]  /*0650*/  CS2R R2, SRZ ;  /* 0x0000000000027805 */ /* 0x000fe2000001ff00 */
[----:B------:R-:W0:Y:S01]  /*0660*/  LDCU.64 UR4, c[0x0][0x3b0] ;  /* 0x00007600ff0477ac */ /* 0x000e220008000a00 */
[----:B------:R-:W1:Y:S06]  /*0670*/  LDCU.128 UR8, c[0x0][0x3a0] ;  /* 0x00007400ff0877ac */ /* 0x000e6c0008000c00 */
[----:B------:R-:W-:Y:S05]  /*0680*/  BRA.U UP0, `(.L_x_5) ;  /* 0x0000000100087547 */ /* 0x000fea000b800000 */
[----:B------:R-:W2:Y:S02]  /*0690*/  LDC.64 R2, c[0x0][0x3f0] ;  /* 0x0000fc00ff027b82 */ /* 0x000ea40000000a00 */
[----:B--2---:R-:W5:Y:S02]  /*06a0*/  LDG.E.64 R2, desc[UR12][R2.64] ;  /* 0x0000000c02027981 */ /* 0x004f64000c1e1b00 */
.L_x_5:
[----:B-----5:R-:W-:-:S04]  /*06b0*/  IADD3 R5, P0, PT, R27, R2, RZ ;  /* 0x000000021b057210 */ /* 0x020fc80007f1e0ff */
[----:B------:R-:W-:Y:S01]  /*06c0*/  LEA.HI.X.SX32 R8, R27, R3, 0x1, P0 ;  /* 0x000000031b087211 */ /* 0x000fe200000f0eff */
[C---:B------:R-:W-:Y:S01]  /*06d0*/  IMAD.SHL.U32 R6, R5.reuse, 0x4, RZ ;  /* 0x0000000405067824 */ /* 0x040fe200078e00ff */
[C---:B-1----:R-:W-:Y:S02]  /*06e0*/  LEA R2, P0, R5.reuse, UR8, 0x1 ;  /* 0x0000000805027c11 */ /* 0x042fe4000f8008ff */
[C-C-:B------:R-:W-:Y:S02]  /*06f0*/  SHF.L.U64.HI R7, R5.reuse, 0x2, R8.reuse ;  /* 0x0000000205077819 */ /* 0x140fe40000010208 */
[C---:B------:R-:W-:Y:S02]  /*0700*/  IADD3 R4, P1, PT, R6.reuse, UR10, RZ ;  /* 0x0000000a06047c10 */ /* 0x040fe4000ff3e0ff */
[----:B0-----:R-:W-:Y:S02]  /*0710*/  IADD3 R6, P2, PT, R6, UR4, RZ ;  /* 0x0000000406067c10 */ /* 0x001fe4000ff5e0ff */
[----:B------:R-:W-:-:S02]  /*0720*/  LEA.HI.X R3, R5, UR9, R8, 0x1, P0 ;  /* 0x0000000905037c11 */ /* 0x000fc400080f0c08 */
[C---:B------:R-:W-:Y:S02]  /*0730*/  IADD3.X R5, PT, PT, R7.reuse, UR11, RZ, P1, !PT ;  /* 0x0000000b07057c10 */ /* 0x040fe40008ffe4ff */
[----:B------:R-:W-:Y:S01]  /*0740*/  IADD3.X R7, PT, PT, R7, UR5, RZ, P2, !PT ;  /* 0x0000000507077c10 */ /* 0x000fe200097fe4ff */
[----:B------:R0:W-:Y:S04]  /*0750*/  STG.E.U16 desc[UR12][R2.64], R19 ;  /* 0x0000001302007986 */ /* 0x0001e8000c10150c */
[----:B------:R0:W-:Y:S04]  /*0760*/  STG.E desc[UR12][R4.64], R17 ;  /* 0x0000001104007986 */ /* 0x0001e8000c10190c */
[----:B------:R0:W-:Y:S02]  /*0770*/  STG.E desc[UR12][R6.64], R13 ;  /* 0x0000000d06007986 */ /* 0x0001e4000c10190c */
.L_x_4:
[----:B------:R-:W-:Y:S05]  /*0780*/  BSYNC.RECONVERGENT B0 ;  /* 0x0000000000007941 */ /* 0x000fea0003800200 */
.L_x_3:
[----:B------:R-:W-:Y:S01]  /*0790*/  ISETP.NE.AND P0, PT, R10, 0x1, PT ;  /* 0x000000010a00780c */ /* 0x000fe20003f05270 */
[----:B------:R-:W-:-:S12]  /*07a0*/  BSSY.RECONVERGENT B0, `(.L_x_6) ;  /* 0x0000016000007945 */ /* 0x000fd80003800200 */
[----:B------:R-:W-:Y:S05]  /*07b0*/  @!P0 BRA `(.L_x_7) ;  /* 0x0000000000508947 */ /* 0x000fea0003800000 */
[----:B------:R-:W-:Y:S01]  /*07c0*/  UISETP.NE.AND UP0, UPT, UR6, URZ, UPT ;  /* 0x000000ff0600728c */ /* 0x000fe2000bf05270 */
[----:B0-----:R-:W-:Y:S01]  /*07d0*/  CS2R R2, SRZ ;  /* 0x0000000000027805 */ /* 0x001fe2000001ff00 */
[----:B------:R-:W0:Y:S01]  /*07e0*/  LDCU.64 UR4, c[0x0][0x3b0] ;  /* 0x00007600ff0477ac */ /* 0x000e220008000a00 */
[----:B------:R-:W1:Y:S06]  /*07f0*/  LDCU.128 UR8, c[0x0][0x3a0] ;  /* 0x00007400ff0877ac */ /* 0x000e6c0008000c00 */
[----:B------:R-:W-:Y:S05]  /*0800*/  BRA.U UP0, `(.L_x_8) ;  /* 0x0000000100087547 */ /* 0x000fea000b800000 */
[----:B------:R-:W2:Y:S02]  /*0810*/  LDC.64 R2, c[0x0][0x3f0] ;  /* 0x0000fc00ff027b82 */ /* 0x000ea40000000a00 */
[----:B--2---:R-:W5:Y:S02]  /*0820*/  LDG.E.64 R2, desc[UR12][R2.64] ;  /* 0x0000000c02027981 */ /* 0x004f64000c1e1b00 */
.L_x_8:
        /* <DEDUP_REMOVED lines=13> */
.L_x_7:
[----:B------:R-:W-:Y:S05]  /*0900*/  BSYNC.RECONVERGENT B0 ;  /* 0x0000000000007941 */ /* 0x000fea0003800200 */
.L_x_6:
[----:B------:R-:W-:-:S13]  /*0910*/  ISETP.NE.AND P0, PT, R0, 0x1, PT ;  /* 0x000000010000780c */ /* 0x000fda0003f05270 */
[----:B------:R-:W-:Y:S05]  /*0920*/  @!P0 EXIT ;  /* 0x000000000000894d */ /* 0x000fea0003800000 */
[----:B------:R-:W-:Y:S01]  /*0930*/  UISETP.NE.AND UP0, UPT, UR6, URZ, UPT ;  /* 0x000000ff0600728c */ /* 0x000fe2000bf05270 */
[----:B01----:R-:W-:-:S08]  /*0940*/  CS2R R2, SRZ ;  /* 0x0000000000027805 */ /* 0x003fd0000001ff00 */
[----:B------:R-:W-:Y:S05]  /*0950*/  BRA.U UP0, `(.L_x_9) ;  /* 0x0000000100087547 */ /* 0x000fea000b800000 */
[----:B------:R-:W0:Y:S02]  /*0960*/  LDC.64 R2, c[0x0][0x3f0] ;  /* 0x0000fc00ff027b82 */ /* 0x000e240000000a00 */
[----:B0-----:R-:W5:Y:S02]  /*0970*/  LDG.E.64 R2, desc[UR12][R2.64] ;  /* 0x0000000c02027981 */ /* 0x001f64000c1e1b00 */
.L_x_9:
[----:B------:R-:W0:Y:S01]  /*0980*/  LDCU.128 UR4, c[0x0][0x3a0] ;  /* 0x00007400ff0477ac */ /* 0x000e220008000c00 */
[C---:B-----5:R-:W-:Y:S01]  /*0990*/  IADD3 R0, P0, PT, R21.reuse, R2, RZ ;  /* 0x0000000215007210 */ /* 0x060fe20007f1e0ff */
[----:B------:R-:W1:Y:S03]  /*09a0*/  LDCU.64 UR8, c[0x0][0x3b0] ;  /* 0x00007600ff0877ac */ /* 0x000e660008000a00 */
[----:B------:R-:W-:Y:S01]  /*09b0*/  LEA.HI.X.SX32 R3, R21, R3, 0x1, P0 ;  /* 0x0000000315037211 */ /* 0x000fe200000f0eff */
[----:B------:R-:W-:-:S03]  /*09c0*/  IMAD.SHL.U32 R6, R0, 0x4, RZ ;  /* 0x0000000400067824 */ /* 0x000fc600078e00ff */
[C-C-:B------:R-:W-:Y:S02]  /*09d0*/  SHF.L.U64.HI R7, R0.reuse, 0x2, R3.reuse ;  /* 0x0000000200077819 */ /* 0x140fe40000010203 */
[----:B0-----:R-:W-:Y:S02]  /*09e0*/  LEA R2, P0, R0, UR4, 0x1 ;  /* 0x0000000400027c11 */ /* 0x001fe4000f8008ff */
[C---:B------:R-:W-:Y:S02]  /*09f0*/  IADD3 R4, P1, PT, R6.reuse, UR6, RZ ;  /* 0x0000000606047c10 */ /* 0x040fe4000ff3e0ff */
[----:B-1----:R-:W-:Y:S02]  /*0a00*/  IADD3 R6, P2, PT, R6, UR8, RZ ;  /* 0x0000000806067c10 */ /* 0x002fe4000ff5e0ff */
[----:B------:R-:W-:Y:S02]  /*0a10*/  LEA.HI.X R3, R0, UR5, R3, 0x1, P0 ;  /* 0x0000000500037c11 */ /* 0x000fe400080f0c03 */
[----:B------:R-:W-:-:S02]  /*0a20*/  IADD3.X R5, PT, PT, R7, UR7, RZ, P1, !PT ;  /* 0x0000000707057c10 */ /* 0x000fc40008ffe4ff */
[----:B------:R-:W-:Y:S01]  /*0a30*/  IADD3.X R7, PT, PT, R7, UR9, RZ, P2, !PT ;  /* 0x0000000907077c10 */ /* 0x000fe200097fe4ff */
[----:B------:R-:W-:Y:S04]  /*0a40*/  STG.E.U16 desc[UR12][R2.64], R16 ;  /* 0x0000001002007986 */ /* 0x000fe8000c10150c */
[----:B------:R-:W-:Y:S04]  /*0a50*/  STG.E desc[UR12][R4.64], R14 ;  /* 0x0000000e04007986 */ /* 0x000fe8000c10190c */
[----:B------:R-:W-:Y:S01]  /*0a60*/  STG.E desc[UR12][R6.64], R11 ;  /* 0x0000000b06007986 */ /* 0x000fe2000c10190c */
[----:B------:R-:W-:Y:S05]  /*0a70*/  EXIT ;  /* 0x000000000000794d */ /* 0x000fea0003800000 */
.L_x_2:
[----:B------:R-:W-:Y:S01]  /*0a80*/  BAR.SYNC.DEFER_BLOCKING 0x0 ;  /* 0x0000000000007b1d */ /* 0x000fe20000010000 */
[----:B------:R-:W-:Y:S02]  /*0a90*/  ISETP.NE.AND P0, PT, R23, 0x1, PT ;  /* 0x000000011700780c */ /* 0x000fe40003f05270 */
[----:B------:R-:W-:Y:S02]  /*0aa0*/  ISETP.NE.AND P1, PT, R10, 0x1, PT ;  /* 0x000000010a00780c */ /* 0x000fe40003f25270 */
[----:B------:R-:W-:-:S09]  /*0ab0*/  ISETP.NE.AND P2, PT, R0, 0x1, PT ;  /* 0x000000010000780c */ /* 0x000fd20003f45270 */
[--C-:B------:R-:W-:Y:S02]  /*0ac0*/  @P0 IMAD R0, R27, 0xc, R25.reuse ;  /* 0x0000000c1b000824 */ /* 0x100fe400078e0219 */
[--C-:B------:R-:W-:Y:S02]  /*0ad0*/  @P1 IMAD R3, R20, 0xc, R25.reuse ;  /* 0x0000000c14031824 */ /* 0x100fe400078e0219 */
[----:B------:R-:W-:Y:S01]  /*0ae0*/  @P2 IMAD R21, R21, 0xc, R25 ;  /* 0x0000000c15152824 */ /* 0x000fe200078e0219 */
[----:B------:R0:W-:Y:S04]  /*0af0*/  @P0 STS.U16 [R0], R19 ;  /* 0x0000001300000388 */ /* 0x0001e80000000400 */
[----:B-----5:R0:W-:Y:S04]  /*0b00*/  @P0 STS [R0+0x4], R17 ;  /* 0x0000041100000388 */ /* 0x0201e80000000800 */
[----:B------:R0:W-:Y:S01]  /*0b10*/  @P0 STS [R0+0x8], R13 ;  /* 0x0000080d00000388 */ /* 0x0001e20000000800 */
[----:B------:R-:W-:-:S03]  /*0b20*/  ISETP.GE.U32.AND P0, PT, R22, R9, PT ;  /* 0x000000091600720c */ /* 0x000fc60003f06070 */
[----:B------:R0:W-:Y:S04]  /*0b30*/  @P1 STS.U16 [R3], R18 ;  /* 0x0000001203001388 */ /* 0x0001e80000000400 */
[----:B------:R0:W-:Y:S04]  /*0b40*/  @P1 STS [R3+0x4], R15 ;  /* 0x0000040f03001388 */ /* 0x0001e80000000800 */
[----:B------:R0:W-:Y:S04]  /*0b50*/  @P1 STS [R3+0x8], R12 ;  /* 0x0000080c03001388 */ /* 0x0001e80000000800 */
[----:B------:R0:W-:Y:S04]  /*0b60*/  @P2 STS.U16 [R21], R16 ;  /* 0x0000001015002388 */ /* 0x0001e80000000400 */
[----:B------:R0:W-:Y:S04]  /*0b70*/  @P2 STS [R21+0x4], R14 ;  /* 0x0000040e15002388 */ /* 0x0001e80000000800 */
[----:B------:R0:W-:Y:S01]  /*0b80*/  @P2 STS [R21+0x8], R11 ;  /* 0x0000080b15002388 */ /* 0x0001e20000000800 */
[----:B------:R-:W-:Y:S06]  /*0b90*/  BAR.SYNC.DEFER_BLOCKING 0x0 ;  /* 0x0000000000007b1d */ /* 0x000fec0000010000 */
[----:B------:R-:W-:Y:S05]  /*0ba0*/  @P0 EXIT ;  /* 0x000000000000094d */ /* 0x000fea0003800000 */
[----:B------:R-:W-:Y:S01]  /*0bb0*/  IADD3 R5, PT, PT, R7, R5, R6 ;  /* 0x0000000507057210 */ /* 0x000fe20007ffe006 */
[----:B------:R-:W1:Y:S01]  /*0bc0*/  LDCU.64 UR4, c[0x0][0x3b0] ;  /* 0x00007600ff0477ac */ /* 0x000e620008000a00 */
[----:B0-----:R-:W-:Y:S01]  /*0bd0*/  LOP3.LUT R0, RZ, R22, RZ, 0x33, !PT ;  /* 0x00000016ff007212 */ /* 0x001fe200078e33ff */
[----:B------:R-:W-:Y:S01]  /*0be0*/  BSSY.RECONVERGENT B0, `(.L_x_10) ;  /* 0x0000028000007945 */ /* 0x000fe20003800200 */
[----:B------:R-:W0:Y:S02]  /*0bf0*/  LDCU.128 UR8, c[0x0][0x3a0] ;  /* 0x00007400ff0877ac */ /* 0x000e240008000c00 */
[----:B------:R-:W-:-:S04]  /*0c00*/  IADD3 R0, PT, PT, R0, R5, R4 ;  /* 0x0000000500007210 */ /* 0x000fc80007ffe004 */
[----:B------:R-:W-:-:S04]  /*0c10*/  LOP3.LUT R2, R0, 0x180, RZ, 0xc0, !PT ;  /* 0x0000018000027812 */ /* 0x000fc800078ec0ff */
[----:B------:R-:W-:-:S13]  /*0c20*/  ISETP.NE.AND P0, PT, R2, 0x180, PT ;  /* 0x000001800200780c */ /* 0x000fda0003f05270 */
[----:B01----:R-:W-:Y:S05]  /*0c30*/  @!P0 BRA `(.L_x_11) ;  /* 0x0000000000888947 */ /* 0x003fea0003800000 */
[----:B------:R-:W-:Y:S01]  /*0c40*/  LEA.HI R2, R0, 0x1, RZ, 0x19 ;  /* 0x0000000100027811 */ /* 0x000fe200078fc8ff */
[----:B------:R-:W-:Y:S01]  /*0c50*/  IMAD R25, R22, 0xc, R25 ;  /* 0x0000000c16197824 */ /* 0x000fe200078e0219 */
[----:B------:R-:W-:Y:S01]  /*0c60*/  BSSY.RECONVERGENT B1, `(.L_x_11) ;  /* 0x000001f000017945 */ /* 0x000fe20003800200 */
[----:B------:R-:W-:Y:S01]  /*0c70*/  ISETP.NE.AND P3, PT, RZ, UR6, PT ;  /* 0x00000006ff007c0c */ /* 0x000fe2000bf65270 */
[----:B------:R-:W-:Y:S01]  /*0c80*/  IMAD.MOV.U32 R19, RZ, RZ, RZ ;  /* 0x000000ffff137224 */ /* 0x000fe200078e00ff */
[----:B------:R-:W-:Y:S01]  /*0c90*/  LOP3.LUT R2, R2, 0x3, RZ, 0xc0, !PT ;  /* 0x0000000302027812 */ /* 0x000fe200078ec0ff */
[----:B------:R-:W-:-:S04]  /*0ca0*/  VIADD R25, R25, 0x8 ;  /* 0x0000000819197836 */ /* 0x000fc80000000000 */
[----:B------:R-:W-:-:S07]  /*0cb0*/  IMAD.MOV R8, RZ, RZ, -R2 ;  /* 0x000000ffff087224 */ /* 0x000fce00078e0a02 */
.L_x_12:
[----:B0-----:R-:W0:Y:S01]  /*0cc0*/  @!P3 LDC.64 R10, c[0x0][0x3f0] ;  /* 0x0000fc00ff0abb82 */ /* 0x001e220000000a00 */
[----:B------:R-:W-:Y:S01]  /*0cd0*/  CS2R R2, SRZ ;  /* 0x0000000000027805 */ /* 0x000fe2000001ff00 */
[----:B------:R-:W1:Y:S04]  /*0ce0*/  LDS.U16 R13, [R25+-0x8] ;  /* 0xfffff800190d7984 */ /* 0x000e680000000400 */
[----:B------:R-:W2:Y:S04]  /*0cf0*/  LDS R15, [R25+-0x4] ;  /* 0xfffffc00190f7984 */ /* 0x000ea80000000800 */
[----:B------:R3:W4:Y:S04]  /*0d00*/  LDS R17, [R25] ;  /* 0x0000000019117984 */ /* 0x0007280000000800 */
[----:B0-----:R-:W5:Y:S01]  /*0d10*/  @!P3 LDG.E.64 R2, desc[UR12][R10.64] ;  /* 0x0000000c0a02b981 */ /* 0x001f62000c1e1b00 */
[----:B------:R-:W-:-:S02]  /*0d20*/  VIADD R8, R8, 0x1 ;  /* 0x0000000108087836 */ /* 0x000fc40000000000 */
[----:B---3--:R-:W-:Y:S01]  /*0d30*/  VIADD R25, R25, 0x600 ;  /* 0x0000060019197836 */ /* 0x008fe20000000000 */
[----:B-----5:R-:W-:-:S05]  /*0d40*/  IADD3 R5, P0, PT, R22, R2, RZ ;  /* 0x0000000216057210 */ /* 0x020fca0007f1e0ff */
[----:B------:R-:W-:Y:S01]  /*0d50*/  IMAD.X R12, R19, 0x1, R3, P0 ;  /* 0x00000001130c7824 */ /* 0x000fe200000e0603 */
[C---:B------:R-:W-:Y:S01]  /*0d60*/  LEA R2, P0, R5.reuse, UR8, 0x1 ;  /* 0x0000000805027c11 */ /* 0x040fe2000f8008ff */
[----:B------:R-:W-:-:S03]  /*0d70*/  IMAD.SHL.U32 R6, R5, 0x4, RZ ;  /* 0x0000000405067824 */ /* 0x000fc600078e00ff */
[C-C-:B------:R-:W-:Y:S02]  /*0d80*/  SHF.L.U64.HI R7, R5.reuse, 0x2, R12.reuse ;  /* 0x0000000205077819 */ /* 0x140fe4000001020c */
[C---:B------:R-:W-:Y:S02]  /*0d90*/  IADD3 R4, P1, PT, R6.reuse, UR10, RZ ;  /* 0x0000000a06047c10 */ /* 0x040fe4000ff3e0ff */
[----:B------:R-:W-:Y:S02]  /*0da0*/  IADD3 R6, P2, PT, R6, UR4, RZ ;  /* 0x0000000406067c10 */ /* 0x000fe4000ff5e0ff */
[----:B------:R-:W-:Y:S02]  /*0db0*/  LEA.HI.X R3, R5, UR9, R12, 0x1, P0 ;  /* 0x0000000905037c11 */ /* 0x000fe400080f0c0c */
[C---:B------:R-:W-:Y:S02]  /*0dc0*/  IADD3.X R5, PT, PT, R7.reuse, UR11, RZ, P1, !PT ;  /* 0x0000000b07057c10 */ /* 0x040fe40008ffe4ff */
[----:B------:R-:W-:Y:S01]  /*0dd0*/  IADD3.X R7, PT, PT, R7, UR5, RZ, P2, !PT ;  /* 0x0000000507077c10 */ /* 0x000fe200097fe4ff */
[----:B-1----:R0:W-:Y:S01]  /*0de0*/  STG.E.U16 desc[UR12][R2.64], R13 ;  /* 0x0000000d02007986 */ /* 0x0021e2000c10150c */
[----:B------:R-:W-:-:S02]  /*0df0*/  ISETP.NE.AND P0, PT, R8, RZ, PT ;  /* 0x000000ff0800720c */ /* 0x000fc40003f05270 */
[----:B------:R-:W-:Y:S01]  /*0e00*/  IADD3 R22, P1, PT, R22, 0x80, RZ ;  /* 0x0000008016167810 */ /* 0x000fe20007f3e0ff */
[----:B--2---:R0:W-:Y:S04]  /*0e10*/  STG.E desc[UR12][R4.64], R15 ;  /* 0x0000000f04007986 */ /* 0x0041e8000c10190c */
[----:B----4-:R0:W-:Y:S01]  /*0e20*/  STG.E desc[UR12][R6.64], R17 ;  /* 0x0000001106007986 */ /* 0x0101e2000c10190c */
[----:B------:R-:W-:-:S05]  /*0e30*/  IMAD.X R19, RZ, RZ, R19, P1 ;  /* 0x000000ffff137224 */ /* 0x000fca00008e0613 */
[----:B------:R-:W-:Y:S05]  /*0e40*/  @P0 BRA `(.L_x_12) ;  /* 0xfffffffc009c0947 */ /* 0x000fea000383ffff */
[----:B------:R-:W-:Y:S05]  /*0e50*/  BSYNC.RECONVERGENT B1 ;  /* 0x0000000000017941 */ /* 0x000fea0003800200 */
.L_x_11:
[----:B------:R-:W-:Y:S05]  /*0e60*/  BSYNC.RECONVERGENT B0 ;  /* 0x0000000000007941 */ /* 0x000fea0003800200 */
.L_x_10:
[----:B------:R-:W-:-:S13]  /*0e70*/  ISETP.GE.U32.AND P0, PT, R0, 0x180, PT ;  /* 0x000001800000780c */ /* 0x000fda0003f06070 */
[----:B------:R-:W-:Y:S05]  /*0e80*/  @!P0 EXIT ;  /* 0x000000000000894d */ /* 0x000fea0003800000 */
[----:B0-----:R-:W0:Y:S01]  /*0e90*/  S2R R3, SR_CgaCtaId ;  /* 0x0000000000037919 */ /* 0x001e220000008800 */
[----:B------:R-:W-:Y:S01]  /*0ea0*/  MOV R0, 0x400 ;  /* 0x0000040000007802 */ /* 0x000fe20000000f00 */
[----:B------:R-:W-:Y:S01]  /*0eb0*/  UISETP.NE.AND UP0, UPT, UR6, URZ, UPT ;  /* 0x000000ff0600728c */ /* 0x000fe2000bf05270 */
[----:B------:R-:W1:Y:S05]  /*0ec0*/  LDCU.64 UR4, c[0x0][0x3b0] ;  /* 0x00007600ff0477ac */ /* 0x000e6a0008000a00 */
[----:B------:R-:W-:Y:S01]  /*0ed0*/  PLOP3.LUT P0, PT, PT, PT, UP0, 0x80, 0x8 ;  /* 0x000000000008781c */ /* 0x000fe20003f0f008 */
[----:B------:R-:W2:Y:S01]  /*0ee0*/  LDCU.128 UR8, c[0x0][0x3a0] ;  /* 0x00007400ff0877ac */ /* 0x000ea20008000c00 */
[----:B0-----:R-:W-:Y:S01]  /*0ef0*/  LEA R5, R3, R0, 0x18 ;  /* 0x0000000003057211 */ /* 0x001fe200078ec0ff */
[----:B------:R-:W-:-:S04]  /*0f00*/  IMAD.WIDE.U32 R2, R22, 0x4, RZ ;  /* 0x0000000416027825 */ /* 0x000fc800078e00ff */
[----:B------:R-:W-:Y:S02]  /*0f10*/  IMAD R0, R22, 0xc, R5 ;  /* 0x0000000c16007824 */ /* 0x000fe400078e0205 */
[----:B------:R-:W-:Y:S02]  /*0f20*/  IMAD.MOV.U32 R4, RZ, RZ, R2 ;  /* 0x000000ffff047224 */ /* 0x000fe400078e0002 */
[----:B------:R-:W-:Y:S02]  /*0f30*/  IMAD.MOV.U32 R2, RZ, RZ, RZ ;  /* 0x000000ffff027224 */ /* 0x000fe400078e00ff */
[----:B-12---:R-:W-:-:S07]  /*0f40*/  VIADD R0, R0, 0xc00 ;  /* 0x00000c0000007836 */ /* 0x006fce0000000000 */
.L_x_13:
[----:B-1----:R-:W0:Y:S01]  /*0f50*/  @!P0 LDC.64 R12, c[0x0][0x3f0] ;  /* 0x0000fc00ff0c8b82 */ /* 0x002e220000000a00 */
[----:B------:R-:W-:Y:S01]  /*0f60*/  CS2R R10, SRZ ;  /* 0x00000000000a7805 */ /* 0x000fe2000001ff00 */
[----:B------:R-:W1:Y:S01]  /*0f70*/  LDS.U16 R5, [R0+-0xc00] ;  /* 0xfff4000000057984 */ /* 0x000e620000000400 */
[----:B------:R-:W-:-:S03]  /*0f80*/  UISETP.NE.AND UP0, UPT, UR6, URZ, UPT ;  /* 0x000000ff0600728c */ /* 0x000fc6000bf05270 */
[----:B------:R-:W2:Y:S04]  /*0f90*/  LDS R21, [R0+-0xbfc] ;  /* 0xfff4040000157984 */ /* 0x000ea80000000800 */
[----:B------:R-:W3:Y:S04]  /*0fa0*/  LDS R23, [R0+-0xbf8] ;  /* 0xfff4080000177984 */ /* 0x000ee80000000800 */
[----:B------:R-:W4:Y:S04]  /*0fb0*/  LDS.U16 R25, [R0+-0x600] ;  /* 0xfffa000000197984 */ /* 0x000f280000000400 */
[----:B------:R-:W5:Y:S04]  /*0fc0*/  LDS R27, [R0+-0x5fc] ;  /* 0xfffa0400001b7984 */ /* 0x000f680000000800 */
[----:B------:R-:W5:Y:S04]  /*0fd0*/  LDS R29, [R0+-0x5f8] ;  /* 0xfffa0800001d7984 */ /* 0x000f680000000800 */
[----:B0-----:R-:W2:Y:S01]  /*0fe0*/  @!P0 LDG.E.64 R10, desc[UR12][R12.64] ;  /* 0x0000000c0c0a8981 */ /* 0x001ea2000c1e1b00 */
[----:B------:R-:W-:-:S13]  /*0ff0*/  PLOP3.LUT P0, PT, PT, PT, UP0, 0x80, 0x8 ;  /* 0x000000000008781c */ /* 0x000fda0003f0f008 */
[----:B------:R-:W0:Y:S01]  /*1000*/  @!P0 LDC.64 R6, c[0x0][0x3f0] ;  /* 0x0000fc00ff068b82 */ /* 0x000e220000000a00 */
[----:B--2---:R-:W-:Y:S02]  /*1010*/  IADD3 R8, P1, PT, R22, R10, RZ ;  /* 0x0000000a16087210 */ /* 0x004fe40007f3e0ff */
[----:B------:R-:W-:-:S03]  /*1020*/  LEA R18, P2, R10, R4, 0x2 ;  /* 0x000000040a127211 */ /* 0x000fc600078410ff */
[--C-:B------:R-:W-:Y:S01]  /*1030*/  IMAD.X R15, R2, 0x1, R11.reuse, P1 ;  /* 0x00000001020f7824 */ /* 0x100fe200008e060b */
[----:B------:R-:W-:Y:S02]  /*1040*/  LEA R14, P1, R8, UR8, 0x1 ;  /* 0x00000008080e7c11 */ /* 0x000fe4000f8208ff */
[----:B------:R-:W-:Y:S02]  /*1050*/  LEA.HI.X R10, R10, R3, R11, 0x2, P2 ;  /* 0x000000030a0a7211 */ /* 0x000fe400010f140b */
[----:B------:R-:W-:Y:S02]  /*1060*/  LEA.HI.X R15, R8, UR9, R15, 0x1, P1 ;  /* 0x00000009080f7c11 */ /* 0x000fe400088f0c0f */
[C---:B------:R-:W-:Y:S02]  /*1070*/  IADD3 R16, P1, PT, R18.reuse, UR10, RZ ;  /* 0x0000000a12107c10 */ /* 0x040fe4000ff3e0ff */
[----:B------:R-:W-:Y:S01]  /*1080*/  IADD3 R18, P2, PT, R18, UR4, RZ ;  /* 0x0000000412127c10 */ /* 0x000fe2000ff5e0ff */
[----:B-1----:R1:W-:Y:S01]  /*1090*/  STG.E.U16 desc[UR12][R14.64], R5 ;  /* 0x000000050e007986 */ /* 0x0023e2000c10150c */
[----:B------:R-:W-:-:S02]  /*10a0*/  IADD3.X R17, PT, PT, R10, UR11, RZ, P1, !PT ;  /* 0x0000000b0a117c10 */ /* 0x000fc40008ffe4ff */
[----:B------:R-:W-:Y:S02]  /*10b0*/  IADD3.X R19, PT, PT, R10, UR5, RZ, P2, !PT ;  /* 0x000000050a137c10 */ /* 0x000fe400097fe4ff */
[----:B------:R-:W-:Y:S01]  /*10c0*/  CS2R R10, SRZ ;  /* 0x00000000000a7805 */ /* 0x000fe2000001ff00 */
[----:B------:R2:W-:Y:S04]  /*10d0*/  STG.E desc[UR12][R16.64], R21 ;  /* 0x0000001510007986 */ /* 0x0005e8000c10190c */
[----:B---3--:R3:W-:Y:S04]  /*10e0*/  STG.E desc[UR12][R18.64], R23 ;  /* 0x0000001712007986 */ /* 0x0087e8000c10190c */
[----:B0-----:R0:W4:Y:S01]  /*10f0*/  @!P0 LDG.E.64 R10, desc[UR12][R6.64] ;  /* 0x0000000c060a8981 */ /* 0x001122000c1e1b00 */
[----:B------:R-:W5:Y:S03]  /*1100*/  @!P0 LDC.64 R12, c[0x0][0x3f0] ;  /* 0x0000fc00ff0c8b82 */ /* 0x000f660000000a00 */
[----:B------:R-:W-:Y:S04]  /*1110*/  LDS R21, [R0+0x4] ;  /* 0x0000040000157984 */ /* 0x000fe80000000800 */
[----:B------:R-:W-:Y:S01]  /*1120*/  LDS R23, [R0+0x8] ;  /* 0x0000080000177984 */ /* 0x000fe20000000800 */
[----:B0-----:R-:W-:-:S02]  /*1130*/  CS2R R6, SRZ ;  /* 0x0000000000067805 */ /* 0x001fc4000001ff00 */
[----:B----4-:R-:W-:Y:S02]  /*1140*/  IADD3 R20, P1, PT, R22, R10, RZ ;  /* 0x0000000a16147210 */ /* 0x010fe40007f3e0ff */
[----:B------:R-:W-:-:S03]  /*1150*/  LEA R8, P2, R10, R4, 0x2 ;  /* 0x000000040a087211 */ /* 0x000fc600078410ff */
[--C-:B-1----:R-:W-:Y:S01]  /*1160*/  IMAD.X R5, R2, 0x1, R11.reuse, P1 ;  /* 0x0000000102057824 */ /* 0x102fe200008e060b */
[----:B------:R-:W-:Y:S02]  /*1170*/  LEA R14, P1, R20, UR8, 0x1 ;  /* 0x00000008140e7c11 */ /* 0x000fe4000f8208ff */
[----:B------:R-:W-:Y:S02]  /*1180*/  LEA.HI.X R10, R10, R3, R11, 0x2, P2 ;  /* 0x000000030a0a7211 */ /* 0x000fe400010f140b */
[----:B------:R-:W-:Y:S02]  /*1190*/  LEA.HI.X R15, R20, UR9, R5, 0x1, P1 ;  /* 0x00000009140f7c11 */ /* 0x000fe400088f0c05 */
[C---:B--2---:R-:W-:Y:S01]  /*11a0*/  IADD3 R16, P1, PT, R8.reuse, UR10, RZ ;  /* 0x0000000a08107c10 */ /* 0x044fe2000ff3e0ff */
[----:B------:R-:W0:Y:S01]  /*11b0*/  LDS.U16 R5, [R0] ;  /* 0x0000000000057984 */ /* 0x000e220000000400 */
[----:B---3--:R-:W-:Y:S02]  /*11c0*/  IADD3 R18, P2, PT, R8, UR4, RZ ;  /* 0x0000000408127c10 */ /* 0x008fe4000ff5e0ff */
[C---:B------:R-:W-:Y:S01]  /*11d0*/  IADD3.X R17, PT, PT, R10.reuse, UR11, RZ, P1, !PT ;  /* 0x0000000b0a117c10 */ /* 0x040fe20008ffe4ff */
[----:B------:R1:W-:Y:S01]  /*11e0*/  STG.E.U16 desc[UR12][R14.64+0x100], R25 ;  /* 0x000100190e007986 */ /* 0x0003e2000c10150c */
[----:B------:R-:W-:-:S03]  /*11f0*/  IADD3.X R19, PT, PT, R10, UR5, RZ, P2, !PT ;  /* 0x000000050a137c10 */ /* 0x000fc600097fe4ff */
[----:B-----5:R2:W-:Y:S04]  /*1200*/  STG.E desc[UR12][R16.64+0x200], R27 ;  /* 0x0002001b10007986 */ /* 0x0205e8000c10190c */
[----:B------:R3:W-:Y:S04]  /*1210*/  STG.E desc[UR12][R18.64+0x200], R29 ;  /* 0x0002001d12007986 */ /* 0x0007e8000c10190c */
[----:B------:R-:W4:Y:S01]  /*1220*/  @!P0 LDG.E.64 R6, desc[UR12][R12.64] ;  /* 0x0000000c0c068981 */ /* 0x000f22000c1e1b00 */
[----:B------:R-:W5:Y:S03]  /*1230*/  @!P0 LDC.64 R10, c[0x0][0x3f0] ;  /* 0x0000fc00ff0a8b82 */ /* 0x000f660000000a00 */
[----:B------:R-:W5:Y:S04]  /*1240*/  LDS.U16 R25, [R0+0x600] ;  /* 0x0006000000197984 */ /* 0x000f680000000400 */
[----:B------:R-:W5:Y:S04]  /*1250*/  LDS R27, [R0+0x604] ;  /* 0x00060400001b7984 */ /* 0x000f680000000800 */
[----:B------:R5:W5:Y:S01]  /*1260*/  LDS R29, [R0+0x608] ;  /* 0x00060800001d7984 */ /* 0x000b620000000800 */
[----:B----4-:R-:W-:-:S02]  /*1270*/  IADD3 R20, P1, PT, R22, R6, RZ ;  /* 0x0000000616147210 */ /* 0x010fc40007f3e0ff */
[----:B------:R-:W-:-:S03]  /*1280*/  LEA R8, P2, R6, R4, 0x2 ;  /* 0x0000000406087211 */ /* 0x000fc600078410ff */
[--C-:B-1----:R-:W-:Y:S01]  /*1290*/  IMAD.X R15, R2, 0x1, R7.reuse, P1 ;  /* 0x00000001020f7824 */ /* 0x102fe200008e0607 */
[----:B------:R-:W-:Y:S02]  /*12a0*/  LEA R14, P1, R20, UR8, 0x1 ;  /* 0x00000008140e7c11 */ /* 0x000fe4000f8208ff */
[----:B------:R-:W-:Y:S02]  /*12b0*/  LEA.HI.X R6, R6, R3, R7, 0x2, P2 ;  /* 0x0000000306067211 */ /* 0x000fe400010f1407 */
[----:B------:R-:W-:Y:S02]  /*12c0*/  LEA.HI.X R15, R20, UR9, R15, 0x1, P1 ;  /* 0x00000009140f7c11 */ /* 0x000fe400088f0c0f */
[C---:B--2---:R-:W-:Y:S02]  /*12d0*/  IADD3 R16, P1, PT, R8.reuse, UR10, RZ ;  /* 0x0000000a08107c10 */ /* 0x044fe4000ff3e0ff */
[----:B---3--:R-:W-:Y:S01]  /*12e0*/  IADD3 R18, P2, PT, R8, UR4, RZ ;  /* 0x0000000408127c10 */ /* 0x008fe2000ff5e0ff */
[----:B0-----:R0:W-:Y:S01]  /*12f0*/  STG.E.U16 desc[UR12][R14.64+0x200], R5 ;  /* 0x000200050e007986 */ /* 0x0011e2000c10150c */
[----:B------:R-:W-:-:S02]  /*1300*/  IADD3.X R17, PT, PT, R6, UR11, RZ, P1, !PT ;  /* 0x0000000b06117c10 */ /* 0x000fc40008ffe4ff */
[----:B------:R-:W-:Y:S02]  /*1310*/  IADD3.X R19, PT, PT, R6, UR5, RZ, P2, !PT ;  /* 0x0000000506137c10 */ /* 0x000fe400097fe4ff */
[----:B------:R-:W-:Y:S01]  /*1320*/  CS2R R6, SRZ ;  /* 0x0000000000067805 */ /* 0x000fe2000001ff00 */
[----:B------:R1:W-:Y:S04]  /*1330*/  STG.E desc[UR12][R16.64+0x400], R21 ;  /* 0x0004001510007986 */ /* 0x0003e8000c10190c */
[----:B------:R1:W-:Y:S04]  /*1340*/  STG.E desc[UR12][R18.64+0x400], R23 ;  /* 0x0004001712007986 */ /* 0x0003e8000c10190c */
[----:B-----5:R-:W2:Y:S01]  /*1350*/  @!P0 LDG.E.64 R6, desc[UR12][R10.64] ;  /* 0x0000000c0a068981 */ /* 0x020ea2000c1e1b00 */
[----:B------:R-:W-:Y:S01]  /*1360*/  VIADD R0, R0, 0x1800 ;  /* 0x0000180000007836 */ /* 0x000fe20000000000 */
[----:B--2---:R-:W-:-:S02]  /*1370*/  IADD3 R13, P1, PT, R22, R6, RZ ;  /* 0x00000006160d7210 */ /* 0x004fc40007f3e0ff */
[----:B------:R-:W-:-:S03]  /*1380*/  LEA R8, P2, R6, R4, 0x2 ;  /* 0x0000000406087211 */ /* 0x000fc600078410ff */
[--C-:B------:R-:W-:Y:S01]  /*1390*/  IMAD.X R20, R2, 0x1, R7.reuse, P1 ;  /* 0x0000000102147824 */ /* 0x100fe200008e0607 */
[C---:B------:R-:W-:Y:S02]  /*13a0*/  LEA R12, P1, R13.reuse, UR8, 0x1 ;  /* 0x000000080d0c7c11 */ /* 0x040fe4000f8208ff */
[----:B0-----:R-:W-:Y:S02]  /*13b0*/  LEA.HI.X R5, R6, R3, R7, 0x2, P2 ;  /* 0x0000000306057211 */ /* 0x001fe400010f1407 */
[C---:B------:R-:W-:Y:S02]  /*13c0*/  IADD3 R6, P2, PT, R8.reuse, UR10, RZ ;  /* 0x0000000a08067c10 */ /* 0x040fe4000ff5e0ff */
[----:B------:R-:W-:Y:S02]  /*13d0*/  IADD3 R14, P3, PT, R8, UR4, RZ ;  /* 0x00000004080e7c10 */ /* 0x000fe4000ff7e0ff */
[----:B------:R-:W-:Y:S02]  /*13e0*/  LEA.HI.X R13, R13, UR9, R20, 0x1, P1 ;  /* 0x000000090d0d7c11 */ /* 0x000fe400088f0c14 */
[----:B------:R-:W-:-:S02]  /*13f0*/  IADD3.X R7, PT, PT, R5, UR11, RZ, P2, !PT ;  /* 0x0000000b05077c10 */ /* 0x000fc400097fe4ff */
[----:B------:R-:W-:Y:S01]  /*1400*/  IADD3.X R15, PT, PT, R5, UR5, RZ, P3, !PT ;  /* 0x00000005050f7c10 */ /* 0x000fe20009ffe4ff */
[----:B------:R1:W-:Y:S01]  /*1410*/  STG.E.U16 desc[UR12][R12.64+0x300], R25 ;  /* 0x000300190c007986 */ /* 0x0003e2000c10150c */
[----:B------:R-:W-:Y:S02]  /*1420*/  IADD3 R22, P2, PT, R22, 0x200, RZ ;  /* 0x0000020016167810 */ /* 0x000fe40007f5e0ff */
[----:B------:R-:W-:Y:S01]  /*1430*/  IADD3 R4, P3, PT, R4, 0x800, RZ ;  /* 0x0000080004047810 */ /* 0x000fe20007f7e0ff */
[----:B------:R1:W-:Y:S01]  /*1440*/  STG.E desc[UR12][R6.64+0x600], R27 ;  /* 0x0006001b06007986 */ /* 0x0003e2000c10190c */
[----:B------:R-:W-:Y:S01]  /*1450*/  ISETP.GE.AND P1, PT, R22, R9, PT ;  /* 0x000000091600720c */ /* 0x000fe20003f26270 */
[----:B------:R-:W-:Y:S02]  /*1460*/  IMAD.X R2, RZ, RZ, R2, P2 ;  /* 0x000000ffff027224 */ /* 0x000fe400010e0602 */
[----:B------:R1:W-:Y:S01]  /*1470*/  STG.E desc[UR12][R14.64+0x600], R29 ;  /* 0x0006001d0e007986 */ /* 0x0003e2000c10190c */
[----:B------:R-:W-:-:S09]  /*1480*/  IMAD.X R3, RZ, RZ, R3, P3 ;  /* 0x000000ffff037224 */ /* 0x000fd200018e0603 */
[----:B------:R-:W-:Y:S05]  /*1490*/  @!P1 BRA `(.L_x_13) ;  /* 0xfffffff800ac9947 */ /* 0x000fea000383ffff */
[----:B------:R-:W-:Y:S05]  /*14a0*/  EXIT ;  /* 0x000000000000794d */ /* 0x000fea0003800000 */
.L_x_1:
        /* <DEDUP_REMOVED lines=8> */
[--C-:B------:R-:W-:Y:S02]  /*1530*/  IADD3 R0, P0, P1, R0, UR4, R15.reuse ;  /* 0x0000000400007c10 */ /* 0x100fe4000f91e00f */
[----:B------:R-:W-:Y:S02]  /*1540*/  SHF.R.S32.HI R15, RZ, 0x1f, R15 ;  /* 0x0000001fff0f7819 */ /* 0x000fe4000001140f */
[C---:B---3--:R-:W-:Y:S02]  /*1550*/  LEA R4, P2, R0.reuse, UR8, 0x1 ;  /* 0x0000000800047c11 */ /* 0x048fe4000f8408ff */
[----:B------:R-:W-:Y:S01]  /*1560*/  IADD3.X R15, PT, PT, RZ, UR5, R15, P0, P1 ;  /* 0x00000005ff0f7c10 */ /* 0x000fe200087e240f */
[----:B------:R-:W0:Y:S03]  /*1570*/  LDCU.64 UR4, c[0x0][0x390] ;  /* 0x00007200ff0477ac */ /* 0x000e260008000a00 */
[----:B------:R-:W-:-:S05]  /*1580*/  LEA.HI.X R5, R0, UR9, R15, 0x1, P2 ;  /* 0x0000000900057c11 */ /* 0x000fca00090f0c0f */
[----:B------:R-:W2:Y:S04]  /*1590*/  LDG.E.U16 R6, desc[UR12][R4.64+0x2] ;  /* 0x0000020c04067981 */ /* 0x000ea8000c1e1500 */
[----:B------:R-:W3:Y:S04]  /*15a0*/  LDG.E.U16 R3, desc[UR12][R4.64] ;  /* 0x0000000c04037981 */ /* 0x000ee8000c1e1500 */
[----:B------:R2:W4:Y:S01]  /*15b0*/  LDG.E.U16 R2, desc[UR12][R4.64+0x4] ;  /* 0x0000040c04027981 */ /* 0x000522000c1e1500 */
        /* <DEDUP_REMOVED lines=9> */
[----:B------:R-:W1:Y:S01]  /*1650*/  S2R R17, SR_LANEID ;  /* 0x0000000000117919 */ /* 0x000e620000000000 */
[----:B------:R-:W0:Y:S02]  /*1660*/  S2UR UR5, SR_CgaCtaId ;  /* 0x00000000000579c3 */ /* 0x000e240000008800 */
[----:B------:R-:W5:Y:S04]  /*1670*/  LDG.E R26, desc[UR12][R10.64] ;  /* 0x0000000c0a1a7981 */ /* 0x000f68000c1e1900 */
[----:B------:R-:W5:Y:S04]  /*1680*/  LDG.E R24, desc[UR12][R10.64+0x4] ;  /* 0x0000040c0a187981 */ /* 0x000f68000c1e1900 */
[----:B------:R1:W5:Y:S01]  /*1690*/  LDG.E R20, desc[UR12][R10.64+0x8] ;  /* 0x0000080c0a147981 */ /* 0x000362000c1e1900 */
[----:B------:R-:W-:-:S02]  /*16a0*/  UMOV UR4, 0x400 ;  /* 0x0000040000047882 */ /* 0x000fc40000000000 */
[----:B0-----:R-:W-:Y:S01]  /*16b0*/  ULEA UR4, UR5, UR4, 0x18 ;  /* 0x0000000405047291 */ /* 0x001fe2000f8ec0ff */
[----:B--2---:R-:W-:Y:S01]  /*16c0*/  PRMT R4, R6, 0x9910, RZ ;  /* 0x0000991006047816 */ /* 0x004fe200000000ff */
[----:B------:R-:W-:Y:S03]  /*16d0*/  BAR.SYNC.DEFER_BLOCKING 0x0 ;  /* 0x0000000000007b1d */ /* 0x000fe60000010000 */
[----:B------:R-:W-:Y:S02]  /*16e0*/  ISETP.NE.AND P1, PT, R4, 0x1, PT ;  /* 0x000000010400780c */ /* 0x000fe40003f25270 */
[----:B---3--:R-:W-:Y:S02]  /*16f0*/  PRMT R0, R3, 0x9910, RZ ;  /* 0x0000991003007816 */ /* 0x008fe400000000ff */
[----:B----4-:R-:W-:Y:S02]  /*1700*/  PRMT R4, R2, 0x9910, RZ ;  /* 0x0000991002047816 */ /* 0x010fe400000000ff */
[----:B------:R-:W-:-:S03]  /*1710*/  ISETP.NE.AND P0, PT, R0, 0x1, PT ;  /* 0x000000010000780c */ /* 0x000fc60003f05270 */
[----:B------:R-:W-:Y:S01]  /*1720*/  IMAD.MOV.U32 R0, RZ, RZ, R4 ;  /* 0x000000ffff007224 */ /* 0x000fe200078e0004 */
[----:B------:R-:W-:-:S04]  /*1730*/  SEL R4, RZ, 0x1, !P0 ;  /* 0x00000001ff047807 */ /* 0x000fc80004000000 */
[----:B------:R-:W-:Y:S01]  /*1740*/  ISETP.NE.AND P0, PT, R0, 0x1, PT ;  /* 0x000000010000780c */ /* 0x000fe20003f05270 */
[----:B------:R-:W-:Y:S02]  /*1750*/  VIADD R0, R4, 0x1 ;  /* 0x0000000104007836 */ /* 0x000fe40000000000 */
[----:B------:R-:W-:-:S04]  /*1760*/  @!P1 IMAD.MOV R0, RZ, RZ, R4 ;  /* 0x000000ffff009224 */ /* 0x000fc800078e0204 */
[----:B------:R-:W-:-:S06]  /*1770*/  VIADD R4, R0, 0x1 ;  /* 0x0000000100047836 */ /* 0x000fcc0000000000 */
        /* <DEDUP_REMOVED lines=10> */
[----:B------:R-:W0:Y:S01]  /*1820*/  SHFL.UP P0, R13, R12, 0x10, RZ ;  /* 0x060000000c0d7989 */ /* 0x000e2200000000ff */
[----:B------:R-:W-:-:S06]  /*1830*/  SHF.R.U32.HI R5, RZ, 0x5, R7 ;  /* 0x00000005ff057819 */ /* 0x000fcc0000011607 */
[----:B------:R-:W-:Y:S01]  /*1840*/  @!P1 LEA R14, R5, UR4, 0x2 ;  /* 0x00000004050e9c11 */ /* 0x000fe2000f8e10ff */
[----:B0-----:R-:W-:-:S05]  /*1850*/  @P0 IMAD.IADD R13, R12, 0x1, R13 ;  /* 0x000000010c0d0824 */ /* 0x001fca00078e020d */
[----:B------:R-:W-:Y:S01]  /*1860*/  @!P1 STS [R14], R13 ;  /* 0x0000000d0e009388 */ /* 0x000fe20000000800 */
[----:B------:R-:W-:Y:S06]  /*1870*/  BAR.SYNC.DEFER_BLOCKING 0x0 ;  /* 0x0000000000007b1d */ /* 0x000fec0000010000 */
[----:B------:R-:W0:Y:S01]  /*1880*/  LDS.128 R8, [UR4] ;  /* 0x00000004ff087984 */ /* 0x000e220008000c00 */
[----:B------:R-:W-:Y:S01]  /*1890*/  ISETP.NE.AND P0, PT, R5, 0x2, PT ;  /* 0x000000020500780c */ /* 0x000fe20003f05270 */
[----:B------:R-:W-:Y:S01]  /*18a0*/  IMAD.IADD R4, R13, 0x1, -R4 ;  /* 0x000000010d047824 */ /* 0x000fe200078e0a04 */
[----:B------:R-:W-:-:S02]  /*18b0*/  ISETP.NE.AND P1, PT, R5, 0x3, PT ;  /* 0x000000030500780c */ /* 0x000fc40003f25270 */
[----:B------:R-:W-:-:S04]  /*18c0*/  ISETP.NE.AND P2, PT, R17, RZ, PT ;  /* 0x000000ff1100720c */ /* 0x000fc80003f45270 */
[----:B------:R-:W-:Y:S01]  /*18d0*/  SEL R5, R4, RZ, P2 ;  /* 0x000000ff04057207 */ /* 0x000fe20001000000 */
[----:B0-----:R-:W-:-:S04]  /*18e0*/  IMAD.IADD R9, R8, 0x1, R9 ;  /* 0x0000000108097824 */ /* 0x001fc800078e0209 */
[----:B------:R-:W-:Y:S01]  /*18f0*/  IMAD.IADD R10, R10, 0x1, R9 ;  /* 0x000000010a0a7824 */ /* 0x000fe200078e0209 */
[----:B------:R-:W-:-:S04]  /*1900*/  SEL R8, R9, R8, !P0 ;  /* 0x0000000809087207 */ /* 0x000fc80004000000 */
[----:B------:R-:W-:Y:S02]  /*1910*/  SEL R8, R10, R8, !P1 ;  /* 0x000000080a087207 */ /* 0x000fe40004800000 */
[----:B------:R-:W-:-:S03]  /*1920*/  ISETP.GE.U32.AND P0, PT, R7, 0x20, PT ;  /* 0x000000200700780c */ /* 0x000fc60003f06070 */
[----:B------:R-:W-:-:S05]  /*1930*/  IMAD.IADD R5, R8, 0x1, R5 ;  /* 0x0000000108057824 */ /* 0x000fca00078e0205 */
[----:B------:R-:W-:-:S05]  /*1940*/  SEL R4, R4, R5, !P0 ;  /* 0x0000000504047207 */ /* 0x000fca0004000000 */
[----:B------:R0:W-:Y:S01]  /*1950*/  STL [R1], R4 ;  /* 0x0000000401007387 */ /* 0x0001e20000100800 */
[----:B------:R-:W-:Y:S01]  /*1960*/  ISETP.GT.U32.AND P1, PT, R7, 0x1f, PT ;  /* 0x0000001f0700780c */ /* 0x000fe20003f24070 */
[----:B------:R-:W-:-:S12]  /*1970*/  IMAD.IADD R11, R11, 0x1, R10 ;  /* 0x000000010b0b7824 */ /* 0x000fd800078e020a */
[----:B0-----:R-:W-:Y:S05]  /*1980*/  @P1 BRA `(.L_x_14) ;  /* 0x0000000800701947 */ /* 0x001fea0003800000 */
[----:B------:R-:W0:Y:S01]  /*1990*/  LDC.64 R4, c[0x0][0x3c0] ;  /* 0x0000f000ff047b82 */ /* 0x000e220000000a00 */
[----:B------:R-:W-:Y:S02]  /*19a0*/  ISETP.NE.AND P1, PT, R7, RZ, PT ;  /* 0x000000ff0700720c */ /* 0x000fe40003f25270 */
[----:B------:R-:W-:-:S05]  /*19b0*/  LOP3.LUT R9, RZ, R7, RZ, 0x33, !PT ;  /* 0x00000007ff097212 */ /* 0x000fca00078e33ff */
[----:B------:R-:W1:Y:S06]  /*19c0*/  LDC R8, c[0x0][0x370] ;  /* 0x0000dc00ff087b82 */ /* 0x000e6c0000000800 */
[----:B------:R-:W-:Y:S01]  /*19d0*/  @!P1 IMAD.MOV.U32 R10, RZ, RZ, 0x64 ;  /* 0x00000064ff0a9424 */ /* 0x000fe200078e00ff */
[----:B------:R2:W-:Y:S01]  /*19e0*/  @!P1 STS [UR4+0x2c], R11 ;  /* 0x00002c0bff009988 */ /* 0x0005e20008000804 */
[----:B0-----:R-:W-:-:S04]  /*19f0*/  IMAD.WIDE R28, R16, 0x8, R4 ;  /* 0x00000008101c7825 */ /* 0x001fc800078e0204 */
[----:B------:R-:W-:Y:S01]  /*1a00*/  IMAD.IADD R16, R16, 0x1, R9 ;  /* 0x0000000110107824 */ /* 0x000fe200078e0209 */
[----:B------:R-:W-:Y:S06]  /*1a10*/  @!P1 MEMBAR.ALL.GPU ;  /* 0x0000000000009992 */ /* 0x000fec000000a000 */
[----:B------:R-:W-:-:S00]  /*1a20*/  @!P1 ERRBAR ;  /* 0x00000000000099ab */ /* 0x000fc00000000000 */
[----:B------:R-:W-:Y:S06]  /*1a30*/  @!P1 CGAERRBAR ;  /* 0x00000000000095ab */ /* 0x000fec0000000000 */
[----:B------:R2:W-:Y:S01]  /*1a40*/  @!P1 ST.E.64.STRONG.GPU desc[UR12][R28.64+0x100], R10 ;  /* 0x0001000a1c009985 */ /* 0x0005e2000c10fb0c */
[----:B-1----:R-:W-:-:S13]  /*1a50*/  ISETP.GT.U32.AND P0, PT, R8, 0x1f3, PT ;  /* 0x000001f30800780c */ /* 0x002fda0003f04070 */
[----:B--2---:R-:W-:Y:S05]  /*1a60*/  @P0 BRA `(.L_x_15) ;  /* 0x0000000000080947 */ /* 0x004fea0003800000 */
[----:B------:R0:W-:Y:S06]  /*1a70*/  MEMBAR.SC.CTA ;  /* 0x0000000000007992 */ /* 0x0001ec0000000000 */
[----:B0-----:R-:W-:Y:S05]  /*1a80*/  BRA `(.L_x_16) ;  /* 0x0000000000087947 */ /* 0x001fea0003800000 */
.L_x_15:
[----:B------:R-:W-:Y:S05]  /*1a90*/  NANOSLEEP 0x1c2 ;  /* 0x000001c20000795d */ /* 0x000fea0003800000 */
[----:B------:R-:W-:Y:S01]  /*1aa0*/  NOP ;  /* 0x0000000000007918 */ /* 0x000fe20000000000 */
.L_x_16:
[----:B------:R-:W-:-:S05]  /*1ab0*/  IMAD.WIDE R4, R16, 0x8, R4 ;  /* 0x0000000810047825 */ /* 0x000fca00078e0204 */
[----:B------:R-:W2:Y:S04]  /*1ac0*/  LD.E.64.STRONG.GPU R8, desc[UR12][R4.64+0x100] ;  /* 0x0001000c04087980 */ /* 0x000ea8000c10fb00 */
[----:B--2---:R-:W-:Y:S01]  /*1ad0*/  CCTL.IVALL ;  /* 0x00000000ff00798f */ /* 0x004fe20002000000 */
[----:B------:R-:W-:Y:S01]  /*1ae0*/  UMOV UR5, 0xffffffff ;  /* 0xffffffff00057882 */ /* 0x000fe20000000000 */
[----:B------:R-:W-:Y:S02]  /*1af0*/  ISETP.NE.AND P4, PT, R8, 0x63, PT ;  /* 0x000000630800780c */ /* 0x000fe40003f85270 */
[----:B------:R-:W-:Y:S11]  /*1b00*/  BRA.DIV UR5, `(.L_x_17) ;  /* 0x0000005205c47947 */ /* 0x000ff6000b800000 */
[----:B------:R-:W-:-:S13]  /*1b10*/  VOTE.ANY P4, !P4 ;  /* 0x0000000000ff7806 */ /* 0x000fda0006080100 */
.L_x_99:
[----:B------:R-:W-:Y:S05]  /*1b20*/  @!P4 BRA `(.L_x_18) ;  /* 0x000000000034c947 */ /* 0x000fea0003800000 */
.L_x_22:
[----:B------:R-:W-:Y:S05]  /*1b30*/  YIELD ;  /* 0x0000000000007946 */ /* 0x000fea0003800000 */
[----:B------:R-:W-:Y:S05]  /*1b40*/  @P0 BRA `(.L_x_19) ;  /* 0x0000000000080947 */ /* 0x000fea0003800000 */
[----:B------:R0:W-:Y:S06]  /*1b50*/  MEMBAR.SC.CTA ;  /* 0x0000000000007992 */ /* 0x0001ec0000000000 */
[----:B0-----:R-:W-:Y:S05]  /*1b60*/  BRA `(.L_x_20) ;  /* 0x0000000000087947 */ /* 0x001fea0003800000 */
.L_x_19:
[----:B------:R-:W-:Y:S05]  /*1b70*/  NANOSLEEP 0x15e ;  /* 0x0000015e0000795d */ /* 0x000fea0003800000 */
[----:B------:R-:W-:Y:S01]  /*1b80*/  NOP ;  /* 0x0000000000007918 */ /* 0x000fe20000000000 */
.L_x_20:
[----:B------:R-:W2:Y:S04]  /*1b90*/  LD.E.64.STRONG.GPU R8, desc[UR12][R4.64+0x100] ;  /* 0x0001000c04087980 */ /* 0x000ea8000c10fb00 */
[----:B--2---:R-:W-:Y:S01]  /*1ba0*/  CCTL.IVALL ;  /* 0x00000000ff00798f */ /* 0x004fe20002000000 */
[----:B------:R-:W-:Y:S01]  /*1bb0*/  UMOV UR5, 0xffffffff ;  /* 0xffffffff00057882 */ /* 0x000fe20000000000 */
[----:B------:R-:W-:Y:S02]  /*1bc0*/  ISETP.NE.AND P4, PT, R8, 0x63, PT ;  /* 0x000000630800780c */ /* 0x000fe40003f85270 */
[----:B------:R-:W-:Y:S11]  /*1bd0*/  BRA.DIV UR5, `(.L_x_21) ;  /* 0x0000005205b07947 */ /* 0x000ff6000b800000 */
[----:B------:R-:W-:-:S13]  /*1be0*/  VOTE.ANY P4, !P4 ;  /* 0x0000000000ff7806 */ /* 0x000fda0006080100 */
.L_x_102:
[----:B------:R-:W-:Y:S05]  /*1bf0*/  @P4 BRA `(.L_x_22) ;  /* 0xfffffffc00cc4947 */ /* 0x000fea000383ffff */
.L_x_18:
[----:B------:R-:W-:Y:S01]  /*1c00*/  UMOV UR5, 0xffffffff ;  /* 0xffffffff00057882 */ /* 0x000fe20000000000 */
[----:B------:R-:W-:Y:S02]  /*1c10*/  ISETP.NE.AND P4, PT, R8, 0x65, PT ;  /* 0x000000650800780c */ /* 0x000fe40003f85270 */
[----:B------:R-:W-:Y:S11]  /*1c20*/  BRA.DIV UR5, `(.L_x_23) ;  /* 0x0000005205bc7947 */ /* 0x000ff6000b800000 */
[----:B------:R-:W0:Y:S01]  /*1c30*/  S2R R4, SR_GEMASK ;  /* 0x0000000000047919 */ /* 0x000e220000003c00 */
[----:B------:R-:W-:-:S04]  /*1c40*/  VOTE.ANY R18, PT, !P4 ;  /* 0x0000000000127806 */ /* 0x000fc800060e0100 */
[----:B0-----:R-:W-:Y:S02]  /*1c50*/  LOP3.LUT R18, R18, 0x80000000, R4, 0xec, !PT ;  /* 0x8000000012127812 */ /* 0x001fe400078eec04 */
[----:B------:R-:W0:Y:S03]  /*1c60*/  S2R R4, SR_LANEID ;  /* 0x0000000000047919 */ /* 0x000e260000000000 */
[----:B------:R-:W-:-:S05]  /*1c70*/  VIADD R5, R18, 0xffffffff ;  /* 0xffffffff12057836 */ /* 0x000fca0000000000 */
[----:B------:R-:W-:-:S06]  /*1c80*/  LOP3.LUT R5, R18, R5, RZ, 0xc, !PT ;  /* 0x0000000512057212 */ /* 0x000fcc00078e0cff */
[----:B------:R-:W1:Y:S02]  /*1c90*/  POPC R5, R5 ;  /* 0x0000000500057309 */ /* 0x000e640000000000 */
[----:B-1----:R-:W1:Y:S01]  /*1ca0*/  SHFL.DOWN PT, R22, R9, 0x1, R5 ;  /* 0x0820000009167989 */ /* 0x002e6200000e0005 */
[CC--:B0-----:R-:W-:Y:S01]  /*1cb0*/  ISETP.GE.AND P2, PT, R4.reuse, R5.reuse, PT ;  /* 0x000000050400720c */ /* 0x0c1fe20003f46270 */
[C---:B------:R-:W-:Y:S02]  /*1cc0*/  VIADD R10, R4.reuse, 0x2 ;  /* 0x00000002040a7836 */ /* 0x040fe40000000000 */
[C---:B------:R-:W-:Y:S02]  /*1cd0*/  VIADD R12, R4.reuse, 0x4 ;  /* 0x00000004040c7836 */ /* 0x040fe40000000000 */
[----:B------:R-:W-:Y:S01]  /*1ce0*/  VIADD R13, R4, 0x8 ;  /* 0x00000008040d7836 */ /* 0x000fe20000000000 */
[----:B-1----:R-:W-:Y:S02]  /*1cf0*/  SEL R22, R22, RZ, !P2 ;  /* 0x000000ff16167207 */ /* 0x002fe40005000000 */
[----:B------:R-:W-:-:S03]  /*1d00*/  ISETP.GT.AND P2, PT, R10, R5, PT ;  /* 0x000000050a00720c */ /* 0x000fc60003f44270 */
[----:B------:R-:W-:-:S05]  /*1d10*/  IMAD.IADD R14, R22, 0x1, R9 ;  /* 0x00000001160e7824 */ /* 0x000fca00078e0209 */
[----:B------:R-:W0:Y:S02]  /*1d20*/  SHFL.DOWN PT, R22, R14, 0x2, R5 ;  /* 0x084000000e167989 */ /* 0x000e2400000e0005 */
[----:B0-----:R-:W-:Y:S02]  /*1d30*/  SEL R19, R22, RZ, !P2 ;  /* 0x000000ff16137207 */ /* 0x001fe40005000000 */
[----:B------:R-:W-:-:S03]  /*1d40*/  ISETP.GT.AND P2, PT, R12, R5, PT ;  /* 0x000000050c00720c */ /* 0x000fc60003f44270 */
[----:B------:R-:W-:Y:S02]  /*1d50*/  IMAD.IADD R19, R14, 0x1, R19 ;  /* 0x000000010e137824 */ /* 0x000fe400078e0213 */
[----:B------:R-:W-:-:S03]  /*1d60*/  VIADD R14, R4, 0x10 ;  /* 0x00000010040e7836 */ /* 0x000fc60000000000 */
[----:B------:R-:W0:Y:S02]  /*1d70*/  SHFL.DOWN PT, R22, R19, 0x4, R5 ;  /* 0x0880000013167989 */ /* 0x000e2400000e0005 */
[-C--:B------:R-:W-:Y:S02]  /*1d80*/  ISETP.GT.AND P3, PT, R14, R5.reuse, PT ;  /* 0x000000050e00720c */ /* 0x080fe40003f64270 */
[----:B0-----:R-:W-:Y:S02]  /*1d90*/  SEL R22, R22, RZ, !P2 ;  /* 0x000000ff16167207 */ /* 0x001fe40005000000 */
[----:B------:R-:W-:-:S03]  /*1da0*/  ISETP.GT.AND P2, PT, R13, R5, PT ;  /* 0x000000050d00720c */ /* 0x000fc60003f44270 */
[----:B------:R-:W-:-:S05]  /*1db0*/  IMAD.IADD R9, R19, 0x1, R22 ;  /* 0x0000000113097824 */ /* 0x000fca00078e0216 */
[----:B------:R-:W0:Y:S02]  /*1dc0*/  SHFL.DOWN PT, R22, R9, 0x8, R5 ;  /* 0x0900000009167989 */ /* 0x000e2400000e0005 */
[----:B0-----:R-:W-:Y:S02]  /*1dd0*/  SEL R22, R22, RZ, !P2 ;  /* 0x000000ff16167207 */ /* 0x001fe40005000000 */
[----:B------:R-:W-:-:S03]  /*1de0*/  ISETP.NE.AND P2, PT, R8, 0x65, PT ;  /* 0x000000650800780c */ /* 0x000fc60003f45270 */
[----:B------:R-:W-:-:S05]  /*1df0*/  IMAD.IADD R15, R9, 0x1, R22 ;  /* 0x00000001090f7824 */ /* 0x000fca00078e0216 */
[----:B------:R0:W1:Y:S05]  /*1e00*/  SHFL.DOWN PT, R22, R15, 0x10, R5 ;  /* 0x0a0000000f167989 */ /* 0x00006a00000e0005 */
[----:B------:R-:W-:Y:S01]  /*1e10*/  VOTE.ALL P4, P2 ;  /* 0x0000000000ff7806 */ /* 0x000fe20001080000 */
[----:B0-----:R-:W0:Y:S01]  /*1e20*/  LDC.64 R4, c[0x0][0x3c0] ;  /* 0x0000f000ff047b82 */ /* 0x001e220000000a00 */
[----:B-1----:R-:W-:-:S05]  /*1e30*/  SEL R22, R22, RZ, !P3 ;  /* 0x000000ff16167207 */ /* 0x002fca0005800000 */
[----:B------:R-:W-:Y:S01]  /*1e40*/  IMAD.IADD R15, R15, 0x1, R22 ;  /* 0x000000010f0f7824 */ /* 0x000fe200078e0216 */
[----:B0-----:R-:W-:-:S05]  /*1e50*/  IADD3 R19, P2, PT, R4, 0x100, RZ ;  /* 0x0000010004137810 */ /* 0x001fca0007f5e0ff */
[----:B------:R-:W-:-:S08]  /*1e60*/  IMAD.X R21, RZ, RZ, R5, P2 ;  /* 0x000000ffff157224 */ /* 0x000fd000010e0605 */
.L_x_111:
[----:B------:R-:W-:Y:S05]  /*1e70*/  @!P4 BRA `(.L_x_24) ;  /* 0x0000000000e8c947 */ /* 0x000fea0003800000 */
.L_x_32:
[----:B------:R-:W-:Y:S02]  /*1e80*/  IMAD.MOV.U32 R4, RZ, RZ, R19 ;  /* 0x000000ffff047224 */ /* 0x000fe400078e0013 */
[----:B------:R-:W-:Y:S02]  /*1e90*/  IMAD.MOV.U32 R5, RZ, RZ, R21 ;  /* 0x000000ffff057224 */ /* 0x000fe400078e0015 */
[----:B------:R-:W-:-:S05]  /*1ea0*/  IMAD.WIDE R4, R16, 0x8, R4 ;  /* 0x0000000810047825 */ /* 0x000fca00078e0204 */
[----:B------:R-:W2:Y:S04]  /*1eb0*/  LD.E.64.STRONG.GPU R8, desc[UR12][R4.64+-0x100] ;  /* 0xffff000c04087980 */ /* 0x000ea8000c10fb00 */
[----:B--2---:R-:W-:Y:S01]  /*1ec0*/  CCTL.IVALL ;  /* 0x00000000ff00798f */ /* 0x004fe20002000000 */
[----:B------:R-:W-:Y:S05]  /*1ed0*/  YIELD ;  /* 0x0000000000007946 */ /* 0x000fea0003800000 */
[----:B------:R-:W-:Y:S01]  /*1ee0*/  UMOV UR5, 0xffffffff ;  /* 0xffffffff00057882 */ /* 0x000fe20000000000 */
[----:B------:R-:W-:-:S02]  /*1ef0*/  ISETP.NE.AND P4, PT, R8, 0x63, PT ;  /* 0x000000630800780c */ /* 0x000fc40003f85270 */
[----:B------:R-:W-:Y:S11]  /*1f00*/  BRA.DIV UR5, `(.L_x_25) ;  /* 0x0000005605107947 */ /* 0x000ff6000b800000 */
[----:B------:R-:W-:-:S13]  /*1f10*/  VOTE.ANY P4, !P4 ;  /* 0x0000000000ff7806 */ /* 0x000fda0006080100 */
.L_x_114:
[----:B------:R-:W-:Y:S05]  /*1f20*/  @!P4 BRA `(.L_x_26) ;  /* 0x000000000034c947 */ /* 0x000fea0003800000 */
.L_x_30:
[----:B------:R-:W-:Y:S05]  /*1f30*/  YIELD ;  /* 0x0000000000007946 */ /* 0x000fea0003800000 */
[----:B------:R-:W-:Y:S05]  /*1f40*/  @P0 BRA `(.L_x_27) ;  /* 0x0000000000080947 */ /* 0x000fea0003800000 */
[----:B------:R0:W-:Y:S06]  /*1f50*/  MEMBAR.SC.CTA ;  /* 0x0000000000007992 */ /* 0x0001ec0000000000 */
[----:B0-----:R-:W-:Y:S05]  /*1f60*/  BRA `(.L_x_28) ;  /* 0x0000000000087947 */ /* 0x001fea0003800000 */
.L_x_27:
[----:B------:R-:W-:Y:S05]  /*1f70*/  NANOSLEEP 0x15e ;  /* 0x0000015e0000795d */ /* 0x000fea0003800000 */
[----:B------:R-:W-:Y:S01]  /*1f80*/  NOP ;  /* 0x0000000000007918 */ /* 0x000fe20000000000 */
.L_x_28:
[----:B------:R-:W2:Y:S04]  /*1f90*/  LD.E.64.STRONG.GPU R8, desc[UR12][R4.64+-0x100] ;  /* 0xffff000c04087980 */ /* 0x000ea8000c10fb00 */
[----:B--2---:R-:W-:Y:S01]  /*1fa0*/  CCTL.IVALL ;  /* 0x00000000ff00798f */ /* 0x004fe20002000000 */
[----:B------:R-:W-:Y:S01]  /*1fb0*/  UMOV UR5, 0xffffffff ;  /* 0xffffffff00057882 */ /* 0x000fe20000000000 */
[----:B------:R-:W-:Y:S02]  /*1fc0*/  ISETP.NE.AND P4, PT, R8, 0x63, PT ;  /* 0x000000630800780c */ /* 0x000fe40003f85270 */
[----:B------:R-:W-:Y:S11]  /*1fd0*/  BRA.DIV UR5, `(.L_x_29) ;  /* 0x0000005205fc7947 */ /* 0x000ff6000b800000 */
[----:B------:R-:W-:-:S13]  /*1fe0*/  VOTE.ANY P4, !P4 ;  /* 0x0000000000ff7806 */ /* 0x000fda0006080100 */
.L_x_117:
[----:B------:R-:W-:Y:S05]  /*1ff0*/  @P4 BRA `(.L_x_30) ;  /* 0xfffffffc00cc4947 */ /* 0x000fea000383ffff */
.L_x_26:
[----:B------:R-:W-:Y:S01]  /*2000*/  UMOV UR5, 0xffffffff ;  /* 0xffffffff00057882 */ /* 0x000fe20000000000 */
[----:B------:R-:W-:Y:S02]  /*2010*/  ISETP.NE.AND P4, PT, R8, 0x65, PT ;  /* 0x000000650800780c */ /* 0x000fe40003f85270 */
[----:B------:R-:W-:Y:S11]  /*2020*/  BRA.DIV UR5, `(.L_x_31) ;  /* 0x0000005605087947 */ /* 0x000ff6000b800000 */
[----:B------:R-:W0:Y:S01]  /*2030*/  S2R R4, SR_GEMASK ;  /* 0x0000000000047919 */ /* 0x000e220000003c00 */
[----:B------:R-:W-:Y:S01]  /*2040*/  VOTE.ANY R18, PT, !P4 ;  /* 0x0000000000127806 */ /* 0x000fe200060e0100 */
[----:B------:R-:W-:Y:S01]  /*2050*/  VIADD R16, R16, 0xffffffe0 ;  /* 0xffffffe010107836 */ /* 0x000fe20000000000 */
[----:B------:R-:W-:-:S13]  /*2060*/  ISETP.NE.AND P4, PT, R8, 0x65, PT ;  /* 0x000000650800780c */ /* 0x000fda0003f85270 */
[----:B------:R-:W-:Y:S02]  /*2070*/  VOTE.ALL P4, P4 ;  /* 0x0000000000ff7806 */ /* 0x000fe40002080000 */
[----:B0-----:R-:W-:Y:S02]  /*2080*/  LOP3.LUT R18, R18, 0x80000000, R4, 0xec, !PT ;  /* 0x8000000012127812 */ /* 0x001fe400078eec04 */
[----:B------:R-:W0:Y:S03]  /*2090*/  S2R R4, SR_LANEID ;  /* 0x0000000000047919 */ /* 0x000e260000000000 */
[----:B------:R-:W-:-:S05]  /*20a0*/  VIADD R5, R18, 0xffffffff ;  /* 0xffffffff12057836 */ /* 0x000fca0000000000 */
[----:B------:R-:W-:-:S06]  /*20b0*/  LOP3.LUT R5, R18, R5, RZ, 0xc, !PT ;  /* 0x0000000512057212 */ /* 0x000fcc00078e0cff */
[----:B------:R-:W1:Y:S02]  /*20c0*/  POPC R5, R5 ;  /* 0x0000000500057309 */ /* 0x000e640000000000 */
[----:B-1----:R-:W1:Y:S01]  /*20d0*/  SHFL.DOWN PT, R22, R9, 0x1, R5 ;  /* 0x0820000009167989 */ /* 0x002e6200000e0005 */
[----:B0-----:R-:W-:-:S04]  /*20e0*/  ISETP.GE.AND P2, PT, R4, R5, PT ;  /* 0x000000050400720c */ /* 0x001fc80003f46270 */
[----:B-1----:R-:W-:Y:S02]  /*20f0*/  SEL R22, R22, RZ, !P2 ;  /* 0x000000ff16167207 */ /* 0x002fe40005000000 */
[----:B------:R-:W-:-:S03]  /*2100*/  ISETP.GT.AND P2, PT, R10, R5, PT ;  /* 0x000000050a00720c */ /* 0x000fc60003f44270 */
[----:B------:R-:W-:-:S05]  /*2110*/  IMAD.IADD R9, R22, 0x1, R9 ;  /* 0x0000000116097824 */ /* 0x000fca00078e0209 */
[----:B------:R-:W0:Y:S02]  /*2120*/  SHFL.DOWN PT, R22, R9, 0x2, R5 ;  /* 0x0840000009167989 */ /* 0x000e2400000e0005 */
[----:B0-----:R-:W-:Y:S02]  /*2130*/  SEL R22, R22, RZ, !P2 ;  /* 0x000000ff16167207 */ /* 0x001fe40005000000 */
        /* <DEDUP_REMOVED lines=11> */
[----:B0-----:R-:W-:-:S04]  /*21f0*/  SEL R22, R22, RZ, !P2 ;  /* 0x000000ff16167207 */ /* 0x001fc80005000000 */
[----:B------:R-:W-:-:S07]  /*2200*/  IADD3 R15, PT, PT, R9, R22, R15 ;  /* 0x00000016090f7210 */ /* 0x000fce0007ffe00f */
.L_x_126:
[----:B------:R-:W-:Y:S05]  /*2210*/  @P4 BRA `(.L_x_32) ;  /* 0xfffffffc00184947 */ /* 0x000fea000383ffff */
.L_x_24:
[----:B------:R-:W0:Y:S01]  /*2220*/  S2R R4, SR_LANEID ;  /* 0x0000000000047919 */ /* 0x000e220000000000 */
[----:B------:R-:W-:Y:S02]  /*2230*/  @!P1 IMAD.IADD R11, R11, 0x1, R15 ;  /* 0x000000010b0b9824 */ /* 0x000fe400078e020f */
[----:B------:R-:W-:Y:S01]  /*2240*/  @!P1 IMAD.MOV.U32 R10, RZ, RZ, 0x65 ;  /* 0x00000065ff0a9424 */ /* 0x000fe200078e00ff */
[----:B------:R-:W1:Y:S01]  /*2250*/  @!P1 S2R R5, SR_CgaCtaId ;  /* 0x0000000000059919 */ /* 0x000e620000008800 */
[----:B------:R-:W-:Y:S06]  /*2260*/  @!P1 MEMBAR.ALL.GPU ;  /* 0x0000000000009992 */ /* 0x000fec000000a000 */
[----:B------:R-:W-:-:S00]  /*2270*/  @!P1 ERRBAR ;  /* 0x00000000000099ab */ /* 0x000fc00000000000 */
[----:B------:R-:W-:Y:S06]  /*2280*/  @!P1 CGAERRBAR ;  /* 0x00000000000095ab */ /* 0x000fec0000000000 */
[----:B------:R2:W-:Y:S01]  /*2290*/  @!P1 ST.E.64.STRONG.GPU desc[UR12][R28.64+0x100], R10 ;  /* 0x0001000a1c009985 */ /* 0x0005e2000c10fb0c */
[----:B0-----:R-:W-:Y:S02]  /*22a0*/  ISETP.NE.AND P0, PT, R4, RZ, PT ;  /* 0x000000ff0400720c */ /* 0x001fe40003f05270 */
[----:B------:R-:W-:-:S04]  /*22b0*/  @!P1 MOV R4, 0x400 ;  /* 0x0000040000049802 */ /* 0x000fc80000000f00 */
[----:B-1----:R-:W-:Y:S02]  /*22c0*/  @!P1 LEA R4, R5, R4, 0x18 ;  /* 0x0000000405049211 */ /* 0x002fe400078ec0ff */
[----:B------:R2:W3:Y:S04]  /*22d0*/  LDL.LU R5, [R1] ;  /* 0x0000000001057983 */ /* 0x0004e80000300800 */
[----:B------:R2:W-:Y:S01]  /*22e0*/  @!P1 STS [R4+0x28], R11 ;  /* 0x0000280b04009388 */ /* 0x0005e20000000800 */
[----:B------:R-:W-:Y:S01]  /*22f0*/  @!P0 MOV R8, 0x400 ;  /* 0x0000040000088802 */ /* 0x000fe20000000f00 */
[----:B------:R-:W0:Y:S02]  /*2300*/  @!P0 S2R R9, SR_CgaCtaId ;  /* 0x0000000000098919 */ /* 0x000e240000008800 */
[----:B------:R2:W-:Y:S01]  /*2310*/  @!P1 STS [R4+0x24], R15 ;  /* 0x0000240f04009388 */ /* 0x0005e20000000800 */
[----:B0-----:R-:W-:-:S05]  /*2320*/  @!P0 LEA R8, R9, R8, 0x18 ;  /* 0x0000000809088211 */ /* 0x001fca00078ec0ff */
[----:B------:R2:W-:Y:S02]  /*2330*/  @!P0 STS [R8+0x14], R15 ;  /* 0x0000140f08008388 */ /* 0x0005e40000000800 */
[----:B--23--:R-:W-:-:S07]  /*2340*/  @!P0 IMAD.MOV.U32 R5, RZ, RZ, R15 ;  /* 0x000000ffff058224 */ /* 0x00cfce00078e000f */
.L_x_14:
[----:B------:R-:W-:Y:S01]  /*2350*/  PRMT R4, R3, 0x9910, RZ ;  /* 0x0000991003047816 */ /* 0x000fe200000000ff */
[----:B------:R-:W-:Y:S05]  /*2360*/  WARPSYNC.ALL ;  /* 0x0000000000007948 */ /* 0x000fea0003800000 */
[----:B------:R-:W-:-:S04]  /*2370*/  ISETP.NE.AND P0, PT, R4, 0x1, PT ;  /* 0x000000010400780c */ /* 0x000fc80003f05270 */
[----:B------:R-:W-:Y:S01]  /*2380*/  SEL R14, RZ, 0x1, !P0 ;  /* 0x00000001ff0e7807 */ /* 0x000fe20004000000 */
[----:B------:R-:W0:Y:S01]  /*2390*/  S2R R9, SR_CgaCtaId ;  /* 0x0000000000097919 */ /* 0x000e220000008800 */
[----:B------:R-:W-:Y:S01]  /*23a0*/  MOV R10, 0x400 ;  /* 0x00000400000a7802 */ /* 0x000fe20000000f00 */
[----:B------:R-:W-:Y:S01]  /*23b0*/  BAR.SYNC.DEFER_BLOCKING 0x0 ;  /* 0x0000000000007b1d */ /* 0x000fe20000010000 */
[----:B------:R-:W-:Y:S02]  /*23c0*/  ISETP.NE.AND P0, PT, R7, RZ, PT ;  /* 0x000000ff0700720c */ /* 0x000fe40003f05270 */
[----:B0-----:R-:W-:-:S05]  /*23d0*/  LEA R10, R9, R10, 0x18 ;  /* 0x0000000a090a7211 */ /* 0x001fca00078ec0ff */
[----:B------:R-:W0:Y:S04]  /*23e0*/  LDS R9, [R10+0x14] ;  /* 0x000014000a097984 */ /* 0x000e280000000800 */
[----:B------:R-:W1:Y:S04]  /*23f0*/  LDS R4, [R10+0x2c] ;  /* 0x00002c000a047984 */ /* 0x000e680000000800 */
[----:B------:R2:W3:Y:S01]  /*2400*/  LDS R8, [R10+0x24] ;  /* 0x000024000a087984 */ /* 0x0004e20000000800 */
[----:B0-----:R-:W-:Y:S02]  /*2410*/  SEL R12, R9, RZ, P0 ;  /* 0x000000ff090c7207 */ /* 0x001fe40000000000 */
[----:B-1----:R-:W-:-:S03]  /*2420*/  ISETP.GT.AND P0, PT, R4, 0x80, PT ;  /* 0x000000800400780c */ /* 0x002fc60003f04270 */
[----:B------:R-:W-:-:S04]  /*2430*/  IMAD.IADD R11, R12, 0x1, R5 ;  /* 0x000000010c0b7824 */ /* 0x000fc800078e0205 */
[--C-:B------:R-:W-:Y:S02]  /*2440*/  IMAD.IADD R5, R14, 0x1, R11.reuse ;  /* 0x000000010e057824 */ /* 0x100fe400078e020b */
[----:B------:R-:W-:-:S04]  /*2450*/  IMAD.IADD R0, R0, 0x1, R11 ;  /* 0x0000000100007824 */ /* 0x000fc800078e020b */
[----:B--23--:R-:W-:Y:S05]  /*2460*/  @P0 BRA `(.L_x_33) ;  /* 0x00000004002c0947 */ /* 0x00cfea0003800000 */
[----:B------:R-:W-:Y:S01]  /*2470*/  PRMT R4, R3, 0x9910, RZ ;  /* 0x0000991003047816 */ /* 0x000fe200000000ff */
[----:B------:R-:W0:Y:S01]  /*2480*/  LDCU.U8 UR4, c[0x0][0x3d8] ;  /* 0x00007b00ff0477ac */ /* 0x000e220008000000 */
[----:B------:R-:W-:Y:S02]  /*2490*/  BSSY.RECONVERGENT B0, `(.L_x_34) ;  /* 0x0000017000007945 */ /* 0x000fe40003800200 */
[----:B------:R-:W-:-:S13]  /*24a0*/  ISETP.NE.AND P0, PT, R4, 0x1, PT ;  /* 0x000000010400780c */ /* 0x000fda0003f05270 */
[----:B------:R-:W-:Y:S05]  /*24b0*/  @!P0 BRA `(.L_x_35) ;  /* 0x0000000000508947 */ /* 0x000fea0003800000 */
[----:B0-----:R-:W-:Y:S01]  /*24c0*/  UISETP.NE.AND UP0, UPT, UR4, URZ, UPT ;  /* 0x000000ff0400728c */ /* 0x001fe2000bf05270 */
[----:B------:R-:W-:Y:S01]  /*24d0*/  CS2R R8, SRZ ;  /* 0x0000000000087805 */ /* 0x000fe2000001ff00 */
[----:B------:R-:W0:Y:S01]  /*24e0*/  LDCU.64 UR6, c[0x0][0x3b0] ;  /* 0x00007600ff0677ac */ /* 0x000e220008000a00 */
[----:B------:R-:W1:Y:S06]  /*24f0*/  LDCU.128 UR8, c[0x0][0x3a0] ;  /* 0x00007400ff0877ac */ /* 0x000e6c0008000c00 */
[----:B------:R-:W-:Y:S05]  /*2500*/  BRA.U UP0, `(.L_x_36) ;  /* 0x0000000100087547 */ /* 0x000fea000b800000 */
[----:B------:R-:W2:Y:S02]  /*2510*/  LDC.64 R8, c[0x0][0x3f0] ;  /* 0x0000fc00ff087b82 */ /* 0x000ea40000000a00 */
[----:B--2---:R-:W5:Y:S02]  /*2520*/  LDG.E.64 R8, desc[UR12][R8.64] ;  /* 0x0000000c08087981 */ /* 0x004f64000c1e1b00 */
.L_x_36:
[----:B-----5:R-:W-:-:S04]  /*2530*/  IADD3 R4, P0, PT, R11, R8, RZ ;  /* 0x000000080b047210 */ /* 0x020fc80007f1e0ff */
[----:B------:R-:W-:Y:S01]  /*2540*/  LEA.HI.X.SX32 R9, R11, R9, 0x1, P0 ;  /* 0x000000090b097211 */ /* 0x000fe200000f0eff */
[C---:B------:R-:W-:Y:S01]  /*2550*/  IMAD.SHL.U32 R12, R4.reuse, 0x4, RZ ;  /* 0x00000004040c7824 */ /* 0x040fe200078e00ff */
[C---:B-1----:R-:W-:Y:S02]  /*2560*/  LEA R8, P0, R4.reuse, UR8, 0x1 ;  /* 0x0000000804087c11 */ /* 0x042fe4000f8008ff */
[--C-:B------:R-:W-:Y:S02]  /*2570*/  SHF.L.U64.HI R7, R4, 0x2, R9.reuse ;  /* 0x0000000204077819 */ /* 0x100fe40000010209 */
        /* <DEDUP_REMOVED lines=8> */
.L_x_35:
[----:B0-----:R-:W-:Y:S05]  /*2600*/  BSYNC.RECONVERGENT B0 ;  /* 0x0000000000007941 */ /* 0x001fea0003800200 */
.L_x_34:
[----:B-1----:R-:W-:Y:S01]  /*2610*/  PRMT R3, R6, 0x9910, RZ ;  /* 0x0000991006037816 */ /* 0x002fe200000000ff */
[----:B------:R-:W-:Y:S03]  /*2620*/  BSSY.RECONVERGENT B0, `(.L_x_37) ;  /* 0x0000017000007945 */ /* 0x000fe60003800200 */
[----:B------:R-:W-:-:S13]  /*2630*/  ISETP.NE.AND P0, PT, R3, 0x1, PT ;  /* 0x000000010300780c */ /* 0x000fda0003f05270 */
        /* <DEDUP_REMOVED lines=8> */
.L_x_39:
        /* <DEDUP_REMOVED lines=13> */
.L_x_38:
[----:B------:R-:W-:Y:S05]  /*2790*/  BSYNC.RECONVERGENT B0 ;  /* 0x0000000000007941 */ /* 0x000fea0003800200 */
.L_x_37:
[----:B------:R-:W-:-:S04]  /*27a0*/  PRMT R3, R2, 0x9910, RZ ;  /* 0x0000991002037816 */ /* 0x000fc800000000ff */
[----:B------:R-:W-:-:S13]  /*27b0*/  ISETP.NE.AND P0, PT, R3, 0x1, PT ;  /* 0x000000010300780c */ /* 0x000fda0003f05270 */
[----:B------:R-:W-:Y:S05]  /*27c0*/  @!P0 EXIT ;  /* 0x000000000000894d */ /* 0x000fea0003800000 */
[----:B------:R-:W-:Y:S01]  /*27d0*/  UISETP.NE.AND UP0, UPT, UR4, URZ, UPT ;  /* 0x000000ff0400728c */ /* 0x000fe2000bf05270 */
[----:B0-----:R-:W-:-:S08]  /*27e0*/  CS2R R4, SRZ ;  /* 0x0000000000047805 */ /* 0x001fd0000001ff00 */
[----:B------:R-:W-:Y:S05]  /*27f0*/  BRA.U UP0, `(.L_x_40) ;  /* 0x0000000100087547 */ /* 0x000fea000b800000 */
[----:B------:R-:W0:Y:S02]  /*2800*/  LDC.64 R4, c[0x0][0x3f0] ;  /* 0x0000fc00ff047b82 */ /* 0x000e240000000a00 */
[----:B0-----:R-:W5:Y:S02]  /*2810*/  LDG.E.64 R4, desc[UR12][R4.64] ;  /* 0x0000000c04047981 */ /* 0x001f64000c1e1b00 */
.L_x_40:
[----:B------:R-:W0:Y:S01]  /*2820*/  LDCU.128 UR4, c[0x0][0x3a0] ;  /* 0x00007400ff0477ac */ /* 0x000e220008000c00 */
[C---:B-----5:R-:W-:Y:S01]  /*2830*/  IADD3 R3, P0, PT, R0.reuse, R4, RZ ;  /* 0x0000000400037210 */ /* 0x060fe20007f1e0ff */
[----:B------:R-:W1:Y:S03]  /*2840*/  LDCU.64 UR8, c[0x0][0x3b0] ;  /* 0x00007600ff0877ac */ /* 0x000e660008000a00 */
[----:B------:R-:W-:Y:S01]  /*2850*/  LEA.HI.X.SX32 R0, R0, R5, 0x1, P0 ;  /* 0x0000000500007211 */ /* 0x000fe200000f0eff */
[----:B------:R-:W-:-:S03]  /*2860*/  IMAD.SHL.U32 R8, R3, 0x4, RZ ;  /* 0x0000000403087824 */ /* 0x000fc600078e00ff */
[C-C-:B------:R-:W-:Y:S02]  /*2870*/  SHF.L.U64.HI R9, R3.reuse, 0x2, R0.reuse ;  /* 0x0000000203097819 */ /* 0x140fe40000010200 */
[C---:B0-----:R-:W-:Y:S02]  /*2880*/  LEA R4, P0, R3.reuse, UR4, 0x1 ;  /* 0x0000000403047c11 */ /* 0x041fe4000f8008ff */
        /* <DEDUP_REMOVED lines=9> */
.L_x_33:
[----:B------:R-:W-:Y:S01]  /*2920*/  PRMT R9, R3, 0x9910, RZ ;  /* 0x0000991003097816 */ /* 0x000fe200000000ff */
[----:B------:R-:W-:Y:S01]  /*2930*/  BAR.SYNC.DEFER_BLOCKING 0x0 ;  /* 0x0000000000007b1d */ /* 0x000fe20000010000 */
[----:B------:R-:W-:Y:S02]  /*2940*/  PRMT R13, R2, 0x9910, RZ ;  /* 0x00009910020d7816 */ /* 0x000fe400000000ff */
[----:B------:R-:W-:Y:S02]  /*2950*/  ISETP.NE.AND P0, PT, R9, 0x1, PT ;  /* 0x000000010900780c */ /* 0x000fe40003f05270 */
[----:B------:R-:W-:Y:S01]  /*2960*/  PRMT R12, R6, 0x9910, RZ ;  /* 0x00009910060c7816 */ /* 0x000fe200000000ff */
[----:B------:R-:W-:-:S03]  /*2970*/  IMAD.MOV.U32 R9, RZ, RZ, R13 ;  /* 0x000000ffff097224 */ /* 0x000fc600078e000d */
[----:B------:R-:W-:Y:S02]  /*2980*/  ISETP.NE.AND P1, PT, R12, 0x1, PT ;  /* 0x000000010c00780c */ /* 0x000fe40003f25270 */
[----:B------:R-:W-:-:S05]  /*2990*/  ISETP.NE.AND P2, PT, R9, 0x1, PT ;  /* 0x000000010900780c */ /* 0x000fca0003f45270 */
[----:B------:R-:W-:-:S04]  /*29a0*/  @P0 IMAD.IADD R11, R11, 0x1, -R8 ;  /* 0x000000010b0b0824 */ /* 0x000fc800078e0a08 */
[----:B------:R-:W-:Y:S02]  /*29b0*/  @P0 IMAD R12, R11, 0xc, R10 ;  /* 0x0000000c0b0c0824 */ /* 0x000fe400078e020a */
[--C-:B------:R-:W-:Y:S02]  /*29c0*/  @P1 IMAD.IADD R5, R5, 0x1, -R8.reuse ;  /* 0x0000000105051824 */ /* 0x100fe400078e0a08 */
[----:B------:R-:W-:Y:S01]  /*29d0*/  @P2 IMAD.IADD R9, R0, 0x1, -R8 ;  /* 0x0000000100092824 */ /* 0x000fe200078e0a08 */
[----:B------:R0:W-:Y:S01]  /*29e0*/  @P0 STS.U16 [R12], R3 ;  /* 0x000000030c000388 */ /* 0x0001e20000000400 */
[--C-:B------:R-:W-:Y:S02]  /*29f0*/  @P1 IMAD R5, R5, 0xc, R10.reuse ;  /* 0x0000000c05051824 */ /* 0x100fe400078e020a */
[----:B------:R-:W-:Y:S01]  /*2a00*/  @P2 IMAD R9, R9, 0xc, R10 ;  /* 0x0000000c09092824 */ /* 0x000fe200078e020a */
[----:B-----5:R0:W-:Y:S04]  /*2a10*/  @P0 STS [R12+0x4], R27 ;  /* 0x0000041b0c000388 */ /* 0x0201e80000000800 */
[----:B------:R0:W-:Y:S01]  /*2a20*/  @P0 STS [R12+0x8], R26 ;  /* 0x0000081a0c000388 */ /* 0x0001e20000000800 */
[----:B------:R-:W-:-:S03]  /*2a30*/  ISETP.GE.AND P0, PT, R7, R4, PT ;  /* 0x000000040700720c */ /* 0x000fc60003f06270 */
        /* <DEDUP_REMOVED lines=8> */
[----:B0-----:R-:W-:Y:S01]  /*2ac0*/  LOP3.LUT R3, RZ, R7, RZ, 0x33, !PT ;  /* 0x00000007ff037212 */ /* 0x001fe200078e33ff */
[----:B------:R-:W0:Y:S01]  /*2ad0*/  LDCU.U8 UR14, c[0x0][0x3d8] ;  /* 0x00007b00ff0e77ac */ /* 0x000e220008000000 */
[----:B------:R-:W-:Y:S03]  /*2ae0*/  BSSY.RECONVERGENT B0, `(.L_x_41) ;  /* 0x000002a000007945 */ /* 0x000fe60003800200 */
[----:B------:R-:W-:Y:S01]  /*2af0*/  IMAD.IADD R0, R3, 0x1, R4 ;  /* 0x0000000103007824 */ /* 0x000fe200078e0204 */
[----:B------:R-:W1:Y:S04]  /*2b00*/  LDCU.64 UR8, c[0x0][0x3b0] ;  /* 0x00007600ff0877ac */ /* 0x000e680008000a00 */
[C---:B------:R-:W-:Y:S01]  /*2b10*/  LOP3.LUT R2, R0.reuse, 0x180, RZ, 0xc0, !PT ;  /* 0x0000018000027812 */ /* 0x040fe200078ec0ff */
[----:B------:R-:W2:Y:S01]  /*2b20*/  LDCU.128 UR4, c[0x0][0x3a0] ;  /* 0x00007400ff0477ac */ /* 0x000ea20008000c00 */
[----:B------:R-:W-:-:S02]  /*2b30*/  ISETP.GE.U32.AND P0, PT, R0, 0x180, PT ;  /* 0x000001800000780c */ /* 0x000fc40003f06070 */
[----:B------:R-:W-:-:S13]  /*2b40*/  ISETP.NE.AND P1, PT, R2, 0x180, PT ;  /* 0x000001800200780c */ /* 0x000fda0003f25270 */
[----:B01----:R-:W-:Y:S05]  /*2b50*/  @!P1 BRA `(.L_x_42) ;  /* 0x0000000000889947 */ /* 0x003fea0003800000 */
[----:B------:R-:W-:Y:S01]  /*2b60*/  LEA.HI R0, R0, 0x1, RZ, 0x19 ;  /* 0x0000000100007811 */ /* 0x000fe200078fc8ff */
[C---:B------:R-:W-:Y:S01]  /*2b70*/  IMAD R10, R7.reuse, 0xc, R10 ;  /* 0x0000000c070a7824 */ /* 0x040fe200078e020a */
[----:B------:R-:W-:Y:S01]  /*2b80*/  ISETP.NE.AND P4, PT, RZ, UR14, PT ;  /* 0x0000000eff007c0c */ /* 0x000fe2000bf85270 */
[----:B------:R-:W-:Y:S02]  /*2b90*/  IMAD.IADD R5, R7, 0x1, R8 ;  /* 0x0000000107057824 */ /* 0x000fe400078e0208 */
[C---:B------:R-:W-:Y:S01]  /*2ba0*/  IMAD.SHL.U32 R2, R0.reuse, 0x80, RZ ;  /* 0x0000008000027824 */ /* 0x040fe200078e00ff */
[----:B------:R-:W-:Y:S01]  /*2bb0*/  LOP3.LUT R0, R0, 0x3, RZ, 0xc0, !PT ;  /* 0x0000000300007812 */ /* 0x000fe200078ec0ff */
[----:B------:R-:W-:-:S03]  /*2bc0*/  VIADD R6, R10, 0x4 ;  /* 0x000000040a067836 */ /* 0x000fc60000000000 */
[----:B------:R-:W-:Y:S01]  /*2bd0*/  LOP3.LUT R2, R2, 0x180, RZ, 0xc0, !PT ;  /* 0x0000018002027812 */ /* 0x000fe200078ec0ff */
[----:B------:R-:W-:-:S04]  /*2be0*/  IMAD.MOV R0, RZ, RZ, -R0 ;  /* 0x000000ffff007224 */ /* 0x000fc800078e0a00 */
[----:B------:R-:W-:-:S07]  /*2bf0*/  IMAD.IADD R7, R7, 0x1, R2 ;  /* 0x0000000107077824 */ /* 0x000fce00078e0202 */
.L_x_43:
[----:B0-----:R-:W0:Y:S01]  /*2c00*/  @!P4 LDC.64 R14, c[0x0][0x3f0] ;  /* 0x0000fc00ff0ecb82 */ /* 0x001e220000000a00 */
[----:B------:R-:W-:Y:S01]  /*2c10*/  CS2R R2, SRZ ;  /* 0x0000000000027805 */ /* 0x000fe2000001ff00 */
[----:B------:R-:W1:Y:S04]  /*2c20*/  LDS.U16 R9, [R6+-0x4] ;  /* 0xfffffc0006097984 */ /* 0x000e680000000400 */
[----:B------:R-:W3:Y:S04]  /*2c30*/  LDS R17, [R6] ;  /* 0x0000000006117984 */ /* 0x000ee80000000800 */
[----:B------:R4:W5:Y:S04]  /*2c40*/  LDS R19, [R6+0x4] ;  /* 0x0000040006137984 */ /* 0x0009680000000800 */
[----:B0-----:R-:W2:Y:S01]  /*2c50*/  @!P4 LDG.E.64 R2, desc[UR12][R14.64] ;  /* 0x0000000c0e02c981 */ /* 0x001ea2000c1e1b00 */
[----:B------:R-:W-:-:S02]  /*2c60*/  VIADD R0, R0, 0x1 ;  /* 0x0000000100007836 */ /* 0x000fc40000000000 */
[----:B----4-:R-:W-:Y:S01]  /*2c70*/  VIADD R6, R6, 0x600 ;  /* 0x0000060006067836 */ /* 0x010fe20000000000 */
[----:B--2---:R-:W-:-:S04]  /*2c80*/  IADD3 R11, P1, PT, R5, R2, RZ ;  /* 0x00000002050b7210 */ /* 0x004fc80007f3e0ff */
[----:B------:R-:W-:Y:S01]  /*2c90*/  LEA.HI.X.SX32 R16, R5, R3, 0x1, P1 ;  /* 0x0000000305107211 */ /* 0x000fe200008f0eff */
[C---:B------:R-:W-:Y:S01]  /*2ca0*/  IMAD.SHL.U32 R12, R11.reuse, 0x4, RZ ;  /* 0x000000040b0c7824 */ /* 0x040fe200078e00ff */
[----:B------:R-:W-:Y:S01]  /*2cb0*/  LEA R2, P1, R11, UR4, 0x1 ;  /* 0x000000040b027c11 */ /* 0x000fe2000f8208ff */
[----:B------:R-:W-:Y:S01]  /*2cc0*/  VIADD R5, R5, 0x80 ;  /* 0x0000008005057836 */ /* 0x000fe20000000000 */
[C-C-:B------:R-:W-:Y:S02]  /*2cd0*/  SHF.L.U64.HI R13, R11.reuse, 0x2, R16.reuse ;  /* 0x000000020b0d7819 */ /* 0x140fe40000010210 */
[C---:B------:R-:W-:Y:S02]  /*2ce0*/  IADD3 R10, P2, PT, R12.reuse, UR6, RZ ;  /* 0x000000060c0a7c10 */ /* 0x040fe4000ff5e0ff */
[----:B------:R-:W-:Y:S02]  /*2cf0*/  IADD3 R12, P3, PT, R12, UR8, RZ ;  /* 0x000000080c0c7c10 */ /* 0x000fe4000ff7e0ff */
[----:B------:R-:W-:-:S02]  /*2d00*/  LEA.HI.X R3, R11, UR5, R16, 0x1, P1 ;  /* 0x000000050b037c11 */ /* 0x000fc400088f0c10 */
[C---:B------:R-:W-:Y:S02]  /*2d10*/  IADD3.X R11, PT, PT, R13.reuse, UR7, RZ, P2, !PT ;  /* 0x000000070d0b7c10 */ /* 0x040fe400097fe4ff */
[----:B------:R-:W-:Y:S01]  /*2d20*/  IADD3.X R13, PT, PT, R13, UR9, RZ, P3, !PT ;  /* 0x000000090d0d7c10 */ /* 0x000fe20009ffe4ff */
[----:B-1----:R0:W-:Y:S01]  /*2d30*/  STG.E.U16 desc[UR12][R2.64], R9 ;  /* 0x0000000902007986 */ /* 0x0021e2000c10150c */
[----:B------:R-:W-:-:S03]  /*2d40*/  ISETP.NE.AND P1, PT, R0, RZ, PT ;  /* 0x000000ff0000720c */ /* 0x000fc60003f25270 */
[----:B---3--:R0:W-:Y:S04]  /*2d50*/  STG.E desc[UR12][R10.64], R17 ;  /* 0x000000110a007986 */ /* 0x0081e8000c10190c */
[----:B-----5:R0:W-:Y:S06]  /*2d60*/  STG.E desc[UR12][R12.64], R19 ;  /* 0x000000130c007986 */ /* 0x0201ec000c10190c */
[----:B------:R-:W-:Y:S05]  /*2d70*/  @P1 BRA `(.L_x_43) ;  /* 0xfffffffc00a01947 */ /* 0x000fea000383ffff */
.L_x_42:
[----:B--2---:R-:W-:Y:S05]  /*2d80*/  BSYNC.RECONVERGENT B0 ;  /* 0x0000000000007941 */ /* 0x004fea0003800200 */
.L_x_41:
[----:B------:R-:W-:Y:S05]  /*2d90*/  @!P0 EXIT ;  /* 0x000000000000894d */ /* 0x000fea0003800000 */
[----:B0-----:R-:W0:Y:S01]  /*2da0*/  S2R R3, SR_CgaCtaId ;  /* 0x0000000000037919 */ /* 0x001e220000008800 */
[----:B------:R-:W1:Y:S01]  /*2db0*/  LDCU.128 UR4, c[0x0][0x3a0] ;  /* 0x00007400ff0477ac */ /* 0x000e620008000c00 */
[----:B------:R-:W-:Y:S01]  /*2dc0*/  MOV R0, 0x400 ;  /* 0x0000040000007802 */ /* 0x000fe20000000f00 */
[----:B------:R-:W-:Y:S01]  /*2dd0*/  IMAD.IADD R2, R7, 0x1, R8 ;  /* 0x0000000107027824 */ /* 0x000fe200078e0208 */
[----:B------:R-:W2:Y:S01]  /*2de0*/  LDCU.64 UR10, c[0x0][0x3b0] ;  /* 0x00007600ff0a77ac */ /* 0x000ea20008000a00 */
[----:B------:R-:W-:-:S06]  /*2df0*/  UISETP.NE.AND UP3, UPT, UR14, URZ, UPT ;  /* 0x000000ff0e00728c */ /* 0x000fcc000bf65270 */
[----:B------:R-:W-:Y:S01]  /*2e00*/  PLOP3.LUT P0, PT, PT, PT, UP3, 0x80, 0x8 ;  /* 0x000000000008781c */ /* 0x000fe20003f0f038 */
[----:B-1----:R-:W-:Y:S02]  /*2e10*/  UIADD3 UR8, UP0, UPT, UR6, 0x600, URZ ;  /* 0x0000060006087890 */ /* 0x002fe4000ff1e0ff */
[----:B------:R-:W-:Y:S02]  /*2e20*/  UIADD3 UR6, UP1, UPT, UR4, 0x300, URZ ;  /* 0x0000030004067890 */ /* 0x000fe4000ff3e0ff */
[----:B--2---:R-:W-:Y:S02]  /*2e30*/  UIADD3 UR4, UP2, UPT, UR10, 0x600, URZ ;  /* 0x000006000a047890 */ /* 0x004fe4000ff5e0ff */
[----:B------:R-:W-:Y:S02]  /*2e40*/  UIADD3.X UR9, UPT, UPT, URZ, UR7, URZ, UP0, !UPT ;  /* 0x00000007ff097290 */ /* 0x000fe400087fe4ff */
[----:B------:R-:W-:Y:S02]  /*2e50*/  UIADD3.X UR7, UPT, UPT, URZ, UR5, URZ, UP1, !UPT ;  /* 0x00000005ff077290 */ /* 0x000fe40008ffe4ff */
[----:B------:R-:W-:-:S02]  /*2e60*/  UIADD3.X UR5, UPT, UPT, URZ, UR11, URZ, UP2, !UPT ;  /* 0x0000000bff057290 */ /* 0x000fc400097fe4ff */
[----:B------:R-:W-:Y:S01]  /*2e70*/  UISETP.NE.AND UP0, UPT, UR14, URZ, UPT ;  /* 0x000000ff0e00728c */ /* 0x000fe2000bf05270 */
[----:B0-----:R-:W-:-:S05]  /*2e80*/  LEA R0, R3, R0, 0x18 ;  /* 0x0000000003007211 */ /* 0x001fca00078ec0ff */
[----:B------:R-:W-:-:S04]  /*2e90*/  IMAD R0, R7, 0xc, R0 ;  /* 0x0000000c07007824 */ /* 0x000fc800078e0200 */
[----:B------:R-:W-:-:S07]  /*2ea0*/  VIADD R0, R0, 0x1208 ;  /* 0x0000120800007836 */ /* 0x000fce0000000000 */
.L_x_44:
[----:B---3--:R-:W0:Y:S01]  /*2eb0*/  @!P0 LDC.64 R12, c[0x0][0x3f0] ;  /* 0x0000fc00ff0c8b82 */ /* 0x008e220000000a00 */
[----:B------:R-:W-:Y:S01]  /*2ec0*/  CS2R R8, SRZ ;  /* 0x0000000000087805 */ /* 0x000fe2000001ff00 */
[----:B------:R-:W1:Y:S04]  /*2ed0*/  LDS.U16 R5, [R0+-0x1208] ;  /* 0xffedf80000057984 */ /* 0x000e680000000400 */
[----:B------:R-:W2:Y:S04]  /*2ee0*/  LDS R21, [R0+-0x1204] ;  /* 0xffedfc0000157984 */ /* 0x000ea80000000800 */
[----:B------:R-:W3:Y:S01]  /*2ef0*/  LDS R23, [R0+-0x1200] ;  /* 0xffee000000177984 */ /* 0x000ee20000000800 */
[----:B------:R-:W-:-:S03]  /*2f00*/  SHF.R.S32.HI R3, RZ, 0x1f, R2 ;  /* 0x0000001fff037819 */ /* 0x000fc60000011402 */
[----:B------:R-:W4:Y:S04]  /*2f10*/  LDS.U16 R25, [R0+-0xc08] ;  /* 0xfff3f80000197984 */ /* 0x000f280000000400 */
[----:B------:R-:W5:Y:S04]  /*2f20*/  LDS R27, [R0+-0xc04] ;  /* 0xfff3fc00001b7984 */ /* 0x000f680000000800 */
[----:B------:R-:W5:Y:S04]  /*2f30*/  LDS R29, [R0+-0xc00] ;  /* 0xfff40000001d7984 */ /* 0x000f680000000800 */
[----:B0-----:R-:W2:Y:S01]  /*2f40*/  @!P0 LDG.E.64 R8, desc[UR12][R12.64] ;  /* 0x0000000c0c088981 */ /* 0x001ea2000c1e1b00 */
[----:B------:R-:W-:-:S13]  /*2f50*/  PLOP3.LUT P0, PT, PT, PT, UP0, 0x80, 0x8 ;  /* 0x000000000008781c */ /* 0x000fda0003f0f008 */
[----:B------:R-:W0:Y:S01]  /*2f60*/  @!P0 LDC.64 R10, c[0x0][0x3f0] ;  /* 0x0000fc00ff0a8b82 */ /* 0x000e220000000a00 */
[----:B--2---:R-:W-:-:S05]  /*2f70*/  IADD3 R8, P1, PT, R2, R8, RZ ;  /* 0x0000000802087210 */ /* 0x004fca0007f3e0ff */
[----:B------:R-:W-:Y:S01]  /*2f80*/  IMAD.X R9, R3, 0x1, R9, P1 ;  /* 0x0000000103097824 */ /* 0x000fe200008e0609 */
[C---:B------:R-:W-:Y:S01]  /*2f90*/  LEA R14, P1, R8.reuse, UR6, 0x1 ;  /* 0x00000006080e7c11 */ /* 0x040fe2000f8208ff */
[----:B------:R-:W-:-:S03]  /*2fa0*/  IMAD.SHL.U32 R18, R8, 0x4, RZ ;  /* 0x0000000408127824 */ /* 0x000fc600078e00ff */
[C-C-:B------:R-:W-:Y:S02]  /*2fb0*/  LEA.HI.X R15, R8.reuse, UR7, R9.reuse, 0x1, P1 ;  /* 0x00000007080f7c11 */ /* 0x140fe400088f0c09 */
[----:B------:R-:W-:Y:S02]  /*2fc0*/  SHF.L.U64.HI R6, R8, 0x2, R9 ;  /* 0x0000000208067819 */ /* 0x000fe40000010209 */
[----:B------:R-:W-:Y:S02]  /*2fd0*/  CS2R R8, SRZ ;  /* 0x0000000000087805 */ /* 0x000fe4000001ff00 */
[C---:B------:R-:W-:Y:S01]  /*2fe0*/  IADD3 R16, P1, PT, R18.reuse, UR8, RZ ;  /* 0x0000000812107c10 */ /* 0x040fe2000ff3e0ff */
[----:B-1----:R1:W-:Y:S01]  /*2ff0*/  STG.E.U16 desc[UR12][R14.64+-0x300], R5 ;  /* 0xfffd00050e007986 */ /* 0x0023e2000c10150c */
[----:B------:R-:W-:Y:S02]  /*3000*/  IADD3 R18, P2, PT, R18, UR4, RZ ;  /* 0x0000000412127c10 */ /* 0x000fe4000ff5e0ff */
[----:B------:R-:W-:-:S02]  /*3010*/  IADD3.X R17, PT, PT, R6, UR9, RZ, P1, !PT ;  /* 0x0000000906117c10 */ /* 0x000fc40008ffe4ff */
[----:B------:R-:W-:-:S03]  /*3020*/  IADD3.X R19, PT, PT, R6, UR5, RZ, P2, !PT ;  /* 0x0000000506137c10 */ /* 0x000fc600097fe4ff */
[----:B------:R2:W-:Y:S04]  /*3030*/  STG.E desc[UR12][R16.64+-0x600], R21 ;  /* 0xfffa001510007986 */ /* 0x0005e8000c10190c */
[----:B---3--:R3:W-:Y:S04]  /*3040*/  STG.E desc[UR12][R18.64+-0x600], R23 ;  /* 0xfffa001712007986 */ /* 0x0087e8000c10190c */
[----:B0-----:R-:W4:Y:S01]  /*3050*/  @!P0 LDG.E.64 R8, desc[UR12][R10.64] ;  /* 0x0000000c0a088981 */ /* 0x001f22000c1e1b00 */
[----:B------:R-:W0:Y:S03]  /*3060*/  @!P0 LDC.64 R12, c[0x0][0x3f0] ;  /* 0x0000fc00ff0c8b82 */ /* 0x000e260000000a00 */
[----:B------:R-:W-:Y:S04]  /*3070*/  LDS R21, [R0+-0x604] ;  /* 0xfff9fc0000157984 */ /* 0x000fe80000000800 */
[----:B------:R-:W-:Y:S01]  /*3080*/  LDS R23, [R0+-0x600] ;  /* 0xfffa000000177984 */ /* 0x000fe20000000800 */
[----:B----4-:R-:W-:-:S05]  /*3090*/  IADD3 R6, P1, PT, R2, R8, RZ ;  /* 0x0000000802067210 */ /* 0x010fca0007f3e0ff */
[----:B------:R-:W-:Y:S01]  /*30a0*/  IMAD.X R9, R3, 0x1, R9, P1 ;  /* 0x0000000103097824 */ /* 0x000fe200008e0609 */
[C---:B-1----:R-:W-:Y:S01]  /*30b0*/  LEA R14, P1, R6.reuse, UR6, 0x1 ;  /* 0x00000006060e7c11 */ /* 0x042fe2000f8208ff */
[----:B------:R-:W-:-:S03]  /*30c0*/  IMAD.SHL.U32 R5, R6, 0x4, RZ ;  /* 0x0000000406057824 */ /* 0x000fc600078e00ff */
[C-C-:B------:R-:W-:Y:S02]  /*30d0*/  LEA.HI.X R15, R6.reuse, UR7, R9.reuse, 0x1, P1 ;  /* 0x00000007060f7c11 */ /* 0x140fe400088f0c09 */
[----:B------:R-:W-:Y:S02]  /*30e0*/  SHF.L.U64.HI R6, R6, 0x2, R9 ;  /* 0x0000000206067819 */ /* 0x000fe40000010209 */
[----:B------:R-:W-:Y:S02]  /*30f0*/  CS2R R8, SRZ ;  /* 0x0000000000087805 */ /* 0x000fe4000001ff00 */
[C---:B--2---:R-:W-:Y:S01]  /*3100*/  IADD3 R16, P1, PT, R5.reuse, UR8, RZ ;  /* 0x0000000805107c10 */ /* 0x044fe2000ff3e0ff */
[----:B------:R1:W-:Y:S01]  /*3110*/  STG.E.U16 desc[UR12][R14.64+-0x200], R25 ;  /* 0xfffe00190e007986 */ /* 0x0003e2000c10150c */
[----:B---3--:R-:W-:Y:S02]  /*3120*/  IADD3 R18, P2, PT, R5, UR4, RZ ;  /* 0x0000000405127c10 */ /* 0x008fe4000ff5e0ff */
[C---:B------:R-:W-:Y:S01]  /*3130*/  IADD3.X R17, PT, PT, R6.reuse, UR9, RZ, P1, !PT ;  /* 0x0000000906117c10 */ /* 0x040fe20008ffe4ff */
[----:B------:R-:W2:Y:S01]  /*3140*/  LDS.U16 R5, [R0+-0x608] ;  /* 0xfff9f80000057984 */ /* 0x000ea20000000400 */
[----:B------:R-:W-:-:S03]  /*3150*/  IADD3.X R19, PT, PT, R6, UR5, RZ, P2, !PT ;  /* 0x0000000506137c10 */ /* 0x000fc600097fe4ff */
[----:B-----5:R3:W-:Y:S04]  /*3160*/  STG.E desc[UR12][R16.64+-0x400], R27 ;  /* 0xfffc001b10007986 */ /* 0x0207e8000c10190c */
[----:B------:R-:W-:Y:S04]  /*3170*/  STG.E desc[UR12][R18.64+-0x400], R29 ;  /* 0xfffc001d12007986 */ /* 0x000fe8000c10190c */
[----:B0-----:R-:W4:Y:S01]  /*3180*/  @!P0 LDG.E.64 R8, desc[UR12][R12.64] ;  /* 0x0000000c0c088981 */ /* 0x001f22000c1e1b00 */
[----:B------:R-:W0:Y:S03]  /*3190*/  @!P0 LDC.64 R10, c[0x0][0x3f0] ;  /* 0x0000fc00ff0a8b82 */ /* 0x000e260000000a00 */
[----:B------:R-:W5:Y:S04]  /*31a0*/  LDS.U16 R19, [R0+-0x8] ;  /* 0xfffff80000137984 */ /* 0x000f680000000400 */
[----:B------:R-:W5:Y:S04]  /*31b0*/  LDS R25, [R0+-0x4] ;  /* 0xfffffc0000197984 */ /* 0x000f680000000800 */
[----:B------:R0:W5:Y:S01]  /*31c0*/  LDS R27, [R0] ;  /* 0x00000000001b7984 */ /* 0x0001620000000800 */
[----:B----4-:R-:W-:-:S05]  /*31d0*/  IADD3 R8, P1, PT, R2, R8, RZ ;  /* 0x0000000802087210 */ /* 0x010fca0007f3e0ff */
[----:B------:R-:W-:Y:S01]  /*31e0*/  IMAD.X R9, R3, 0x1, R9, P1 ;  /* 0x0000000103097824 */ /* 0x000fe200008e0609 */
[C---:B-1----:R-:W-:Y:S01]  /*31f0*/  LEA R14, P1, R8.reuse, UR6, 0x1 ;  /* 0x00000006080e7c11 */ /* 0x042fe2000f8208ff */
[----:B------:R-:W-:-:S03]  /*3200*/  IMAD.SHL.U32 R6, R8, 0x4, RZ ;  /* 0x0000000408067824 */ /* 0x000fc600078e00ff */
[C-C-:B------:R-:W-:Y:S02]  /*3210*/  LEA.HI.X R15, R8.reuse, UR7, R9.reuse, 0x1, P1 ;  /* 0x00000007080f7c11 */ /* 0x140fe400088f0c09 */
[----:B------:R-:W-:Y:S02]  /*3220*/  SHF.L.U64.HI R8, R8, 0x2, R9 ;  /* 0x0000000208087819 */ /* 0x000fe40000010209 */
[C---:B------:R-:W-:Y:S01]  /*3230*/  IADD3 R12, P1, PT, R6.reuse, UR8, RZ ;  /* 0x00000008060c7c10 */ /* 0x040fe2000ff3e0ff */
[----:B--2---:R1:W-:Y:S01]  /*3240*/  STG.E.U16 desc[UR12][R14.64+-0x100], R5 ;  /* 0xffff00050e007986 */ /* 0x0043e2000c10150c */
[----:B---3--:R-:W-:Y:S02]  /*3250*/  IADD3 R16, P2, PT, R6, UR4, RZ ;  /* 0x0000000406107c10 */ /* 0x008fe4000ff5e0ff */
[C---:B------:R-:W-:Y:S02]  /*3260*/  IADD3.X R13, PT, PT, R8.reuse, UR9, RZ, P1, !PT ;  /* 0x00000009080d7c10 */ /* 0x040fe40008ffe4ff */
[----:B------:R-:W-:-:S02]  /*3270*/  IADD3.X R17, PT, PT, R8, UR5, RZ, P2, !PT ;  /* 0x0000000508117c10 */ /* 0x000fc400097fe4ff */
[----:B------:R-:W-:Y:S01]  /*3280*/  CS2R R8, SRZ ;  /* 0x0000000000087805 */ /* 0x000fe2000001ff00 */
[----:B------:R2:W-:Y:S04]  /*3290*/  STG.E desc[UR12][R12.64+-0x200], R21 ;  /* 0xfffe00150c007986 */ /* 0x0005e8000c10190c */
[----:B------:R3:W-:Y:S04]  /*32a0*/  STG.E desc[UR12][R16.64+-0x200], R23 ;  /* 0xfffe001710007986 */ /* 0x0007e8000c10190c */
[----:B0-----:R-:W4:Y:S01]  /*32b0*/  @!P0 LDG.E.64 R8, desc[UR12][R10.64] ;  /* 0x0000000c0a088981 */ /* 0x001f22000c1e1b00 */
[----:B------:R-:W-:-:S02]  /*32c0*/  VIADD R7, R7, 0x200 ;  /* 0x0000020007077836 */ /* 0x000fc40000000000 */
[----:B------:R-:W-:Y:S01]  /*32d0*/  VIADD R0, R0, 0x1800 ;  /* 0x0000180000007836 */ /* 0x000fe20000000000 */
[C---:B----4-:R-:W-:Y:S01]  /*32e0*/  IADD3 R6, P1, PT, R2.reuse, R8, RZ ;  /* 0x0000000802067210 */ /* 0x050fe20007f3e0ff */
[----:B------:R-:W-:-:S04]  /*32f0*/  VIADD R2, R2, 0x200 ;  /* 0x0000020002027836 */ /* 0x000fc80000000000 */
[----:B------:R-:W-:Y:S01]  /*3300*/  IMAD.X R9, R3, 0x1, R9, P1 ;  /* 0x0000000103097824 */ /* 0x000fe200008e0609 */
[C---:B------:R-:W-:Y:S01]  /*3310*/  LEA R8, P1, R6.reuse, UR6, 0x1 ;  /* 0x0000000606087c11 */ /* 0x040fe2000f8208ff */
[----:B------:R-:W-:-:S03]  /*3320*/  IMAD.SHL.U32 R3, R6, 0x4, RZ ;  /* 0x0000000406037824 */ /* 0x000fc600078e00ff */
[C-C-:B-1----:R-:W-:Y:S02]  /*3330*/  SHF.L.U64.HI R5, R6.reuse, 0x2, R9.reuse ;  /* 0x0000000206057819 */ /* 0x142fe40000010209 */
[C---:B--2---:R-:W-:Y:S02]  /*3340*/  IADD3 R12, P2, PT, R3.reuse, UR8, RZ ;  /* 0x00000008030c7c10 */ /* 0x044fe4000ff5e0ff */
[----:B------:R-:W-:Y:S02]  /*3350*/  IADD3 R14, P3, PT, R3, UR4, RZ ;  /* 0x00000004030e7c10 */ /* 0x000fe4000ff7e0ff */
[----:B------:R-:W-:Y:S02]  /*3360*/  LEA.HI.X R9, R6, UR7, R9, 0x1, P1 ;  /* 0x0000000706097c11 */ /* 0x000fe400088f0c09 */
[C---:B------:R-:W-:Y:S02]  /*3370*/  IADD3.X R13, PT, PT, R5.reuse, UR9, RZ, P2, !PT ;  /* 0x00000009050d7c10 */ /* 0x040fe400097fe4ff */
[----:B------:R-:W-:Y:S01]  /*3380*/  IADD3.X R15, PT, PT, R5, UR5, RZ, P3, !PT ;  /* 0x00000005050f7c10 */ /* 0x000fe20009ffe4ff */
[----:B-----5:R3:W-:Y:S01]  /*3390*/  STG.E.U16 desc[UR12][R8.64], R19 ;  /* 0x0000001308007986 */ /* 0x0207e2000c10150c */
[----:B------:R-:W-:-:S03]  /*33a0*/  ISETP.GE.AND P1, PT, R7, R4, PT ;  /* 0x000000040700720c */ /* 0x000fc60003f26270 */
[----:B------:R3:W-:Y:S04]  /*33b0*/  STG.E desc[UR12][R12.64], R25 ;  /* 0x000000190c007986 */ /* 0x0007e8000c10190c */
[----:B------:R3:W-:Y:S06]  /*33c0*/  STG.E desc[UR12][R14.64], R27 ;  /* 0x0000001b0e007986 */ /* 0x0007ec000c10190c */
[----:B------:R-:W-:Y:S05]  /*33d0*/  @!P1 BRA `(.L_x_44) ;  /* 0xfffffff800b49947 */ /* 0x000fea000383ffff */
[----:B------:R-:W-:Y:S05]  /*33e0*/  EXIT ;  /* 0x000000000000794d */ /* 0x000fea0003800000 */
.L_x_0:
[----:B------:R-:W0:Y:S01]  /*33f0*/  LDCU UR6, c[0x0][0x3cc] ;  /* 0x00007980ff0677ac */ /* 0x000e220008000800 */
[----:B------:R-:W-:Y:S01]  /*3400*/  ISETP.NE.AND P0, PT, R16, RZ, PT ;  /* 0x000000ff1000720c */ /* 0x000fe20003f05270 */
[----:B------:R-:W-:Y:S01]  /*3410*/  BSSY.RECONVERGENT B1, `(.L_x_45) ;  /* 0x0000384000017945 */ /* 0x000fe20003800200 */
[----:B0-----:R-:W-:-:S11]  /*3420*/  IADD3 R28, PT, PT, -R15, UR6, RZ ;  /* 0x000000060f1c7c10 */ /* 0x001fd6000fffe1ff */
[----:B------:R-:W-:Y:S05]  /*3430*/  @P0 BRA `(.L_x_46) ;  /* 0x0000001400a00947 */ /* 0x000fea0003800000 */
[----:B------:R-:W0:Y:S01]  /*3440*/  S2R R0, SR_TID.X ;  /* 0x0000000000007919 */ /* 0x000e220000002100 */
[----:B------:R-:W1:Y:S01]  /*3450*/  LDCU.U8 UR7, c[0x0][0x3d8] ;  /* 0x00007b00ff0777ac */ /* 0x000e620008000000 */
[----:B------:R-:W2:Y:S01]  /*3460*/  LDC.64 R10, c[0x0][0x380] ;  /* 0x0000e000ff0a7b82 */ /* 0x000ea20000000a00 */
[----:B------:R-:W-:Y:S01]  /*3470*/  PRMT R3, RZ, 0x7610, R3 ;  /* 0x00007610ff037816 */ /* 0x000fe20000000003 */
[----:B------:R-:W3:Y:S01]  /*3480*/  LDCU.64 UR4, c[0x0][0x3e8] ;  /* 0x00007d00ff0477ac */ /* 0x000ee20008000a00 */
[----:B------:R-:W-:-:S05]  /*3490*/  PRMT R4, RZ, 0x7610, R4 ;  /* 0x00007610ff047816 */ /* 0x000fca0000000004 */
[----:B------:R-:W4:Y:S08]  /*34a0*/  LDC.64 R12, c[0x0][0x380] ;  /* 0x0000e000ff0c7b82 */ /* 0x000f300000000a00 */
[----:B------:R-:W4:Y:S01]  /*34b0*/  LDC.64 R6, c[0x0][0x380] ;  /* 0x0000e000ff067b82 */ /* 0x000f220000000a00 */
[----:B-1----:R-:W-:-:S04]  /*34c0*/  UISETP.NE.AND UP0, UPT, UR7, URZ, UPT ;  /* 0x000000ff0700728c */ /* 0x002fc8000bf05270 */
[----:B---3--:R-:W-:Y:S02]  /*34d0*/  USEL UR4, UR4, URZ, !UP0 ;  /* 0x000000ff04047287 */ /* 0x008fe4000c000000 */
[----:B------:R-:W-:-:S04]  /*34e0*/  USEL UR5, UR5, URZ, !UP0 ;  /* 0x000000ff05057287 */ /* 0x000fc8000c000000 */
[----:B------:R-:W-:Y:S02]  /*34f0*/  IADD3 R22, P3, PT, R15, UR4, RZ ;  /* 0x000000040f167c10 */ /* 0x000fe4000ff7e0ff */
[----:B------:R-:W-:Y:S01]  /*3500*/  PRMT R5, RZ, 0x7610, R5 ;  /* 0x00007610ff057816 */ /* 0x000fe20000000005 */
[----:B0-----:R-:W-:Y:S01]  /*3510*/  IMAD R9, R0, 0x3, RZ ;  /* 0x0000000300097824 */ /* 0x001fe200078e02ff */
[----:B------:R-:W0:Y:S01]  /*3520*/  LDC.64 R14, c[0x0][0x388] ;  /* 0x0000e200ff0e7b82 */ /* 0x000e220000000a00 */
[----:B------:R-:W-:Y:S02]  /*3530*/  IMAD.X R23, RZ, RZ, UR5, P3 ;  /* 0x00000005ff177e24 */ /* 0x000fe400098e06ff */
[C---:B------:R-:W-:Y:S01]  /*3540*/  VIADD R21, R9.reuse, 0x1 ;  /* 0x0000000109157836 */ /* 0x040fe20000000000 */
[C---:B------:R-:W-:Y:S01]  /*3550*/  ISETP.GE.AND P2, PT, R9.reuse, R28, PT ;  /* 0x0000001c0900720c */ /* 0x040fe20003f46270 */
[----:B------:R-:W-:-:S03]  /*3560*/  VIADD R8, R9, 0x2 ;  /* 0x0000000209087836 */ /* 0x000fc60000000000 */
[-C--:B------:R-:W-:Y:S02]  /*3570*/  ISETP.GE.AND P1, PT, R21, R28.reuse, PT ;  /* 0x0000001c1500720c */ /* 0x080fe40003f26270 */
[----:B------:R-:W-:-:S07]  /*3580*/  ISETP.GE.AND P0, PT, R8, R28, PT ;  /* 0x0000001c0800720c */ /* 0x000fce0003f06270 */
[CC--:B------:R-:W-:Y:S01]  /*3590*/  @!P2 IADD3 R16, P3, PT, R9.reuse, R22.reuse, RZ ;  /* 0x000000160910a210 */ /* 0x0c0fe20007f7e0ff */
[----:B------:R-:W1:Y:S03]  /*35a0*/  @!P2 LDC.64 R18, c[0x0][0x390] ;  /* 0x0000e400ff12ab82 */ /* 0x000e660000000a00 */
[----:B------:R-:W-:Y:S01]  /*35b0*/  @!P1 IADD3 R2, P4, PT, R9, R22, RZ ;  /* 0x0000001609029210 */ /* 0x000fe20007f9e0ff */
[----:B------:R-:W-:Y:S01]  /*35c0*/  @!P2 IMAD.X R17, RZ, RZ, R23, P3 ;  /* 0x000000ffff11a224 */ /* 0x000fe200018e0617 */
[----:B--2---:R-:W-:-:S03]  /*35d0*/  @!P2 LEA R10, P3, R16, R10, 0x1 ;  /* 0x0000000a100aa211 */ /* 0x004fc600078608ff */
[----:B------:R-:W-:Y:S01]  /*35e0*/  @!P1 IMAD.X R20, RZ, RZ, R23, P4 ;  /* 0x000000ffff149224 */ /* 0x000fe200020e0617 */
[----:B------:R-:W-:Y:S02]  /*35f0*/  @!P2 LEA.HI.X R11, R16, R11, R17, 0x1, P3 ;  /* 0x0000000b100ba211 */ /* 0x000fe400018f0c11 */
[----:B------:R-:W-:Y:S02]  /*3600*/  @!P0 IADD3 R22, P3, PT, R9, R22, RZ ;  /* 0x0000001609168210 */ /* 0x000fe40007f7e0ff */
[C---:B----4-:R-:W-:Y:S01]  /*3610*/  @!P1 LEA R12, P4, R2.reuse, R12, 0x1 ;  /* 0x0000000c020c9211 */ /* 0x050fe200078808ff */
[----:B------:R2:W3:Y:S02]  /*3620*/  @!P2 LDG.E.U16 R4, desc[UR12][R10.64] ;  /* 0x0000000c0a04a981 */ /* 0x0004e4000c1e1500 */
[----:B------:R-:W-:Y:S01]  /*3630*/  @!P0 IMAD.X R23, RZ, RZ, R23, P3 ;  /* 0x000000ffff178224 */ /* 0x000fe200018e0617 */
[----:B------:R-:W-:Y:S02]  /*3640*/  @!P1 LEA.HI.X R13, R2, R13, R20, 0x1, P4 ;  /* 0x0000000d020d9211 */ /* 0x000fe400020f0c14 */
[----:B------:R-:W-:-:S03]  /*3650*/  @!P0 LEA R6, P3, R22, R6, 0x1 ;  /* 0x0000000616068211 */ /* 0x000fc600078608ff */
[----:B------:R4:W3:Y:S01]  /*3660*/  @!P1 LDG.E.U16 R3, desc[UR12][R12.64+0x2] ;  /* 0x0000020c0c039981 */ /* 0x0008e2000c1e1500 */
[----:B------:R-:W-:Y:S01]  /*3670*/  @!P0 LEA.HI.X R7, R22, R7, R23, 0x1, P3 ;  /* 0x0000000716078211 */ /* 0x000fe200018f0c17 */
[----:B------:R-:W-:Y:S01]  /*3680*/  @!P2 IMAD.SHL.U32 R24, R16, 0x4, RZ ;  /* 0x000000041018a824 */ /* 0x000fe200078e00ff */
[----:B--2---:R-:W2:Y:S03]  /*3690*/  LDC.64 R10, c[0x0][0x388] ;  /* 0x0000e200ff0a7b82 */ /* 0x004ea60000000a00 */
[----:B------:R4:W3:Y:S01]  /*36a0*/  @!P0 LDG.E.U16 R5, desc[UR12][R6.64+0x4] ;  /* 0x0000040c06058981 */ /* 0x0008e2000c1e1500 */
[----:B0-----:R-:W-:-:S04]  /*36b0*/  @!P2 IADD3 R14, P3, PT, R24, R14, RZ ;  /* 0x0000000e180ea210 */ /* 0x001fc80007f7e0ff */
[----:B----4-:R-:W0:Y:S01]  /*36c0*/  @!P1 LDC.64 R12, c[0x0][0x390] ;  /* 0x0000e400ff0c9b82 */ /* 0x010e220000000a00 */
[----:B------:R-:W-:Y:S01]  /*36d0*/  @!P2 SHF.L.U64.HI R7, R16, 0x2, R17 ;  /* 0x000000021007a819 */ /* 0x000fe20000010211 */
[----:B------:R-:W-:-:S06]  /*36e0*/  IMAD.MOV.U32 R6, RZ, RZ, RZ ;  /* 0x000000ffff067224 */ /* 0x000fcc00078e00ff */
[----:B------:R-:W4:Y:S01]  /*36f0*/  LDC.64 R16, c[0x0][0x388] ;  /* 0x0000e200ff107b82 */ /* 0x000f220000000a00 */
[----:B------:R-:W-:-:S05]  /*3700*/  @!P2 IMAD.X R15, R7, 0x1, R15, P3 ;  /* 0x00000001070fa824 */ /* 0x000fca00018e060f */
[----:B------:R1:W5:Y:S02]  /*3710*/  @!P2 LDG.E R6, desc[UR12][R14.64] ;  /* 0x0000000c0e06a981 */ /* 0x000364000c1e1900 */
[----:B-1----:R-:W1:Y:S01]  /*3720*/  @!P0 LDC.64 R14, c[0x0][0x390] ;  /* 0x0000e400ff0e8b82 */ /* 0x002e620000000a00 */
[----:B------:R-:W-:Y:S01]  /*3730*/  @!P2 IADD3 R18, P3, PT, R24, R18, RZ ;  /* 0x000000121812a210 */ /* 0x000fe20007f7e0ff */
[C---:B------:R-:W-:Y:S01]  /*3740*/  @!P1 IMAD.SHL.U32 R25, R2.reuse, 0x4, RZ ;  /* 0x0000000402199824 */ /* 0x040fe200078e00ff */
[----:B------:R-:W-:Y:S01]  /*3750*/  @!P1 SHF.L.U64.HI R20, R2, 0x2, R20 ;  /* 0x0000000202149819 */ /* 0x000fe20000010214 */
[----:B------:R-:W-:Y:S02]  /*3760*/  IMAD.MOV.U32 R2, RZ, RZ, RZ ;  /* 0x000000ffff027224 */ /* 0x000fe400078e00ff */
[----:B------:R-:W-:Y:S01]  /*3770*/  @!P2 IMAD.X R19, R7, 0x1, R19, P3 ;  /* 0x000000010713a824 */ /* 0x000fe200018e0613 */
[----:B----4-:R-:W-:Y:S01]  /*3780*/  @!P1 IADD3 R16, P3, PT, R25, R16, RZ ;  /* 0x0000001019109210 */ /* 0x010fe20007f7e0ff */
[----:B------:R-:W-:-:S03]  /*3790*/  @!P0 IMAD.SHL.U32 R27, R22, 0x4, RZ ;  /* 0x00000004161b8824 */ /* 0x000fc600078e00ff */
[----:B------:R4:W5:Y:S01]  /*37a0*/  @!P2 LDG.E R2, desc[UR12][R18.64] ;  /* 0x0000000c1202a981 */ /* 0x000962000c1e1900 */
[----:B0-----:R-:W-:Y:S01]  /*37b0*/  @!P1 IADD3 R12, P2, PT, R25, R12, RZ ;  /* 0x0000000c190c9210 */ /* 0x001fe20007f5e0ff */
[----:B------:R-:W-:Y:S01]  /*37c0*/  @!P1 IMAD.X R17, R20, 0x1, R17, P3 ;  /* 0x0000000114119824 */ /* 0x000fe200018e0611 */
[----:B------:R-:W-:Y:S01]  /*37d0*/  @!P0 SHF.L.U64.HI R22, R22, 0x2, R23 ;  /* 0x0000000216168819 */ /* 0x000fe20000010217 */
[----:B------:R-:W-:Y:S01]  /*37e0*/  IMAD.MOV.U32 R7, RZ, RZ, RZ ;  /* 0x000000ffff077224 */ /* 0x000fe200078e00ff */
[C---:B--2---:R-:W-:Y:S01]  /*37f0*/  @!P0 IADD3 R10, P3, PT, R27.reuse, R10, RZ ;  /* 0x0000000a1b0a8210 */ /* 0x044fe20007f7e0ff */
[----:B------:R-:W-:Y:S02]  /*3800*/  @!P1 IMAD.X R13, R20, 0x1, R13, P2 ;  /* 0x00000001140d9824 */ /* 0x000fe400010e060d */
[----:B------:R-:W-:Y:S01]  /*3810*/  IMAD.MOV.U32 R20, RZ, RZ, RZ ;  /* 0x000000ffff147224 */ /* 0x000fe200078e00ff */
[----:B-1----:R-:W-:Y:S02]  /*3820*/  @!P0 IADD3 R14, P4, PT, R27, R14, RZ ;  /* 0x0000000e1b0e8210 */ /* 0x002fe40007f9e0ff */
[----:B----4-:R-:W-:Y:S01]  /*3830*/  CS2R R18, SRZ ;  /* 0x0000000000127805 */ /* 0x010fe2000001ff00 */
[C---:B------:R-:W-:Y:S01]  /*3840*/  @!P0 IMAD.X R11, R22.reuse, 0x1, R11, P3 ;  /* 0x00000001160b8824 */ /* 0x040fe200018e060b */
[----:B------:R-:W5:Y:S01]  /*3850*/  @!P1 LDG.E R7, desc[UR12][R16.64+0x4] ;  /* 0x0000040c10079981 */ /* 0x000f62000c1e1900 */
[----:B------:R-:W-:-:S03]  /*3860*/  @!P0 IMAD.X R15, R22, 0x1, R15, P4 ;  /* 0x00000001160f8824 */ /* 0x000fc600020e060f */
[----:B------:R0:W5:Y:S04]  /*3870*/  @!P0 LDG.E R19, desc[UR12][R10.64+0x8] ;  /* 0x0000080c0a138981 */ /* 0x000168000c1e1900 */
[----:B------:R1:W5:Y:S04]  /*3880*/  @!P0 LDG.E R20, desc[UR12][R14.64+0x8] ;  /* 0x0000080c0e148981 */ /* 0x000368000c1e1900 */
[----:B------:R2:W5:Y:S01]  /*3890*/  @!P1 LDG.E R18, desc[UR12][R12.64+0x4] ;  /* 0x0000040c0c129981 */ /* 0x000562000c1e1900 */
[----:B0-----:R-:W0:Y:S01]  /*38a0*/  S2R R11, SR_LANEID ;  /* 0x00000000000b7919 */ /* 0x001e220000000000 */
[----:B-1----:R-:W1:Y:S01]  /*38b0*/  S2R R15, SR_CgaCtaId ;  /* 0x00000000000f7919 */ /* 0x002e620000008800 */
[----:B------:R-:W-:-:S02]  /*38c0*/  MOV R14, 0x400 ;  /* 0x00000400000e7802 */ /* 0x000fc40000000f00 */
[----:B------:R-:W-:Y:S01]  /*38d0*/  SHF.R.U32.HI R26, RZ, 0x5, R0 ;  /* 0x00000005ff1a7819 */ /* 0x000fe20000011600 */
[----:B------:R-:W-:Y:S01]  /*38e0*/  BAR.SYNC.DEFER_BLOCKING 0x0 ;  /* 0x0000000000007b1d */ /* 0x000fe20000010000 */
[----:B0-----:R-:W-:Y:S02]  /*38f0*/  ISETP.NE.AND P4, PT, R11, 0x1f, PT ;  /* 0x0000001f0b00780c */ /* 0x001fe40003f85270 */
[----:B---3--:R-:W-:Y:S02]  /*3900*/  PRMT R16, R4, 0x9910, RZ ;  /* 0x0000991004107816 */ /* 0x008fe400000000ff */
[----:B------:R-:W-:-:S04]  /*3910*/  PRMT R17, R3, 0x9910, RZ ;  /* 0x0000991003117816 */ /* 0x000fc800000000ff */
[----:B------:R-:W-:Y:S02]  /*3920*/  ISETP.NE.AND P0, PT, R17, 0x1, PT ;  /* 0x000000011100780c */ /* 0x000fe40003f05270 */
[----:B--2---:R-:W-:Y:S02]  /*3930*/  PRMT R12, R5, 0x9910, RZ ;  /* 0x00009910050c7816 */ /* 0x004fe400000000ff */
[----:B------:R-:W-:Y:S02]  /*3940*/  ISETP.NE.AND P2, PT, R16, 0x1, PT ;  /* 0x000000011000780c */ /* 0x000fe40003f45270 */
[-C--:B------:R-:W-:Y:S02]  /*3950*/  ISETP.GE.OR P0, PT, R21, R28.reuse, P0 ;  /* 0x0000001c1500720c */ /* 0x080fe40000706670 */
[----:B------:R-:W-:Y:S02]  /*3960*/  ISETP.NE.AND P1, PT, R12, 0x1, PT ;  /* 0x000000010c00780c */ /* 0x000fe40003f25270 */
[----:B------:R-:W-:-:S02]  /*3970*/  ISETP.GE.OR P2, PT, R9, R28, P2 ;  /* 0x0000001c0900720c */ /* 0x000fc40001746670 */
[----:B------:R-:W-:Y:S02]  /*3980*/  ISETP.GE.OR P1, PT, R8, R28, P1 ;  /* 0x0000001c0800720c */ /* 0x000fe40000f26670 */
        /* <DEDUP_REMOVED lines=11> */
[----:B------:R-:W0:Y:S02]  /*3a40*/  SHFL.UP P3, R22, R13, 0x8, RZ ;  /* 0x050000000d167989 */ /* 0x000e2400000600ff */
[----:B0-----:R-:W-:-:S05]  /*3a50*/  @P3 IMAD.IADD R22, R13, 0x1, R22 ;  /* 0x000000010d163824 */ /* 0x001fca00078e0216 */
[----:B------:R-:W0:Y:S01]  /*3a60*/  SHFL.UP P3, R17, R22, 0x10, RZ ;  /* 0x0600000016117989 */ /* 0x000e2200000600ff */
[----:B-1----:R-:W-:-:S05]  /*3a70*/  LEA R9, R15, R14, 0x18 ;  /* 0x0000000e0f097211 */ /* 0x002fca00078ec0ff */
[----:B------:R-:W-:Y:S02]  /*3a80*/  @!P4 IMAD R24, R26, 0x4, R9 ;  /* 0x000000041a18c824 */ /* 0x000fe400078e0209 */
[----:B0-----:R-:W-:-:S05]  /*3a90*/  @P3 IMAD.IADD R17, R22, 0x1, R17 ;  /* 0x0000000116113824 */ /* 0x001fca00078e0211 */
[----:B------:R0:W-:Y:S01]  /*3aa0*/  @!P4 STS [R24], R17 ;  /* 0x000000111800c388 */ /* 0x0001e20000000800 */
[----:B------:R-:W-:Y:S06]  /*3ab0*/  BAR.SYNC.DEFER_BLOCKING 0x0 ;  /* 0x0000000000007b1d */ /* 0x000fec0000010000 */
[----:B------:R-:W1:Y:S01]  /*3ac0*/  LDS.128 R12, [R9] ;  /* 0x00000000090c7984 */ /* 0x000e620000000c00 */
[----:B------:R-:W-:Y:S02]  /*3ad0*/  ISETP.NE.AND P3, PT, R26, 0x2, PT ;  /* 0x000000021a00780c */ /* 0x000fe40003f65270 */
[----:B------:R-:W-:-:S02]  /*3ae0*/  ISETP.NE.AND P5, PT, R11, RZ, PT ;  /* 0x000000ff0b00720c */ /* 0x000fc40003fa5270 */
[----:B------:R-:W-:Y:S01]  /*3af0*/  ISETP.NE.AND P4, PT, R26, 0x3, PT ;  /* 0x000000031a00780c */ /* 0x000fe20003f85270 */
[----:B------:R-:W-:-:S05]  /*3b00*/  IMAD.IADD R8, R17, 0x1, -R8 ;  /* 0x0000000111087824 */ /* 0x000fca00078e0a08 */
[----:B0-----:R-:W-:Y:S01]  /*3b10*/  SEL R17, R8, RZ, P5 ;  /* 0x000000ff08117207 */ /* 0x001fe20002800000 */
[----:B-1----:R-:W-:-:S05]  /*3b20*/  IMAD.IADD R21, R12, 0x1, R13 ;  /* 0x000000010c157824 */ /* 0x002fca00078e020d */
[----:B------:R-:W-:Y:S01]  /*3b30*/  SEL R22, R21, R12, !P3 ;  /* 0x0000000c15167207 */ /* 0x000fe20005800000 */
[----:B------:R-:W-:-:S05]  /*3b40*/  IMAD.IADD R21, R14, 0x1, R21 ;  /* 0x000000010e157824 */ /* 0x000fca00078e0215 */
[C---:B------:R-:W-:Y:S02]  /*3b50*/  IADD3 R11, PT, PT, R21.reuse, R28, R15 ;  /* 0x0000001c150b7210 */ /* 0x040fe40007ffe00f */
[----:B------:R-:W-:Y:S02]  /*3b60*/  SEL R22, R21, R22, !P4 ;  /* 0x0000001615167207 */ /* 0x000fe40006000000 */
[----:B------:R-:W-:Y:S01]  /*3b70*/  ISETP.GE.U32.AND P3, PT, R0, 0x20, PT ;  /* 0x000000200000780c */ /* 0x000fe20003f66070 */
[----:B------:R-:W-:-:S03]  /*3b80*/  VIADD R11, R11, 0xfffffe80 ;  /* 0xfffffe800b0b7836 */ /* 0x000fc60000000000 */
[----:B------:R-:W-:Y:S02]  /*3b90*/  SEL R22, R22, RZ, P3 ;  /* 0x000000ff16167207 */ /* 0x000fe40001800000 */
[----:B------:R-:W-:Y:S01]  /*3ba0*/  ISETP.GT.AND P3, PT, R11, 0x80, PT ;  /* 0x000000800b00780c */ /* 0x000fe20003f64270 */
[----:B------:R-:W-:Y:S02]  /*3bb0*/  BSSY.RECONVERGENT B0, `(.L_x_47) ;  /* 0x00000ef000007945 */ /* 0x000fe40003800200 */
[----:B------:R-:W-:-:S04]  /*3bc0*/  IMAD.IADD R17, R22, 0x1, R17 ;  /* 0x0000000116117824 */ /* 0x000fc800078e0211 */
[--C-:B------:R-:W-:Y:S02]  /*3bd0*/  IMAD.IADD R16, R16, 0x1, R17.reuse ;  /* 0x0000000110107824 */ /* 0x100fe400078e0211 */
[----:B------:R-:W-:-:S04]  /*3be0*/  IMAD.IADD R10, R10, 0x1, R17 ;  /* 0x000000010a0a7824 */ /* 0x000fc800078e0211 */
[----:B------:R-:W-:Y:S05]  /*3bf0*/  @P3 BRA `(.L_x_48) ;  /* 0x00000004001c3947 */ /* 0x000fea0003800000 */
[----:B------:R-:W-:Y:S01]  /*3c00*/  ISETP.LT.AND P2, PT, R17, R11, P2 ;  /* 0x0000000b1100720c */ /* 0x000fe20001741270 */
[----:B------:R-:W-:-:S12]  /*3c10*/  BSSY.RECONVERGENT B2, `(.L_x_49) ;  /* 0x0000016000027945 */ /* 0x000fd80003800200 */
        /* <DEDUP_REMOVED lines=8> */
.L_x_51:
        /* <DEDUP_REMOVED lines=13> */
.L_x_50:
[----:B------:R-:W-:Y:S05]  /*3d70*/  BSYNC.RECONVERGENT B2 ;  /* 0x0000000000027941 */ /* 0x000fea0003800200 */
.L_x_49:
[----:B------:R-:W-:Y:S01]  /*3d80*/  ISETP.GE.OR P0, PT, R16, R11, !P0 ;  /* 0x0000000b1000720c */ /* 0x000fe20004706670 */
[----:B------:R-:W-:-:S12]  /*3d90*/  BSSY.RECONVERGENT B2, `(.L_x_52) ;  /* 0x0000016000027945 */ /* 0x000fd80003800200 */
[----:B------:R-:W-:Y:S05]  /*3da0*/  @P0 BRA `(.L_x_53) ;  /* 0x0000000000500947 */ /* 0x000fea0003800000 */
[----:B------:R-:W-:Y:S01]  /*3db0*/  UISETP.NE.AND UP0, UPT, UR7, URZ, UPT ;  /* 0x000000ff0700728c */ /* 0x000fe2000bf05270 */
[----:B0-----:R-:W-:Y:S01]  /*3dc0*/  CS2R R8, SRZ ;  /* 0x0000000000087805 */ /* 0x001fe2000001ff00 */
[----:B------:R-:W0:Y:S01]  /*3dd0*/  LDCU.64 UR4, c[0x0][0x3b0] ;  /* 0x00007600ff0477ac */ /* 0x000e220008000a00 */
[----:B------:R-:W1:Y:S06]  /*3de0*/  LDCU.128 UR8, c[0x0][0x3a0] ;  /* 0x00007400ff0877ac */ /* 0x000e6c0008000c00 */
[----:B------:R-:W-:Y:S05]  /*3df0*/  BRA.U UP0, `(.L_x_54) ;  /* 0x0000000100087547 */ /* 0x000fea000b800000 */
[----:B------:R-:W2:Y:S02]  /*3e00*/  LDC.64 R8, c[0x0][0x3f0] ;  /* 0x0000fc00ff087b82 */ /* 0x000ea40000000a00 */
[----:B--2---:R-:W5:Y:S02]  /*3e10*/  LDG.E.64 R8, desc[UR12][R8.64] ;  /* 0x0000000c08087981 */ /* 0x004f64000c1e1b00 */
.L_x_54:
        /* <DEDUP_REMOVED lines=13> */
.L_x_53:
[----:B------:R-:W-:Y:S05]  /*3ef0*/  BSYNC.RECONVERGENT B2 ;  /* 0x0000000000027941 */ /* 0x000fea0003800200 */
.L_x_52:
[----:B------:R-:W-:-:S13]  /*3f00*/  ISETP.GE.OR P1, PT, R10, R11, !P1 ;  /* 0x0000000b0a00720c */ /* 0x000fda0004f26670 */
[----:B------:R-:W-:Y:S05]  /*3f10*/  @P1 BRA `(.L_x_55) ;  /* 0x0000000800e01947 */ /* 0x000fea0003800000 */
[----:B------:R-:W-:Y:S01]  /*3f20*/  UISETP.NE.AND UP0, UPT, UR7, URZ, UPT ;  /* 0x000000ff0700728c */ /* 0x000fe2000bf05270 */
[----:B01---5:R-:W-:Y:S01]  /*3f30*/  CS2R R2, SRZ ;  /* 0x0000000000027805 */ /* 0x023fe2000001ff00 */
[----:B------:R-:W0:Y:S01]  /*3f40*/  LDCU.64 UR4, c[0x0][0x3b0] ;  /* 0x00007600ff0477ac */ /* 0x000e220008000a00 */
[----:B------:R-:W1:Y:S06]  /*3f50*/  LDCU.128 UR8, c[0x0][0x3a0] ;  /* 0x00007400ff0877ac */ /* 0x000e6c0008000c00 */
[----:B------:R-:W-:Y:S05]  /*3f60*/  BRA.U UP0, `(.L_x_56) ;  /* 0x0000000100087547 */ /* 0x000fea000b800000 */
[----:B------:R-:W2:Y:S02]  /*3f70*/  LDC.64 R2, c[0x0][0x3f0] ;  /* 0x0000fc00ff027b82 */ /* 0x000ea40000000a00 */
[----:B--2---:R-:W5:Y:S02]  /*3f80*/  LDG.E.64 R2, desc[UR12][R2.64] ;  /* 0x0000000c02027981 */ /* 0x004f64000c1e1b00 */
.L_x_56:
        /* <DEDUP_REMOVED lines=12> */
[----:B------:R2:W-:Y:S01]  /*4050*/  STG.E desc[UR12][R8.64], R20 ;  /* 0x0000001408007986 */ /* 0x0005e2000c10190c */
[----:B------:R-:W-:Y:S05]  /*4060*/  BRA `(.L_x_55) ;  /* 0x00000008008c7947 */ /* 0x000fea0003800000 */
.L_x_48:
[----:B------:R-:W-:Y:S01]  /*4070*/  BAR.SYNC.DEFER_BLOCKING 0x0 ;  /* 0x0000000000007b1d */ /* 0x000fe20000010000 */
[--C-:B------:R-:W-:Y:S02]  /*4080*/  @P2 IMAD R17, R17, 0xc, R9.reuse ;  /* 0x0000000c11112824 */ /* 0x100fe400078e0209 */
[--C-:B------:R-:W-:Y:S02]  /*4090*/  @P0 IMAD R16, R16, 0xc, R9.reuse ;  /* 0x0000000c10100824 */ /* 0x100fe400078e0209 */
[----:B------:R-:W-:Y:S01]  /*40a0*/  @P1 IMAD R10, R10, 0xc, R9 ;  /* 0x0000000c0a0a1824 */ /* 0x000fe200078e0209 */
[----:B------:R-:W3:Y:S01]  /*40b0*/  LDCU.64 UR4, c[0x0][0x3b0] ;  /* 0x00007600ff0477ac */ /* 0x000ee20008000a00 */
[----:B------:R-:W4:Y:S01]  /*40c0*/  LDCU.64 UR14, c[0x0][0x3b0] ;  /* 0x00007600ff0e77ac */ /* 0x000f220008000a00 */
[----:B------:R-:W0:Y:S01]  /*40d0*/  LDCU.128 UR8, c[0x0][0x3a0] ;  /* 0x00007400ff0877ac */ /* 0x000e220008000c00 */
[----:B------:R-:W1:Y:S01]  /*40e0*/  LDCU.128 UR16, c[0x0][0x3a0] ;  /* 0x00007400ff1077ac */ /* 0x000e620008000c00 */
[----:B------:R2:W-:Y:S04]  /*40f0*/  @P2 STS.U16 [R17], R4 ;  /* 0x0000000411002388 */ /* 0x0005e80000000400 */
[----:B-----5:R2:W-:Y:S04]  /*4100*/  @P2 STS [R17+0x4], R6 ;  /* 0x0000040611002388 */ /* 0x0205e80000000800 */
[----:B------:R2:W-:Y:S04]  /*4110*/  @P2 STS [R17+0x8], R2 ;  /* 0x0000080211002388 */ /* 0x0005e80000000800 */
[----:B------:R2:W-:Y:S04]  /*4120*/  @P0 STS.U16 [R16], R3 ;  /* 0x0000000310000388 */ /* 0x0005e80000000400 */
[----:B------:R2:W-:Y:S04]  /*4130*/  @P0 STS [R16+0x4], R7 ;  /* 0x0000040710000388 */ /* 0x0005e80000000800 */
[----:B------:R2:W-:Y:S01]  /*4140*/  @P0 STS [R16+0x8], R18 ;  /* 0x0000081210000388 */ /* 0x0005e20000000800 */
[----:B------:R-:W-:-:S03]  /*4150*/  ISETP.GE.U32.AND P0, PT, R0, R11, PT ;  /* 0x0000000b0000720c */ /* 0x000fc60003f06070 */
[----:B------:R2:W-:Y:S04]  /*4160*/  @P1 STS.U16 [R10], R5 ;  /* 0x000000050a001388 */ /* 0x0005e80000000400 */
[----:B------:R2:W-:Y:S04]  /*4170*/  @P1 STS [R10+0x4], R19 ;  /* 0x000004130a001388 */ /* 0x0005e80000000800 */
[----:B------:R2:W-:Y:S01]  /*4180*/  @P1 STS [R10+0x8], R20 ;  /* 0x000008140a001388 */ /* 0x0005e20000000800 */
[----:B------:R-:W-:Y:S06]  /*4190*/  BAR.SYNC.DEFER_BLOCKING 0x0 ;  /* 0x0000000000007b1d */ /* 0x000fec0000010000 */
[----:B01-34-:R-:W-:Y:S05]  /*41a0*/  @P0 BRA `(.L_x_55) ;  /* 0x00000008003c0947 */ /* 0x01bfea0003800000 */
[----:B------:R-:W-:Y:S01]  /*41b0*/  IADD3 R13, PT, PT, R15, R13, R14 ;  /* 0x0000000d0f0d7210 */ /* 0x000fe20007ffe00e */
[----:B------:R-:W-:Y:S03]  /*41c0*/  BSSY.RECONVERGENT B2, `(.L_x_57) ;  /* 0x000002b000027945 */ /* 0x000fe60003800200 */
[----:B------:R-:W-:-:S04]  /*41d0*/  IADD3 R13, PT, PT, R13, UR6, R12 ;  /* 0x000000060d0d7c10 */ /* 0x000fc8000fffe00c */
[----:B------:R-:W-:-:S04]  /*41e0*/  IADD3 R8, PT, PT, R13, -0x181, -R0 ;  /* 0xfffffe7f0d087810 */ /* 0x000fc80007ffe800 */
[----:B--2---:R-:W-:-:S04]  /*41f0*/  LOP3.LUT R2, R8, 0x180, RZ, 0xc0, !PT ;  /* 0x0000018008027812 */ /* 0x004fc800078ec0ff */
[----:B------:R-:W-:-:S13]  /*4200*/  ISETP.NE.AND P0, PT, R2, 0x180, PT ;  /* 0x000001800200780c */ /* 0x000fda0003f05270 */
[----:B------:R-:W-:Y:S05]  /*4210*/  @!P0 BRA `(.L_x_58) ;  /* 0x0000000000948947 */ /* 0x000fea0003800000 */
[----:B------:R-:W-:Y:S01]  /*4220*/  LEA.HI R2, R8, 0x1, RZ, 0x19 ;  /* 0x0000000108027811 */ /* 0x000fe200078fc8ff */
[----:B------:R-:W-:Y:S01]  /*4230*/  IMAD R9, R0, 0xc, R9 ;  /* 0x0000000c00097824 */ /* 0x000fe200078e0209 */
[----:B------:R-:W-:Y:S01]  /*4240*/  BSSY.RECONVERGENT B3, `(.L_x_59) ;  /* 0x0000021000037945 */ /* 0x000fe20003800200 */
[----:B------:R-:W-:Y:S01]  /*4250*/  IMAD.MOV.U32 R21, RZ, RZ, R0 ;  /* 0x000000ffff157224 */ /* 0x000fe200078e0000 */
[----:B------:R-:W-:Y:S01]  /*4260*/  LOP3.LUT R2, R2, 0x3, RZ, 0xc0, !PT ;  /* 0x0000000302027812 */ /* 0x000fe200078ec0ff */
[----:B------:R-:W-:Y:S01]  /*4270*/  IMAD.MOV.U32 R23, RZ, RZ, RZ ;  /* 0x000000ffff177224 */ /* 0x000fe200078e00ff */
[----:B------:R-:W-:Y:S01]  /*4280*/  ISETP.NE.AND P3, PT, RZ, UR7, PT ;  /* 0x00000007ff007c0c */ /* 0x000fe2000bf65270 */
[----:B------:R-:W-:Y:S02]  /*4290*/  VIADD R9, R9, 0x8 ;  /* 0x0000000809097836 */ /* 0x000fe40000000000 */
[----:B------:R-:W-:-:S10]  /*42a0*/  IMAD.MOV R0, RZ, RZ, -R2 ;  /* 0x000000ffff007224 */ /* 0x000fd400078e0a02 */
.L_x_60:
        /* <DEDUP_REMOVED lines=23> */
[----:B------:R-:W-:Y:S02]  /*4420*/  IMAD.MOV.U32 R21, RZ, RZ, R10 ;  /* 0x000000ffff157224 */ /* 0x000fe400078e000a */
[----:B------:R-:W-:-:S03]  /*4430*/  IMAD.X R23, RZ, RZ, R23, P1 ;  /* 0x000000ffff177224 */ /* 0x000fc600008e0617 */
[----:B------:R-:W-:Y:S05]  /*4440*/  @P0 BRA `(.L_x_60) ;  /* 0xfffffffc00980947 */ /* 0x000fea000383ffff */
[----:B------:R-:W-:Y:S05]  /*4450*/  BSYNC.RECONVERGENT B3 ;  /* 0x0000000000037941 */ /* 0x000fea0003800200 */
.L_x_59:
[----:B------:R-:W-:-:S07]  /*4460*/  IMAD.MOV.U32 R0, RZ, RZ, R10 ;  /* 0x000000ffff007224 */ /* 0x000fce00078e000a */
.L_x_58:
[----:B------:R-:W-:Y:S05]  /*4470*/  BSYNC.RECONVERGENT B2 ;  /* 0x0000000000027941 */ /* 0x000fea0003800200 */
.L_x_57:
[----:B------:R-:W-:-:S13]  /*4480*/  ISETP.GE.U32.AND P0, PT, R8, 0x180, PT ;  /* 0x000001800800780c */ /* 0x000fda0003f06070 */
[----:B------:R-:W-:Y:S05]  /*4490*/  @!P0 BRA `(.L_x_55) ;  /* 0x0000000400808947 */ /* 0x000fea0003800000 */
[----:B0-----:R-:W0:Y:S01]  /*44a0*/  S2R R3, SR_CgaCtaId ;  /* 0x0000000000037919 */ /* 0x001e220000008800 */
[----:B------:R-:W-:Y:S01]  /*44b0*/  MOV R2, 0x400 ;  /* 0x0000040000027802 */ /* 0x000fe20000000f00 */
[----:B------:R-:W-:Y:S01]  /*44c0*/  UISETP.NE.AND UP0, UPT, UR7, URZ, UPT ;  /* 0x000000ff0700728c */ /* 0x000fe2000bf05270 */
[----:B------:R-:W-:-:S05]  /*44d0*/  IMAD.MOV.U32 R6, RZ, RZ, R0 ;  /* 0x000000ffff067224 */ /* 0x000fca00078e0000 */
[----:B------:R-:W-:Y:S02]  /*44e0*/  PLOP3.LUT P0, PT, PT, PT, UP0, 0x80, 0x8 ;  /* 0x000000000008781c */ /* 0x000fe40003f0f008 */
[----:B0-----:R-:W-:Y:S01]  /*44f0*/  LEA R5, R3, R2, 0x18 ;  /* 0x0000000203057211 */ /* 0x001fe200078ec0ff */
[----:B------:R-:W-:-:S04]  /*4500*/  IMAD.WIDE.U32 R2, R0, 0x4, RZ ;  /* 0x0000000400027825 */ /* 0x000fc800078e00ff */
[----:B------:R-:W-:Y:S02]  /*4510*/  IMAD R5, R0, 0xc, R5 ;  /* 0x0000000c00057824 */ /* 0x000fe400078e0205 */
[----:B------:R-:W-:Y:S02]  /*4520*/  IMAD.MOV.U32 R4, RZ, RZ, R2 ;  /* 0x000000ffff047224 */ /* 0x000fe400078e0002 */
[----:B------:R-:W-:Y:S02]  /*4530*/  IMAD.MOV.U32 R2, RZ, RZ, RZ ;  /* 0x000000ffff027224 */ /* 0x000fe400078e00ff */
[----:B------:R-:W-:-:S07]  /*4540*/  VIADD R0, R5, 0xc00 ;  /* 0x00000c0005007836 */ /* 0x000fce0000000000 */
.L_x_61:
[----:B---3--:R-:W0:Y:S01]  /*4550*/  @!P0 LDC.64 R14, c[0x0][0x3f0] ;  /* 0x0000fc00ff0e8b82 */ /* 0x008e220000000a00 */
        /* <DEDUP_REMOVED lines=84> */
.L_x_55:
[----:B------:R-:W-:Y:S05]  /*4aa0*/  BSYNC.RECONVERGENT B0 ;  /* 0x0000000000007941 */ /* 0x000fea0003800200 */
.L_x_47:
[----:B------:R-:W-:Y:S05]  /*4ab0*/  BRA `(.L_x_62) ;  /* 0x0000002000647947 */ /* 0x000fea0003800000 */
.L_x_46:
[----:B------:R-:W0:Y:S01]  /*4ac0*/  S2R R9, SR_TID.X ;  /* 0x0000000000097919 */ /* 0x000e220000002100 */
[----:B------:R-:W1:Y:S01]  /*4ad0*/  LDC.U8 R0, c[0x0][0x3d8] ;  /* 0x0000f600ff007b82 */ /* 0x000e620000000000 */
[----:B------:R-:W-:-:S07]  /*4ae0*/  PRMT R14, RZ, 0x7610, R14 ;  /* 0x00007610ff0e7816 */ /* 0x000fce000000000e */
[----:B------:R-:W2:Y:S08]  /*4af0*/  LDC.64 R2, c[0x0][0x3e8] ;  /* 0x0000fa00ff027b82 */ /* 0x000eb00000000a00 */
[----:B------:R-:W3:Y:S01]  /*4b00*/  LDC.64 R6, c[0x0][0x380] ;  /* 0x0000e000ff067b82 */ /* 0x000ee20000000a00 */
[----:B-1----:R-:W-:-:S07]  /*4b10*/  ISETP.NE.AND P1, PT, R0, RZ, PT ;  /* 0x000000ff0000720c */ /* 0x002fce0003f25270 */
[----:B------:R-:W1:Y:S01]  /*4b20*/  LDC.64 R4, c[0x0][0x380] ;  /* 0x0000e000ff047b82 */ /* 0x000e620000000a00 */
[----:B0-----:R-:W-:Y:S01]  /*4b30*/  IMAD R11, R9, 0x3, RZ ;  /* 0x00000003090b7824 */ /* 0x001fe200078e02ff */
[----:B--2---:R-:W-:Y:S02]  /*4b40*/  SEL R0, R2, RZ, !P1 ;  /* 0x000000ff02007207 */ /* 0x004fe40004800000 */
[----:B------:R-:W-:Y:S01]  /*4b50*/  SEL R8, R3, RZ, !P1 ;  /* 0x000000ff03087207 */ /* 0x000fe20004800000 */
[C---:B------:R-:W-:Y:S01]  /*4b60*/  VIADD R25, R11.reuse, 0x1 ;  /* 0x000000010b197836 */ /* 0x040fe20000000000 */
[----:B------:R-:W-:Y:S02]  /*4b70*/  ISETP.GE.AND P0, PT, R11, R28, PT ;  /* 0x0000001c0b00720c */ /* 0x000fe40003f06270 */
[----:B------:R-:W0:Y:S01]  /*4b80*/  LDC.64 R2, c[0x0][0x380] ;  /* 0x0000e000ff027b82 */ /* 0x000e220000000a00 */
[----:B------:R-:W-:Y:S01]  /*4b90*/  IADD3 R12, P3, PT, R15, R0, RZ ;  /* 0x000000000f0c7210 */ /* 0x000fe20007f7e0ff */
[----:B------:R-:W-:Y:S01]  /*4ba0*/  VIADD R24, R11, 0x2 ;  /* 0x000000020b187836 */ /* 0x000fe20000000000 */
[----:B------:R-:W-:-:S02]  /*4bb0*/  ISETP.GE.AND P2, PT, R25, R28, PT ;  /* 0x0000001c1900720c */ /* 0x000fc40003f46270 */
[----:B------:R-:W-:Y:S02]  /*4bc0*/  LEA.HI.X.SX32 R0, R15, R8, 0x1, P3 ;  /* 0x000000080f007211 */ /* 0x000fe400018f0eff */
[----:B------:R-:W-:-:S04]  /*4bd0*/  ISETP.GE.AND P1, PT, R24, R28, PT ;  /* 0x0000001c1800720c */ /* 0x000fc80003f26270 */
[CC--:B------:R-:W-:Y:S01]  /*4be0*/  @!P0 IADD3 R10, P3, PT, R11.reuse, R12.reuse, RZ ;  /* 0x0000000c0b0a8210 */ /* 0x0c0fe20007f7e0ff */
[----:B------:R-:W2:Y:S04]  /*4bf0*/  @!P0 LDC.64 R20, c[0x0][0x390] ;  /* 0x0000e400ff148b82 */ /* 0x000ea80000000a00 */
[----:B------:R-:W-:Y:S01]  /*4c00*/  @!P2 IADD3 R17, P4, PT, R11, R12, RZ ;  /* 0x0000000c0b11a210 */ /* 0x000fe20007f9e0ff */
[----:B------:R-:W-:Y:S01]  /*4c10*/  @!P0 IMAD.X R18, RZ, RZ, R0, P3 ;  /* 0x000000ffff128224 */ /* 0x000fe200018e0600 */
[----:B---3--:R-:W-:-:S03]  /*4c20*/  @!P0 LEA R6, P3, R10, R6, 0x1 ;  /* 0x000000060a068211 */ /* 0x008fc600078608ff */
[----:B------:R-:W-:Y:S01]  /*4c30*/  @!P2 IMAD.X R22, RZ, RZ, R0, P4 ;  /* 0x000000ffff16a224 */ /* 0x000fe200020e0600 */
[----:B------:R-:W-:Y:S02]  /*4c40*/  @!P0 LEA.HI.X R7, R10, R7, R18, 0x1, P3 ;  /* 0x000000070a078211 */ /* 0x000fe400018f0c12 */
[C---:B-1----:R-:W-:Y:S02]  /*4c50*/  @!P2 LEA R4, P3, R17.reuse, R4, 0x1 ;  /* 0x000000041104a211 */ /* 0x042fe400078608ff */
[----:B------:R-:W-:Y:S01]  /*4c60*/  PRMT R13, RZ, 0x7610, R13 ;  /* 0x00007610ff0d7816 */ /* 0x000fe2000000000d */
[----:B------:R-:W3:Y:S01]  /*4c70*/  @!P0 LDG.E.U16 R14, desc[UR12][R6.64] ;  /* 0x0000000c060e8981 */ /* 0x000ee2000c1e1500 */
[----:B------:R-:W-:Y:S02]  /*4c80*/  @!P2 LEA.HI.X R5, R17, R5, R22, 0x1, P3 ;  /* 0x000000051105a211 */ /* 0x000fe400018f0c16 */
[----:B------:R-:W-:-:S03]  /*4c90*/  @!P1 IADD3 R8, P4, PT, R11, R12, RZ ;  /* 0x0000000c0b089210 */ /* 0x000fc60007f9e0ff */
[----:B------:R1:W4:Y:S01]  /*4ca0*/  @!P2 LDG.E.U16 R13, desc[UR12][R4.64+0x2] ;  /* 0x0000020c040da981 */ /* 0x000322000c1e1500 */
[----:B0-----:R-:W-:Y:S01]  /*4cb0*/  @!P1 LEA R2, P3, R8, R2, 0x1 ;  /* 0x0000000208029211 */ /* 0x001fe200078608ff */
[----:B------:R-:W-:Y:S01]  /*4cc0*/  @!P1 IMAD.X R0, RZ, RZ, R0, P4 ;  /* 0x000000ffff009224 */ /* 0x000fe200020e0600 */
[----:B------:R-:W-:-:S04]  /*4cd0*/  PRMT R12, RZ, 0x7610, R12 ;  /* 0x00007610ff0c7816 */ /* 0x000fc8000000000c */
[----:B------:R-:W-:Y:S01]  /*4ce0*/  @!P1 LEA.HI.X R3, R8, R3, R0, 0x1, P3 ;  /* 0x0000000308039211 */ /* 0x000fe200018f0c00 */
[----:B-1----:R-:W0:Y:S04]  /*4cf0*/  LDC.64 R4, c[0x0][0x388] ;  /* 0x0000e200ff047b82 */ /* 0x002e280000000a00 */
[----:B------:R1:W4:Y:S01]  /*4d00*/  @!P1 LDG.E.U16 R12, desc[UR12][R2.64+0x4] ;  /* 0x0000040c020c9981 */ /* 0x000322000c1e1500 */
[C---:B------:R-:W-:Y:S01]  /*4d10*/  @!P0 IMAD.SHL.U32 R7, R10.reuse, 0x4, RZ ;  /* 0x000000040a078824 */ /* 0x040fe200078e00ff */
[----:B------:R-:W-:Y:S01]  /*4d20*/  @!P0 SHF.L.U64.HI R10, R10, 0x2, R18 ;  /* 0x000000020a0a8819 */ /* 0x000fe20000010212 */
[----:B------:R-:W-:Y:S01]  /*4d30*/  IMAD.MOV.U32 R23, RZ, RZ, RZ ;  /* 0x000000ffff177224 */ /* 0x000fe200078e00ff */
[----:B------:R-:W2:Y:S08]  /*4d40*/  LDC.64 R18, c[0x0][0x388] ;  /* 0x0000e200ff127b82 */ /* 0x000eb00000000a00 */
[----:B-1----:R-:W1:Y:S01]  /*4d50*/  LDC.64 R2, c[0x0][0x388] ;  /* 0x0000e200ff027b82 */ /* 0x002e620000000a00 */
[----:B0-----:R-:W-:-:S05]  /*4d60*/  @!P0 IADD3 R4, P3, PT, R7, R4, RZ ;  /* 0x0000000407048210 */ /* 0x001fca0007f7e0ff */
[C---:B------:R-:W-:Y:S01]  /*4d70*/  @!P0 IMAD.X R5, R10.reuse, 0x1, R5, P3 ;  /* 0x000000010a058824 */ /* 0x040fe200018e0605 */
[----:B--2---:R-:W-:Y:S02]  /*4d80*/  @!P0 IADD3 R20, P3, PT, R7, R20, RZ ;  /* 0x0000001407148210 */ /* 0x004fe40007f7e0ff */
[----:B------:R-:W0:Y:S02]  /*4d90*/  @!P2 LDC.64 R6, c[0x0][0x390] ;  /* 0x0000e400ff06ab82 */ /* 0x000e240000000a00 */
[----:B------:R2:W5:Y:S01]  /*4da0*/  @!P0 LDG.E R23, desc[UR12][R4.64] ;  /* 0x0000000c04178981 */ /* 0x000562000c1e1900 */
[----:B------:R-:W-:Y:S02]  /*4db0*/  @!P0 IMAD.X R21, R10, 0x1, R21, P3 ;  /* 0x000000010a158824 */ /* 0x000fe400018e0615 */
[----:B------:R-:W-:-:S06]  /*4dc0*/  IMAD.MOV.U32 R10, RZ, RZ, RZ ;  /* 0x000000ffff0a7224 */ /* 0x000fcc00078e00ff */
[----:B------:R1:W5:Y:S01]  /*4dd0*/  @!P0 LDG.E R10, desc[UR12][R20.64] ;  /* 0x0000000c140a8981 */ /* 0x000362000c1e1900 */
[----:B--2---:R-:W2:Y:S01]  /*4de0*/  @!P1 LDC.64 R4, c[0x0][0x390] ;  /* 0x0000e400ff049b82 */ /* 0x004ea20000000a00 */
[C---:B-1----:R-:W-:Y:S01]  /*4df0*/  @!P2 IMAD.SHL.U32 R20, R17.reuse, 0x4, RZ ;  /* 0x000000041114a824 */ /* 0x042fe200078e00ff */
[----:B------:R-:W-:-:S04]  /*4e00*/  @!P2 SHF.L.U64.HI R17, R17, 0x2, R22 ;  /* 0x000000021111a819 */ /* 0x000fc80000010216 */
[----:B------:R-:W-:Y:S01]  /*4e10*/  @!P2 IADD3 R2, P0, PT, R20, R2, RZ ;  /* 0x000000021402a210 */ /* 0x000fe20007f1e0ff */
[C---:B------:R-:W-:Y:S01]  /*4e20*/  @!P1 IMAD.SHL.U32 R27, R8.reuse, 0x4, RZ ;  /* 0x00000004081b9824 */ /* 0x040fe200078e00ff */
[----:B------:R-:W-:-:S03]  /*4e30*/  @!P1 SHF.L.U64.HI R0, R8, 0x2, R0 ;  /* 0x0000000208009819 */ /* 0x000fc60000010200 */
[----:B------:R-:W-:Y:S01]  /*4e40*/  @!P2 IMAD.X R3, R17, 0x1, R3, P0 ;  /* 0x000000011103a824 */ /* 0x000fe200000e0603 */
[----:B0-----:R-:W-:Y:S01]  /*4e50*/  @!P2 IADD3 R6, P0, PT, R20, R6, RZ ;  /* 0x000000061406a210 */ /* 0x001fe20007f1e0ff */
[----:B------:R-:W-:Y:S01]  /*4e60*/  IMAD.MOV.U32 R8, RZ, RZ, RZ ;  /* 0x000000ffff087224 */ /* 0x000fe200078e00ff */
[C---:B------:R-:W-:Y:S02]  /*4e70*/  @!P1 IADD3 R18, P3, PT, R27.reuse, R18, RZ ;  /* 0x000000121b129210 */ /* 0x040fe40007f7e0ff */
[----:B--2---:R-:W-:Y:S01]  /*4e80*/  @!P1 IADD3 R4, P4, PT, R27, R4, RZ ;  /* 0x000000041b049210 */ /* 0x004fe20007f9e0ff */
[----:B------:R-:W-:Y:S02]  /*4e90*/  @!P2 IMAD.X R7, R17, 0x1, R7, P0 ;  /* 0x000000011107a824 */ /* 0x000fe400000e0607 */
[----:B------:R0:W5:Y:S01]  /*4ea0*/  @!P2 LDG.E R8, desc[UR12][R2.64+0x4] ;  /* 0x0000040c0208a981 */ /* 0x000162000c1e1900 */
[C---:B------:R-:W-:Y:S02]  /*4eb0*/  @!P1 IMAD.X R19, R0.reuse, 0x1, R19, P3 ;  /* 0x0000000100139824 */ /* 0x040fe400018e0613 */
[----:B------:R-:W-:-:S02]  /*4ec0*/  @!P1 IMAD.X R5, R0, 0x1, R5, P4 ;  /* 0x0000000100059824 */ /* 0x000fc400020e0605 */
[----:B------:R-:W-:Y:S01]  /*4ed0*/  IMAD.MOV.U32 R0, RZ, RZ, RZ ;  /* 0x000000ffff007224 */ /* 0x000fe200078e00ff */
[----:B0-----:R-:W-:-:S05]  /*4ee0*/  CS2R R2, SRZ ;  /* 0x0000000000027805 */ /* 0x001fca000001ff00 */
[----:B------:R0:W5:Y:S04]  /*4ef0*/  @!P1 LDG.E R0, desc[UR12][R4.64+0x8] ;  /* 0x0000080c04009981 */ /* 0x000168000c1e1900 */
[----:B------:R-:W5:Y:S04]  /*4f00*/  @!P1 LDG.E R2, desc[UR12][R18.64+0x8] ;  /* 0x0000080c12029981 */ /* 0x000f68000c1e1900 */
[----:B------:R1:W5:Y:S01]  /*4f10*/  @!P2 LDG.E R3, desc[UR12][R6.64+0x4] ;  /* 0x0000040c0603a981 */ /* 0x000362000c1e1900 */
[----:B0-----:R-:W-:Y:S01]  /*4f20*/  IMAD.MOV.U32 R5, RZ, RZ, 0x2 ;  /* 0x00000002ff057424 */ /* 0x001fe200078e00ff */
[----:B------:R-:W0:Y:S01]  /*4f30*/  S2UR UR5, SR_CgaCtaId ;  /* 0x00000000000579c3 */ /* 0x000e220000008800 */
[----:B------:R-:W-:Y:S01]  /*4f40*/  UMOV UR4, 0x400 ;  /* 0x0000040000047882 */ /* 0x000fe20000000000 */
[----:B---3--:R-:W-:-:S02]  /*4f50*/  PRMT R17, R14, 0x9910, RZ ;  /* 0x000099100e117816 */ /* 0x008fc400000000ff */
[----:B----4-:R-:W-:-:S04]  /*4f60*/  PRMT R20, R13, 0x9910, RZ ;  /* 0x000099100d147816 */ /* 0x010fc800000000ff */
[----:B------:R-:W-:Y:S01]  /*4f70*/  BAR.SYNC.DEFER_BLOCKING 0x0 ;  /* 0x0000000000007b1d */ /* 0x000fe20000010000 */
[----:B------:R-:W-:Y:S01]  /*4f80*/  ISETP.NE.AND P0, PT, R17, 0x1, PT ;  /* 0x000000011100780c */ /* 0x000fe20003f05270 */
[----:B------:R-:W-:-:S03]  /*4f90*/  IMAD.MOV.U32 R17, RZ, RZ, R20 ;  /* 0x000000ffff117224 */ /* 0x000fc600078e0014 */
[-C--:B------:R-:W-:Y:S02]  /*4fa0*/  ISETP.GE.OR P0, PT, R11, R28.reuse, P0 ;  /* 0x0000001c0b00720c */ /* 0x080fe40000706670 */
[----:B------:R-:W-:Y:S02]  /*4fb0*/  ISETP.NE.AND P1, PT, R17, 0x1, PT ;  /* 0x000000011100780c */ /* 0x000fe40003f25270 */
[----:B-1----:R-:W-:Y:S02]  /*4fc0*/  PRMT R6, R12, 0x9910, RZ ;  /* 0x000099100c067816 */ /* 0x002fe400000000ff */
[----:B------:R-:W-:Y:S02]  /*4fd0*/  ISETP.GE.OR P1, PT, R25, R28, P1 ;  /* 0x0000001c1900720c */ /* 0x000fe40000f26670 */
[----:B------:R-:W-:-:S04]  /*4fe0*/  ISETP.NE.AND P5, PT, R6, 0x1, PT ;  /* 0x000000010600780c */ /* 0x000fc80003fa5270 */
[----:B------:R-:W-:Y:S02]  /*4ff0*/  ISETP.GE.OR P5, PT, R24, R28, P5 ;  /* 0x0000001c1800720c */ /* 0x000fe40002fa6670 */
[----:B------:R-:W-:Y:S01]  /*5000*/  SEL R4, RZ, 0x1, !P0 ;  /* 0x00000001ff047807 */ /* 0x000fe20004000000 */
[----:B------:R-:W-:-:S04]  /*5010*/  @!P0 IMAD.MOV R5, RZ, RZ, 0x1 ;  /* 0x00000001ff058424 */ /* 0x000fc800078e02ff */
[----:B------:R-:W-:-:S04]  /*5020*/  @!P1 IMAD.MOV R5, RZ, RZ, R4 ;  /* 0x000000ffff059224 */ /* 0x000fc800078e0204 */
[----:B------:R-:W-:Y:S02]  /*5030*/  VIADD R17, R5, 0x1 ;  /* 0x0000000105117836 */ /* 0x000fe40000000000 */
[----:B------:R-:W-:-:S05]  /*5040*/  @!P5 IMAD.MOV R17, RZ, RZ, R5 ;  /* 0x000000ffff11d224 */ /* 0x000fca00078e0205 */
[----:B------:R-:W1:Y:S02]  /*5050*/  SHFL.UP P2, R4, R17, 0x1, RZ ;  /* 0x0420000011047989 */ /* 0x000e6400000400ff */
[----:B-1----:R-:W-:-:S05]  /*5060*/  @P2 IMAD.IADD R4, R4, 0x1, R17 ;  /* 0x0000000104042824 */ /* 0x002fca00078e0211 */
[----:B------:R-:W1:Y:S02]  /*5070*/  SHFL.UP P2, R5, R4, 0x2, RZ ;  /* 0x0440000004057989 */ /* 0x000e6400000400ff */
[----:B-1----:R-:W-:-:S05]  /*5080*/  @P2 IMAD.IADD R5, R4, 0x1, R5 ;  /* 0x0000000104052824 */ /* 0x002fca00078e0205 */
[----:B------:R-:W1:Y:S01]  /*5090*/  SHFL.UP P2, R6, R5, 0x4, RZ ;  /* 0x0480000005067989 */ /* 0x000e6200000400ff */
[----:B------:R-:W2:Y:S01]  /*50a0*/  S2R R11, SR_LANEID ;  /* 0x00000000000b7919 */ /* 0x000ea20000000000 */
[----:B-1----:R-:W-:-:S05]  /*50b0*/  @P2 IMAD.IADD R6, R5, 0x1, R6 ;  /* 0x0000000105062824 */ /* 0x002fca00078e0206 */
[----:B------:R-:W1:Y:S01]  /*50c0*/  SHFL.UP P2, R19, R6, 0x8, RZ ;  /* 0x0500000006137989 */ /* 0x000e6200000400ff */
[----:B--2---:R-:W-:Y:S01]  /*50d0*/  ISETP.NE.AND P3, PT, R11, 0x1f, PT ;  /* 0x0000001f0b00780c */ /* 0x004fe20003f65270 */
[----:B-1----:R-:W-:-:S05]  /*50e0*/  @P2 IMAD.IADD R19, R6, 0x1, R19 ;  /* 0x0000000106132824 */ /* 0x002fca00078e0213 */
[----:B------:R-:W1:Y:S01]  /*50f0*/  SHFL.UP P2, R18, R19, 0x10, RZ ;  /* 0x0600000013127989 */ /* 0x000e6200000400ff */
[----:B0-----:R-:W-:Y:S01]  /*5100*/  ULEA UR4, UR5, UR4, 0x18 ;  /* 0x0000000405047291 */ /* 0x001fe2000f8ec0ff */
[----:B------:R-:W-:-:S05]  /*5110*/  SHF.R.U32.HI R20, RZ, 0x5, R9 ;  /* 0x00000005ff147819 */ /* 0x000fca0000011609 */
[----:B------:R-:W-:Y:S01]  /*5120*/  @!P3 LEA R21, R20, UR4, 0x2 ;  /* 0x000000041415bc11 */ /* 0x000fe2000f8e10ff */
[----:B-1----:R-:W-:-:S05]  /*5130*/  @P2 IMAD.IADD R18, R19, 0x1, R18 ;  /* 0x0000000113122824 */ /* 0x002fca00078e0212 */
[----:B------:R-:W-:Y:S01]  /*5140*/  @!P3 STS [R21], R18 ;  /* 0x000000121500b388 */ /* 0x000fe20000000800 */
[----:B------:R-:W-:Y:S06]  /*5150*/  BAR.SYNC.DEFER_BLOCKING 0x0 ;  /* 0x0000000000007b1d */ /* 0x000fec0000010000 */
[----:B------:R-:W0:Y:S01]  /*5160*/  LDS.128 R4, [UR4] ;  /* 0x00000004ff047984 */ /* 0x000e220008000c00 */
[C---:B------:R-:W-:Y:S02]  /*5170*/  ISETP.NE.AND P2, PT, R20.reuse, 0x2, PT ;  /* 0x000000021400780c */ /* 0x040fe40003f45270 */
[----:B------:R-:W-:Y:S01]  /*5180*/  ISETP.NE.AND P3, PT, R20, 0x3, PT ;  /* 0x000000031400780c */ /* 0x000fe20003f65270 */
[----:B------:R-:W-:Y:S01]  /*5190*/  IMAD.IADD R26, R18, 0x1, -R17 ;  /* 0x00000001121a7824 */ /* 0x000fe200078e0a11 */
[----:B------:R-:W-:-:S04]  /*51a0*/  ISETP.NE.AND P4, PT, R11, RZ, PT ;  /* 0x000000ff0b00720c */ /* 0x000fc80003f85270 */
[----:B------:R-:W-:Y:S01]  /*51b0*/  SEL R17, R26, RZ, P4 ;  /* 0x000000ff1a117207 */ /* 0x000fe20002000000 */
[----:B0-----:R-:W-:-:S04]  /*51c0*/  IMAD.IADD R5, R4, 0x1, R5 ;  /* 0x0000000104057824 */ /* 0x001fc800078e0205 */
[----:B------:R-:W-:Y:S01]  /*51d0*/  IMAD.IADD R6, R6, 0x1, R5 ;  /* 0x0000000106067824 */ /* 0x000fe200078e0205 */
[----:B------:R-:W-:-:S04]  /*51e0*/  SEL R4, R5, R4, !P2 ;  /* 0x0000000405047207 */ /* 0x000fc80005000000 */
[----:B------:R-:W-:Y:S02]  /*51f0*/  SEL R4, R6, R4, !P3 ;  /* 0x0000000406047207 */ /* 0x000fe40005800000 */
[C---:B------:R-:W-:Y:S02]  /*5200*/  ISETP.GT.U32.AND P3, PT, R9.reuse, 0x1f, PT ;  /* 0x0000001f0900780c */ /* 0x040fe40003f64070 */
[----:B------:R-:W-:Y:S01]  /*5210*/  ISETP.GE.U32.AND P2, PT, R9, 0x20, PT ;  /* 0x000000200900780c */ /* 0x000fe20003f46070 */
[----:B------:R-:W-:Y:S02]  /*5220*/  IMAD.IADD R17, R4, 0x1, R17 ;  /* 0x0000000104117824 */ /* 0x000fe400078e0211 */
[----:B------:R-:W-:-:S03]  /*5230*/  IMAD.IADD R7, R7, 0x1, R6 ;  /* 0x0000000107077824 */ /* 0x000fc600078e0206 */
[----:B------:R-:W-:-:S05]  /*5240*/  SEL R26, R26, R17, !P2 ;  /* 0x000000111a1a7207 */ /* 0x000fca0005000000 */
[----:B------:R-:W-:Y:S05]  /*5250*/  @P3 BRA `(.L_x_63) ;  /* 0x0000000800703947 */ /* 0x000fea0003800000 */
[----:B------:R-:W0:Y:S01]  /*5260*/  LDC R17, c[0x0][0x370] ;  /* 0x0000dc00ff117b82 */ /* 0x000e220000000800 */
[----:B------:R-:W-:-:S07]  /*5270*/  ISETP.NE.AND P2, PT, R9, RZ, PT ;  /* 0x000000ff0900720c */ /* 0x000fce0003f45270 */
[----:B------:R-:W1:Y:S06]  /*5280*/  LDC.64 R4, c[0x0][0x3c0] ;  /* 0x0000f000ff047b82 */ /* 0x000e6c0000000a00 */
[----:B------:R-:W-:Y:S01]  /*5290*/  @!P2 IMAD.MOV.U32 R6, RZ, RZ, 0x64 ;  /* 0x00000064ff06a424 */ /* 0x000fe200078e00ff */
[----:B------:R-:W-:Y:S01]  /*52a0*/  @!P2 STS [UR4+0x2c], R7 ;  /* 0x00002c07ff00a988 */ /* 0x000fe20008000804 */
[----:B0-----:R-:W-:Y:S02]  /*52b0*/  ISETP.GT.U32.AND P3, PT, R17, 0x1f3, PT ;  /* 0x000001f31100780c */ /* 0x001fe40003f64070 */
[----:B------:R-:W-:Y:S01]  /*52c0*/  LOP3.LUT R17, RZ, R9, RZ, 0x33, !PT ;  /* 0x00000009ff117212 */ /* 0x000fe200078e33ff */
[----:B-1----:R-:W-:Y:S01]  /*52d0*/  IMAD.WIDE R24, R16, 0x8, R4 ;  /* 0x0000000810187825 */ /* 0x002fe200078e0204 */
[----:B------:R-:W-:Y:S06]  /*52e0*/  @!P2 MEMBAR.ALL.GPU ;  /* 0x000000000000a992 */ /* 0x000fec000000a000 */
[----:B------:R-:W-:-:S00]  /*52f0*/  @!P2 ERRBAR ;  /* 0x000000000000a9ab */ /* 0x000fc00000000000 */
[----:B------:R-:W-:Y:S06]  /*5300*/  @!P2 CGAERRBAR ;  /* 0x000000000000a5ab */ /* 0x000fec0000000000 */
[----:B------:R0:W-:Y:S02]  /*5310*/  @!P2 ST.E.64.STRONG.GPU desc[UR12][R24.64+0x100], R6 ;  /* 0x000100061800a985 */ /* 0x0001e4000c10fb0c */
[----:B0-----:R-:W-:Y:S01]  /*5320*/  IMAD.IADD R6, R16, 0x1, R17 ;  /* 0x0000000110067824 */ /* 0x001fe200078e0211 */
[----:B------:R-:W-:Y:S06]  /*5330*/  @P3 BRA `(.L_x_64) ;  /* 0x0000000000083947 */ /* 0x000fec0003800000 */
[----:B------:R0:W-:Y:S06]  /*5340*/  MEMBAR.SC.CTA ;  /* 0x0000000000007992 */ /* 0x0001ec0000000000 */
[----:B0-----:R-:W-:Y:S05]  /*5350*/  BRA `(.L_x_65) ;  /* 0x0000000000087947 */ /* 0x001fea0003800000 */
.L_x_64:
[----:B------:R-:W-:Y:S05]  /*5360*/  NANOSLEEP 0x1c2 ;  /* 0x000001c20000795d */ /* 0x000fea0003800000 */
[----:B------:R-:W-:Y:S01]  /*5370*/  NOP ;  /* 0x0000000000007918 */ /* 0x000fe20000000000 */
.L_x_65:
[----:B------:R-:W-:-:S05]  /*5380*/  IMAD.WIDE R4, R6, 0x8, R4 ;  /* 0x0000000806047825 */ /* 0x000fca00078e0204 */
[----:B------:R-:W2:Y:S04]  /*5390*/  LD.E.64.STRONG.GPU R16, desc[UR12][R4.64+0x100] ;  /* 0x0001000c04107980 */ /* 0x000ea8000c10fb00 */
[----:B--2---:R-:W-:Y:S01]  /*53a0*/  CCTL.IVALL ;  /* 0x00000000ff00798f */ /* 0x004fe20002000000 */
[----:B------:R-:W-:Y:S01]  /*53b0*/  UMOV UR5, 0xffffffff ;  /* 0xffffffff00057882 */ /* 0x000fe20000000000 */
[----:B------:R-:W-:Y:S02]  /*53c0*/  ISETP.NE.AND P4, PT, R16, 0x63, PT ;  /* 0x000000631000780c */ /* 0x000fe40003f85270 */
[----:B------:R-:W-:Y:S11]  /*53d0*/  BRA.DIV UR5, `(.L_x_66) ;  /* 0x0000002605107947 */ /* 0x000ff6000b800000 */
[----:B------:R-:W-:-:S13]  /*53e0*/  VOTE.ANY P4, !P4 ;  /* 0x0000000000ff7806 */ /* 0x000fda0006080100 */
.L_x_129:
[----:B------:R-:W-:Y:S05]  /*53f0*/  @!P4 BRA `(.L_x_67) ;  /* 0x000000000034c947 */ /* 0x000fea0003800000 */
.L_x_71:
[----:B------:R-:W-:Y:S05]  /*5400*/  YIELD ;  /* 0x0000000000007946 */ /* 0x000fea0003800000 */
[----:B------:R-:W-:Y:S05]  /*5410*/  @P3 BRA `(.L_x_68) ;  /* 0x0000000000083947 */ /* 0x000fea0003800000 */
[----:B------:R0:W-:Y:S06]  /*5420*/  MEMBAR.SC.CTA ;  /* 0x0000000000007992 */ /* 0x0001ec0000000000 */
[----:B0-----:R-:W-:Y:S05]  /*5430*/  BRA `(.L_x_69) ;  /* 0x0000000000087947 */ /* 0x001fea0003800000 */
.L_x_68:
[----:B------:R-:W-:Y:S05]  /*5440*/  NANOSLEEP 0x15e ;  /* 0x0000015e0000795d */ /* 0x000fea0003800000 */
[----:B------:R-:W-:Y:S01]  /*5450*/  NOP ;  /* 0x0000000000007918 */ /* 0x000fe20000000000 */
.L_x_69:
[----:B------:R-:W2:Y:S04]  /*5460*/  LD.E.64.STRONG.GPU R16, desc[UR12][R4.64+0x100] ;  /* 0x0001000c04107980 */ /* 0x000ea8000c10fb00 */
[----:B--2---:R-:W-:Y:S01]  /*5470*/  CCTL.IVALL ;  /* 0x00000000ff00798f */ /* 0x004fe20002000000 */
[----:B------:R-:W-:Y:S01]  /*5480*/  UMOV UR5, 0xffffffff ;  /* 0xffffffff00057882 */ /* 0x000fe20000000000 */
[----:B------:R-:W-:Y:S02]  /*5490*/  ISETP.NE.AND P4, PT, R16, 0x63, PT ;  /* 0x000000631000780c */ /* 0x000fe40003f85270 */
[----:B------:R-:W-:Y:S11]  /*54a0*/  BRA.DIV UR5, `(.L_x_70) ;  /* 0x0000002205fc7947 */ /* 0x000ff6000b800000 */
[----:B------:R-:W-:-:S13]  /*54b0*/  VOTE.ANY P4, !P4 ;  /* 0x0000000000ff7806 */ /* 0x000fda0006080100 */
.L_x_132:
[----:B------:R-:W-:Y:S05]  /*54c0*/  @P4 BRA `(.L_x_71) ;  /* 0xfffffffc00cc4947 */ /* 0x000fea000383ffff */
.L_x_67:
        /* <DEDUP_REMOVED lines=8> */
[----:B0-----:R-:W-:-:S05]  /*5550*/  LOP3.LUT R18, R18, 0x80000000, R27, 0xec, !PT ;  /* 0x8000000012127812 */ /* 0x001fca00078eec1b */
[----:B------:R-:W-:-:S05]  /*5560*/  VIADD R5, R18, 0xffffffff ;  /* 0xffffffff12057836 */ /* 0x000fca0000000000 */
[----:B------:R-:W-:-:S04]  /*5570*/  LOP3.LUT R5, R18, R5, RZ, 0xc, !PT ;  /* 0x0000000512057212 */ /* 0x000fc800078e0cff */
[----:B------:R0:W1:Y:S02]  /*5580*/  POPC R20, R5 ;  /* 0x0000000500147309 */ /* 0x0000640000000000 */
[C---:B0-----:R-:W-:Y:S01]  /*5590*/  VIADD R5, R11.reuse, 0x4 ;  /* 0x000000040b057836 */ /* 0x041fe20000000000 */
[----:B-1----:R-:W0:Y:S01]  /*55a0*/  SHFL.DOWN PT, R22, R17, 0x1, R20 ;  /* 0x0820000011167989 */ /* 0x002e2200000e0014 */
[----:B------:R-:W-:-:S04]  /*55b0*/  ISETP.GE.AND P4, PT, R11, R20, PT ;  /* 0x000000140b00720c */ /* 0x000fc80003f86270 */
[----:B0-----:R-:W-:Y:S02]  /*55c0*/  SEL R22, R22, RZ, !P4 ;  /* 0x000000ff16167207 */ /* 0x001fe40006000000 */
[----:B------:R-:W-:-:S03]  /*55d0*/  ISETP.GT.AND P4, PT, R21, R20, PT ;  /* 0x000000141500720c */ /* 0x000fc60003f84270 */
[----:B------:R-:W-:Y:S02]  /*55e0*/  IMAD.IADD R19, R22, 0x1, R17 ;  /* 0x0000000116137824 */ /* 0x000fe400078e0211 */
[----:B------:R-:W-:-:S03]  /*55f0*/  VIADD R17, R11, 0x10 ;  /* 0x000000100b117836 */ /* 0x000fc60000000000 */
[----:B------:R-:W0:Y:S02]  /*5600*/  SHFL.DOWN PT, R22, R19, 0x2, R20 ;  /* 0x0840000013167989 */ /* 0x000e2400000e0014 */
[----:B0-----:R-:W-:Y:S02]  /*5610*/  SEL R22, R22, RZ, !P4 ;  /* 0x000000ff16167207 */ /* 0x001fe40006000000 */
[----:B------:R-:W-:Y:S01]  /*5620*/  ISETP.GT.AND P4, PT, R5, R20, PT ;  /* 0x000000140500720c */ /* 0x000fe20003f84270 */
[----:B------:R-:W-:Y:S02]  /*5630*/  VIADD R5, R11, 0x8 ;  /* 0x000000080b057836 */ /* 0x000fe40000000000 */
[----:B------:R-:W-:-:S05]  /*5640*/  IMAD.IADD R21, R19, 0x1, R22 ;  /* 0x0000000113157824 */ /* 0x000fca00078e0216 */
[----:B------:R-:W0:Y:S02]  /*5650*/  SHFL.DOWN PT, R22, R21, 0x4, R20 ;  /* 0x0880000015167989 */ /* 0x000e2400000e0014 */
[----:B0-----:R-:W-:Y:S02]  /*5660*/  SEL R22, R22, RZ, !P4 ;  /* 0x000000ff16167207 */ /* 0x001fe40006000000 */
[----:B------:R-:W-:Y:S02]  /*5670*/  ISETP.GT.AND P4, PT, R5, R20, PT ;  /* 0x000000140500720c */ /* 0x000fe40003f84270 */
[----:B------:R-:W0:Y:S01]  /*5680*/  LDC.64 R4, c[0x0][0x3c0] ;  /* 0x0000f000ff047b82 */ /* 0x000e220000000a00 */
[----:B------:R-:W-:-:S05]  /*5690*/  IMAD.IADD R29, R21, 0x1, R22 ;  /* 0x00000001151d7824 */ /* 0x000fca00078e0216 */
[----:B------:R-:W1:Y:S02]  /*56a0*/  SHFL.DOWN PT, R22, R29, 0x8, R20 ;  /* 0x090000001d167989 */ /* 0x000e6400000e0014 */
[----:B-1----:R-:W-:Y:S02]  /*56b0*/  SEL R22, R22, RZ, !P4 ;  /* 0x000000ff16167207 */ /* 0x002fe40006000000 */
[----:B------:R-:W-:-:S03]  /*56c0*/  ISETP.GT.AND P4, PT, R17, R20, PT ;  /* 0x000000141100720c */ /* 0x000fc60003f84270 */
[----:B------:R-:W-:-:S05]  /*56d0*/  IMAD.IADD R19, R29, 0x1, R22 ;  /* 0x000000011d137824 */ /* 0x000fca00078e0216 */
[----:B------:R-:W1:Y:S02]  /*56e0*/  SHFL.DOWN PT, R22, R19, 0x10, R20 ;  /* 0x0a00000013167989 */ /* 0x000e6400000e0014 */
[----:B-1----:R-:W-:Y:S02]  /*56f0*/  SEL R22, R22, RZ, !P4 ;  /* 0x000000ff16167207 */ /* 0x002fe40006000000 */
[----:B0-----:R-:W-:-:S03]  /*5700*/  IADD3 R20, P4, PT, R4, 0x100, RZ ;  /* 0x0000010004147810 */ /* 0x001fc60007f9e0ff */
[----:B------:R-:W-:Y:S02]  /*5710*/  IMAD.IADD R19, R19, 0x1, R22 ;  /* 0x0000000113137824 */ /* 0x000fe400078e0216 */
[----:B------:R-:W-:-:S08]  /*5720*/  IMAD.X R21, RZ, RZ, R5, P4 ;  /* 0x000000ffff157224 */ /* 0x000fd000020e0605 */
.L_x_141:
[----:B------:R-:W-:Y:S05]  /*5730*/  @!P6 BRA `(.L_x_73) ;  /* 0x0000000000f0e947 */ /* 0x000fea0003800000 */
.L_x_81:
        /* <DEDUP_REMOVED lines=10> */
.L_x_144:
[----:B------:R-:W-:Y:S05]  /*57e0*/  @!P4 BRA `(.L_x_75) ;  /* 0x000000000034c947 */ /* 0x000fea0003800000 */
.L_x_79:
[----:B------:R-:W-:Y:S05]  /*57f0*/  YIELD ;  /* 0x0000000000007946 */ /* 0x000fea0003800000 */
[----:B------:R-:W-:Y:S05]  /*5800*/  @P3 BRA `(.L_x_76) ;  /* 0x0000000000083947 */ /* 0x000fea0003800000 */
[----:B------:R0:W-:Y:S06]  /*5810*/  MEMBAR.SC.CTA ;  /* 0x0000000000007992 */ /* 0x0001ec0000000000 */
[----:B0-----:R-:W-:Y:S05]  /*5820*/  BRA `(.L_x_77) ;  /* 0x0000000000087947 */ /* 0x001fea0003800000 */
.L_x_76:
[----:B------:R-:W-:Y:S05]  /*5830*/  NANOSLEEP 0x15e ;  /* 0x0000015e0000795d */ /* 0x000fea0003800000 */
[----:B------:R-:W-:Y:S01]  /*5840*/  NOP ;  /* 0x0000000000007918 */ /* 0x000fe20000000000 */
.L_x_77:
[----:B------:R-:W2:Y:S04]  /*5850*/  LD.E.64.STRONG.GPU R16, desc[UR12][R4.64+-0x100] ;  /* 0xffff000c04107980 */ /* 0x000ea8000c10fb00 */
[----:B--2---:R-:W-:Y:S01]  /*5860*/  CCTL.IVALL ;  /* 0x00000000ff00798f */ /* 0x004fe20002000000 */
[----:B------:R-:W-:Y:S01]  /*5870*/  UMOV UR5, 0xffffffff ;  /* 0xffffffff00057882 */ /* 0x000fe20000000000 */
[----:B------:R-:W-:Y:S02]  /*5880*/  ISETP.NE.AND P4, PT, R16, 0x63, PT ;  /* 0x000000631000780c */ /* 0x000fe40003f85270 */
[----:B------:R-:W-:Y:S11]  /*5890*/  BRA.DIV UR5, `(.L_x_78) ;  /* 0x0000002605547947 */ /* 0x000ff6000b800000 */
[----:B------:R-:W-:-:S13]  /*58a0*/  VOTE.ANY P4, !P4 ;  /* 0x0000000000ff7806 */ /* 0x000fda0006080100 */
.L_x_147:
[----:B------:R-:W-:Y:S05]  /*58b0*/  @P4 BRA `(.L_x_79) ;  /* 0xfffffffc00cc4947 */ /* 0x000fea000383ffff */
.L_x_75:
[----:B------:R-:W-:Y:S01]  /*58c0*/  UMOV UR5, 0xffffffff ;  /* 0xffffffff00057882 */ /* 0x000fe20000000000 */
[----:B------:R-:W-:Y:S02]  /*58d0*/  ISETP.NE.AND P4, PT, R16, 0x65, PT ;  /* 0x000000651000780c */ /* 0x000fe40003f85270 */
[----:B------:R-:W-:Y:S11]  /*58e0*/  BRA.DIV UR5, `(.L_x_80) ;  /* 0x0000002605607947 */ /* 0x000ff6000b800000 */
[----:B------:R-:W-:Y:S01]  /*58f0*/  VOTE.ANY R18, PT, !P4 ;  /* 0x0000000000127806 */ /* 0x000fe200060e0100 */
[----:B------:R-:W-:Y:S02]  /*5900*/  VIADD R4, R11, 0x2 ;  /* 0x000000020b047836 */ /* 0x000fe40000000000 */
[----:B------:R-:W-:Y:S01]  /*5910*/  VIADD R6, R6, 0xffffffe0 ;  /* 0xffffffe006067836 */ /* 0x000fe20000000000 */
[----:B------:R-:W-:-:S05]  /*5920*/  LOP3.LUT R18, R18, 0x80000000, R27, 0xec, !PT ;  /* 0x8000000012127812 */ /* 0x000fca00078eec1b */
[----:B------:R-:W-:-:S05]  /*5930*/  VIADD R5, R18, 0xffffffff ;  /* 0xffffffff12057836 */ /* 0x000fca0000000000 */
[----:B------:R-:W-:-:S06]  /*5940*/  LOP3.LUT R5, R18, R5, RZ, 0xc, !PT ;  /* 0x0000000512057212 */ /* 0x000fcc00078e0cff */
[----:B------:R-:W0:Y:S02]  /*5950*/  POPC R5, R5 ;  /* 0x0000000500057309 */ /* 0x000e240000000000 */
[----:B0-----:R-:W0:Y:S01]  /*5960*/  SHFL.DOWN PT, R22, R17, 0x1, R5 ;  /* 0x0820000011167989 */ /* 0x001e2200000e0005 */
[----:B------:R-:W-:-:S04]  /*5970*/  ISETP.GE.AND P4, PT, R11, R5, PT ;  /* 0x000000050b00720c */ /* 0x000fc80003f86270 */
[----:B0-----:R-:W-:Y:S02]  /*5980*/  SEL R22, R22, RZ, !P4 ;  /* 0x000000ff16167207 */ /* 0x001fe40006000000 */
[----:B------:R-:W-:Y:S01]  /*5990*/  ISETP.GT.AND P4, PT, R4, R5, PT ;  /* 0x000000050400720c */ /* 0x000fe20003f84270 */
[----:B------:R-:W-:Y:S02]  /*59a0*/  VIADD R4, R11, 0x4 ;  /* 0x000000040b047836 */ /* 0x000fe40000000000 */
[----:B------:R-:W-:-:S05]  /*59b0*/  IMAD.IADD R29, R22, 0x1, R17 ;  /* 0x00000001161d7824 */ /* 0x000fca00078e0211 */
[----:B------:R-:W0:Y:S02]  /*59c0*/  SHFL.DOWN PT, R22, R29, 0x2, R5 ;  /* 0x084000001d167989 */ /* 0x000e2400000e0005 */
        /* <DEDUP_REMOVED lines=8> */
[----:B------:R-:W-:-:S03]  /*5a50*/  IMAD.IADD R17, R29, 0x1, R22 ;  /* 0x000000011d117824 */ /* 0x000fc600078e0216 */
[----:B------:R-:W-:Y:S02]  /*5a60*/  ISETP.GT.AND P6, PT, R4, R5, PT ;  /* 0x000000050400720c */ /* 0x000fe40003fc4270 */
[----:B------:R-:W0:Y:S02]  /*5a70*/  SHFL.DOWN PT, R22, R17, 0x8, R5 ;  /* 0x0900000011167989 */ /* 0x000e2400000e0005 */
[----:B0-----:R-:W-:Y:S02]  /*5a80*/  SEL R22, R22, RZ, !P4 ;  /* 0x000000ff16167207 */ /* 0x001fe40006000000 */
[----:B------:R-:W-:-:S03]  /*5a90*/  ISETP.NE.AND P4, PT, R16, 0x65, PT ;  /* 0x000000651000780c */ /* 0x000fc60003f85270 */
[----:B------:R-:W-:-:S05]  /*5aa0*/  IMAD.IADD R29, R17, 0x1, R22 ;  /* 0x00000001111d7824 */ /* 0x000fca00078e0216 */
[----:B------:R-:W0:Y:S05]  /*5ab0*/  SHFL.DOWN PT, R22, R29, 0x10, R5 ;  /* 0x0a0000001d167989 */ /* 0x000e2a00000e0005 */
[----:B------:R-:W-:Y:S02]  /*5ac0*/  VOTE.ALL P4, P4 ;  /* 0x0000000000ff7806 */ /* 0x000fe40002080000 */
[----:B0-----:R-:W-:-:S04]  /*5ad0*/  SEL R22, R22, RZ, !P6 ;  /* 0x000000ff16167207 */ /* 0x001fc80007000000 */
[----:B------:R-:W-:-:S07]  /*5ae0*/  IADD3 R19, PT, PT, R29, R22, R19 ;  /* 0x000000161d137210 */ /* 0x000fce0007ffe013 */
.L_x_156:
[----:B------:R-:W-:Y:S05]  /*5af0*/  @P4 BRA `(.L_x_81) ;  /* 0xfffffffc00104947 */ /* 0x000fea000383ffff */
.L_x_73:
[----:B------:R-:W-:Y:S01]  /*5b00*/  ISETP.NE.AND P3, PT, R11, RZ, PT ;  /* 0x000000ff0b00720c */ /* 0x000fe20003f65270 */
[----:B------:R-:W0:Y:S01]  /*5b10*/  @!P2 S2R R5, SR_CgaCtaId ;  /* 0x000000000005a919 */ /* 0x000e220000008800 */
[----:B------:R-:W-:Y:S01]  /*5b20*/  @!P2 MOV R4, 0x400 ;  /* 0x000004000004a802 */ /* 0x000fe20000000f00 */
[----:B------:R-:W-:Y:S02]  /*5b30*/  @!P2 IMAD.IADD R7, R7, 0x1, R19 ;  /* 0x000000010707a824 */ /* 0x000fe400078e0213 */
[----:B------:R-:W-:Y:S02]  /*5b40*/  @!P2 IMAD.MOV.U32 R6, RZ, RZ, 0x65 ;  /* 0x00000065ff06a424 */ /* 0x000fe400078e00ff */
[----:B------:R-:W-:Y:S01]  /*5b50*/  IMAD.MOV.U32 R17, RZ, RZ, R26 ;  /* 0x000000ffff117224 */ /* 0x000fe200078e001a */
[----:B------:R-:W-:Y:S06]  /*5b60*/  @!P2 MEMBAR.ALL.GPU ;  /* 0x000000000000a992 */ /* 0x000fec000000a000 */
[----:B------:R-:W-:-:S00]  /*5b70*/  @!P2 ERRBAR ;  /* 0x000000000000a9ab */ /* 0x000fc00000000000 */
[----:B------:R-:W-:Y:S06]  /*5b80*/  @!P2 CGAERRBAR ;  /* 0x000000000000a5ab */ /* 0x000fec0000000000 */
[----:B------:R1:W-:Y:S01]  /*5b90*/  @!P2 ST.E.64.STRONG.GPU desc[UR12][R24.64+0x100], R6 ;  /* 0x000100061800a985 */ /* 0x0003e2000c10fb0c */
[----:B------:R-:W-:Y:S01]  /*5ba0*/  @!P3 MOV R11, 0x400 ;  /* 0x00000400000bb802 */ /* 0x000fe20000000f00 */
[----:B------:R-:W2:Y:S01]  /*5bb0*/  @!P3 S2R R16, SR_CgaCtaId ;  /* 0x000000000010b919 */ /* 0x000ea20000008800 */
[----:B------:R-:W-:Y:S01]  /*5bc0*/  @!P3 IMAD.MOV.U32 R17, RZ, RZ, R19 ;  /* 0x000000ffff11b224 */ /* 0x000fe200078e0013 */
[----:B0-----:R-:W-:-:S05]  /*5bd0*/  @!P2 LEA R4, R5, R4, 0x18 ;  /* 0x000000040504a211 */ /* 0x001fca00078ec0ff */
[----:B------:R1:W-:Y:S04]  /*5be0*/  @!P2 STS [R4+0x28], R7 ;  /* 0x000028070400a388 */ /* 0x0003e80000000800 */
[----:B------:R1:W-:Y:S01]  /*5bf0*/  @!P2 STS [R4+0x24], R19 ;  /* 0x000024130400a388 */ /* 0x0003e20000000800 */
[----:B--2---:R-:W-:-:S05]  /*5c00*/  @!P3 LEA R16, R16, R11, 0x18 ;  /* 0x0000000b1010b211 */ /* 0x004fca00078ec0ff */
[----:B------:R1:W-:Y:S02]  /*5c10*/  @!P3 STS [R16+0x14], R19 ;  /* 0x000014131000b388 */ /* 0x0003e40000000800 */
.L_x_63:
[----:B------:R-:W-:Y:S05]  /*5c20*/  WARPSYNC.ALL ;  /* 0x0000000000007948 */ /* 0x000fea0003800000 */
[----:B------:R-:W0:Y:S01]  /*5c30*/  S2R R5, SR_CgaCtaId ;  /* 0x0000000000057919 */ /* 0x000e220000008800 */
[----:B-1----:R-:W-:Y:S02]  /*5c40*/  MOV R16, 0x400 ;  /* 0x0000040000107802 */ /* 0x002fe40000000f00 */
[----:B------:R-:W-:Y:S01]  /*5c50*/  IADD3 R28, PT, PT, -R28, 0x180, RZ ;  /* 0x000001801c1c7810 */ /* 0x000fe20007ffe1ff */
[----:B------:R-:W-:Y:S01]  /*5c60*/  BAR.SYNC.DEFER_BLOCKING 0x0 ;  /* 0x0000000000007b1d */ /* 0x000fe20000010000 */
[----:B------:R-:W-:-:S02]  /*5c70*/  ISETP.NE.AND P2, PT, R9, RZ, PT ;  /* 0x000000ff0900720c */ /* 0x000fc40003f45270 */
[----:B------:R-:W-:-:S05]  /*5c80*/  SEL R22, RZ, 0x1, !P0 ;  /* 0x00000001ff167807 */ /* 0x000fca0004000000 */
[----:B------:R-:W-:Y:S02]  /*5c90*/  VIADD R18, R22, 0x1 ;  /* 0x0000000116127836 */ /* 0x000fe40000000000 */
[----:B------:R-:W-:Y:S01]  /*5ca0*/  @!P1 IMAD.MOV R18, RZ, RZ, R22 ;  /* 0x000000ffff129224 */ /* 0x000fe200078e0216 */
[----:B0-----:R-:W-:-:S05]  /*5cb0*/  LEA R16, R5, R16, 0x18 ;  /* 0x0000001005107211 */ /* 0x001fca00078ec0ff */
[----:B------:R-:W0:Y:S04]  /*5cc0*/  LDS.128 R4, [R16+0x20] ;  /* 0x0000200010047984 */ /* 0x000e280000000c00 */
[----:B------:R-:W1:Y:S01]  /*5cd0*/  LDS R11, [R16+0x14] ;  /* 0x00001400100b7984 */ /* 0x000e620000000800 */
[--C-:B0-----:R-:W-:Y:S01]  /*5ce0*/  IMAD.IADD R20, R7, 0x1, -R28.reuse ;  /* 0x0000000107147824 */ /* 0x101fe200078e0a1c */
[----:B-1----:R-:W-:Y:S01]  /*5cf0*/  SEL R4, R11, RZ, P2 ;  /* 0x000000ff0b047207 */ /* 0x002fe20001000000 */
[----:B------:R-:W-:-:S03]  /*5d00*/  IMAD.IADD R11, R6, 0x1, -R28 ;  /* 0x00000001060b7824 */ /* 0x000fc600078e0a1c */
[----:B------:R-:W-:Y:S01]  /*5d10*/  ISETP.GT.AND P2, PT, R20, 0x80, PT ;  /* 0x000000801400780c */ /* 0x000fe20003f44270 */
[----:B------:R-:W-:-:S04]  /*5d20*/  IMAD.IADD R17, R4, 0x1, R17 ;  /* 0x0000000104117824 */ /* 0x000fc800078e0211 */
[----:B------:R-:W-:Y:S02]  /*5d30*/  IMAD.IADD R22, R22, 0x1, R17 ;  /* 0x0000000116167824 */ /* 0x000fe400078e0211 */
[----:B------:R-:W-:-:S06]  /*5d40*/  IMAD.IADD R18, R17, 0x1, R18 ;  /* 0x0000000111127824 */ /* 0x000fcc00078e0212 */
[----:B------:R-:W-:Y:S05]  /*5d50*/  @P2 BRA `(.L_x_82) ;  /* 0x0000000400202947 */ /* 0x000fea0003800000 */
[----:B------:R-:W-:Y:S01]  /*5d60*/  ISETP.LT.AND P0, PT, R17, R11, P0 ;  /* 0x0000000b1100720c */ /* 0x000fe20000701270 */
[----:B------:R-:W0:Y:S01]  /*5d70*/  LDCU.U8 UR4, c[0x0][0x3d8] ;  /* 0x00007b00ff0477ac */ /* 0x000e220008000000 */
[----:B------:R-:W-:Y:S11]  /*5d80*/  BSSY.RECONVERGENT B0, `(.L_x_83) ;  /* 0x0000016000007945 */ /* 0x000ff60003800200 */
        /* <DEDUP_REMOVED lines=8> */
.L_x_85:
        /* <DEDUP_REMOVED lines=13> */
.L_x_84:
[----:B0-----:R-:W-:Y:S05]  /*5ee0*/  BSYNC.RECONVERGENT B0 ;  /* 0x0000000000007941 */ /* 0x001fea0003800200 */
.L_x_83:
[----:B------:R-:W-:Y:S01]  /*5ef0*/  ISETP.GE.OR P1, PT, R22, R11, !P1 ;  /* 0x0000000b1600720c */ /* 0x000fe20004f26670 */
[----:B------:R-:W-:-:S12]  /*5f00*/  BSSY.RECONVERGENT B0, `(.L_x_86) ;  /* 0x0000016000007945 */ /* 0x000fd80003800200 */
[----:B------:R-:W-:Y:S05]  /*5f10*/  @P1 BRA `(.L_x_87) ;  /* 0x0000000000501947 */ /* 0x000fea0003800000 */
[----:B------:R-:W-:Y:S01]  /*5f20*/  UISETP.NE.AND UP0, UPT, UR4, URZ, UPT ;  /* 0x000000ff0400728c */ /* 0x000fe2000bf05270 */
[----:B-1----:R-:W-:Y:S01]  /*5f30*/  CS2R R4, SRZ ;  /* 0x0000000000047805 */ /* 0x002fe2000001ff00 */
[----:B------:R-:W0:Y:S01]  /*5f40*/  LDCU.64 UR14, c[0x0][0x3b0] ;  /* 0x00007600ff0e77ac */ /* 0x000e220008000a00 */
[----:B------:R-:W1:Y:S06]  /*5f50*/  LDCU.128 UR8, c[0x0][0x3a0] ;  /* 0x00007400ff0877ac */ /* 0x000e6c0008000c00 */
[----:B------:R-:W-:Y:S05]  /*5f60*/  BRA.U UP0, `(.L_x_88) ;  /* 0x0000000100087547 */ /* 0x000fea000b800000 */
[----:B------:R-:W2:Y:S02]  /*5f70*/  LDC.64 R4, c[0x0][0x3f0] ;  /* 0x0000fc00ff047b82 */ /* 0x000ea40000000a00 */
[----:B--2---:R-:W5:Y:S02]  /*5f80*/  LDG.E.64 R4, desc[UR12][R4.64] ;  /* 0x0000000c04047981 */ /* 0x004f64000c1e1b00 */
.L_x_88:
        /* <DEDUP_REMOVED lines=13> */
.L_x_87:
[----:B------:R-:W-:Y:S05]  /*6060*/  BSYNC.RECONVERGENT B0 ;  /* 0x0000000000007941 */ /* 0x000fea0003800200 */
.L_x_86:
[----:B------:R-:W-:-:S13]  /*6070*/  ISETP.GE.OR P5, PT, R18, R11, !P5 ;  /* 0x0000000b1200720c */ /* 0x000fda0006fa6670 */
[----:B------:R-:W-:Y:S05]  /*6080*/  @P5 BRA `(.L_x_62) ;  /* 0x0000000800f05947 */ /* 0x000fea0003800000 */
[----:B------:R-:W-:Y:S01]  /*6090*/  UISETP.NE.AND UP0, UPT, UR4, URZ, UPT ;  /* 0x000000ff0400728c */ /* 0x000fe2000bf05270 */
[----:B01----:R-:W-:Y:S01]  /*60a0*/  CS2R R4, SRZ ;  /* 0x0000000000047805 */ /* 0x003fe2000001ff00 */
[----:B------:R-:W0:Y:S01]  /*60b0*/  LDCU.64 UR14, c[0x0][0x3b0] ;  /* 0x00007600ff0e77ac */ /* 0x000e220008000a00 */
[----:B------:R-:W1:Y:S06]  /*60c0*/  LDCU.128 UR8, c[0x0][0x3a0] ;  /* 0x00007400ff0877ac */ /* 0x000e6c0008000c00 */
[----:B------:R-:W-:Y:S05]  /*60d0*/  BRA.U UP0, `(.L_x_89) ;  /* 0x0000000100087547 */ /* 0x000fea000b800000 */
[----:B------:R-:W2:Y:S02]  /*60e0*/  LDC.64 R4, c[0x0][0x3f0] ;  /* 0x0000fc00ff047b82 */ /* 0x000ea40000000a00 */
[----:B--2---:R-:W5:Y:S02]  /*60f0*/  LDG.E.64 R4, desc[UR12][R4.64] ;  /* 0x0000000c04047981 */ /* 0x004f64000c1e1b00 */
.L_x_89:
        /* <DEDUP_REMOVED lines=14> */
.L_x_82:
[----:B------:R-:W-:Y:S01]  /*61e0*/  BAR.SYNC.DEFER_BLOCKING 0x0 ;  /* 0x0000000000007b1d */ /* 0x000fe20000010000 */
[--C-:B------:R-:W-:Y:S02]  /*61f0*/  @P0 IMAD.IADD R17, R17, 0x1, -R5.reuse ;  /* 0x0000000111110824 */ /* 0x100fe400078e0a05 */
[--C-:B------:R-:W-:Y:S02]  /*6200*/  @P1 IMAD.IADD R19, R22, 0x1, -R5.reuse ;  /* 0x0000000116131824 */ /* 0x100fe400078e0a05 */
[--C-:B------:R-:W-:Y:S01]  /*6210*/  @P0 IMAD R17, R17, 0xc, R16.reuse ;  /* 0x0000000c11110824 */ /* 0x100fe200078e0210 */
[----:B------:R-:W0:Y:S01]  /*6220*/  LDCU.64 UR14, c[0x0][0x3b0] ;  /* 0x00007600ff0e77ac */ /* 0x000e220008000a00 */
[----:B------:R-:W-:Y:S02]  /*6230*/  @P5 IMAD.IADD R21, R18, 0x1, -R5 ;  /* 0x0000000112155824 */ /* 0x000fe400078e0a05 */
[--C-:B------:R-:W-:Y:S01]  /*6240*/  @P1 IMAD R4, R19, 0xc, R16.reuse ;  /* 0x0000000c13041824 */ /* 0x100fe200078e0210 */
[----:B------:R-:W1:Y:S01]  /*6250*/  LDCU.128 UR8, c[0x0][0x3a0] ;  /* 0x00007400ff0877ac */ /* 0x000e620008000c00 */
[----:B------:R-:W-:Y:S01]  /*6260*/  @P5 IMAD R21, R21, 0xc, R16 ;  /* 0x0000000c15155824 */ /* 0x000fe200078e0210 */
[----:B------:R2:W-:Y:S04]  /*6270*/  @P0 STS.U16 [R17], R14 ;  /* 0x0000000e11000388 */ /* 0x0005e80000000400 */
        /* <DEDUP_REMOVED lines=10> */
[----:B01----:R-:W-:Y:S05]  /*6320*/  @P0 BRA `(.L_x_62) ;  /* 0x0000000800480947 */ /* 0x003fea0003800000 */
[----:B------:R-:W0:Y:S01]  /*6330*/  LDCU UR4, c[0x0][0x3cc] ;  /* 0x00007980ff0477ac */ /* 0x000e220008000800 */
[----:B--2---:R-:W-:Y:S01]  /*6340*/  IMAD.IADD R0, R15, 0x1, R9 ;  /* 0x000000010f007824 */ /* 0x004fe200078e0209 */
[----:B------:R-:W1:Y:S01]  /*6350*/  LDC.U8 R4, c[0x0][0x3d8] ;  /* 0x0000f600ff047b82 */ /* 0x000e620000000000 */
[----:B------:R-:W-:Y:S03]  /*6360*/  BSSY.RECONVERGENT B0, `(.L_x_90) ;  /* 0x0000029000007945 */ /* 0x000fe60003800200 */
[----:B0-----:R-:W-:-:S05]  /*6370*/  IADD3 R0, PT, PT, -R0, UR4, R7 ;  /* 0x0000000400007c10 */ /* 0x001fca000fffe107 */
[----:B------:R-:W-:-:S05]  /*6380*/  VIADD R0, R0, 0xfffffe7f ;  /* 0xfffffe7f00007836 */ /* 0x000fca0000000000 */
[C---:B------:R-:W-:Y:S02]  /*6390*/  LOP3.LUT R2, R0.reuse, 0x180, RZ, 0xc0, !PT ;  /* 0x0000018000027812 */ /* 0x040fe400078ec0ff */
[----:B------:R-:W-:Y:S02]  /*63a0*/  ISETP.GE.U32.AND P0, PT, R0, 0x180, PT ;  /* 0x000001800000780c */ /* 0x000fe40003f06070 */
[----:B------:R-:W-:-:S13]  /*63b0*/  ISETP.NE.AND P1, PT, R2, 0x180, PT ;  /* 0x000001800200780c */ /* 0x000fda0003f25270 */
[----:B------:R-:W-:Y:S05]  /*63c0*/  @!P1 BRA `(.L_x_91) ;  /* 0x0000000000889947 */ /* 0x000fea0003800000 */
[----:B------:R-:W-:Y:S01]  /*63d0*/  LEA.HI R0, R0, 0x1, RZ, 0x19 ;  /* 0x0000000100007811 */ /* 0x000fe200078fc8ff */
[C---:B------:R-:W-:Y:S01]  /*63e0*/  IMAD R16, R9.reuse, 0xc, R16 ;  /* 0x0000000c09107824 */ /* 0x040fe200078e0210 */
[----:B-1----:R-:W-:Y:S01]  /*63f0*/  ISETP.NE.AND P4, PT, R4, RZ, PT ;  /* 0x000000ff0400720c */ /* 0x002fe20003f85270 */
[----:B------:R-:W-:Y:S02]  /*6400*/  IMAD.IADD R17, R9, 0x1, R5 ;  /* 0x0000000109117824 */ /* 0x000fe400078e0205 */
[C---:B------:R-:W-:Y:S01]  /*6410*/  IMAD.SHL.U32 R2, R0.reuse, 0x80, RZ ;  /* 0x0000008000027824 */ /* 0x040fe200078e00ff */
[----:B------:R-:W-:Y:S01]  /*6420*/  LOP3.LUT R0, R0, 0x3, RZ, 0xc0, !PT ;  /* 0x0000000300007812 */ /* 0x000fe200078ec0ff */
[----:B------:R-:W-:-:S03]  /*6430*/  VIADD R16, R16, 0x4 ;  /* 0x0000000410107836 */ /* 0x000fc60000000000 */
[----:B------:R-:W-:Y:S01]  /*6440*/  LOP3.LUT R2, R2, 0x180, RZ, 0xc0, !PT ;  /* 0x0000018002027812 */ /* 0x000fe200078ec0ff */
[----:B------:R-:W-:-:S04]  /*6450*/  IMAD.MOV R0, RZ, RZ, -R0 ;  /* 0x000000ffff007224 */ /* 0x000fc800078e0a00 */
[----:B------:R-:W-:-:S07]  /*6460*/  IMAD.IADD R9, R9, 0x1, R2 ;  /* 0x0000000109097824 */ /* 0x000fce00078e0202 */
.L_x_92:
[----:B0-----:R-:W0:Y:S01]  /*6470*/  @!P4 LDC.64 R14, c[0x0][0x3f0] ;  /* 0x0000fc00ff0ecb82 */ /* 0x001e220000000a00 */
[----:B------:R-:W-:Y:S01]  /*6480*/  CS2R R2, SRZ ;  /* 0x0000000000027805 */ /* 0x000fe2000001ff00 */
[----:B------:R-:W1:Y:S04]  /*6490*/  LDS.U16 R19, [R16+-0x4] ;  /* 0xfffffc0010137984 */ /* 0x000e680000000400 */
[----:B------:R-:W2:Y:S04]  /*64a0*/  LDS R21, [R16] ;  /* 0x0000000010157984 */ /* 0x000ea80000000800 */
[----:B------:R3:W4:Y:S04]  /*64b0*/  LDS R23, [R16+0x4] ;  /* 0x0000040010177984 */ /* 0x0007280000000800 */
[----:B0-----:R-:W5:Y:S01]  /*64c0*/  @!P4 LDG.E.64 R2, desc[UR12][R14.64] ;  /* 0x0000000c0e02c981 */ /* 0x001f62000c1e1b00 */
[----:B------:R-:W-:-:S02]  /*64d0*/  VIADD R0, R0, 0x1 ;  /* 0x0000000100007836 */ /* 0x000fc40000000000 */
[----:B---3--:R-:W-:Y:S01]  /*64e0*/  VIADD R16, R16, 0x600 ;  /* 0x0000060010107836 */ /* 0x008fe20000000000 */
[----:B-----5:R-:W-:-:S04]  /*64f0*/  IADD3 R7, P1, PT, R17, R2, RZ ;  /* 0x0000000211077210 */ /* 0x020fc80007f3e0ff */
        /* <DEDUP_REMOVED lines=12> */
[----:B--2---:R0:W-:Y:S04]  /*65c0*/  STG.E desc[UR12][R6.64], R21 ;  /* 0x0000001506007986 */ /* 0x0041e8000c10190c */
[----:B----4-:R0:W-:Y:S06]  /*65d0*/  STG.E desc[UR12][R12.64], R23 ;  /* 0x000000170c007986 */ /* 0x0101ec000c10190c */
[----:B------:R-:W-:Y:S05]  /*65e0*/  @P1 BRA `(.L_x_92) ;  /* 0xfffffffc00a01947 */ /* 0x000fea000383ffff */
.L_x_91:
[----:B------:R-:W-:Y:S05]  /*65f0*/  BSYNC.RECONVERGENT B0 ;  /* 0x0000000000007941 */ /* 0x000fea0003800200 */
.L_x_90:
[----:B------:R-:W-:Y:S05]  /*6600*/  @!P0 BRA `(.L_x_62) ;  /* 0x0000000400908947 */ /* 0x000fea0003800000 */
[----:B0-----:R-:W0:Y:S01]  /*6610*/  S2R R3, SR_CgaCtaId ;  /* 0x0000000000037919 */ /* 0x001e220000008800 */
[----:B------:R-:W2:Y:S01]  /*6620*/  LDC.64 R14, c[0x0][0x3a0] ;  /* 0x0000e800ff0e7b82 */ /* 0x000ea20000000a00 */
[----:B------:R-:W-:Y:S01]  /*6630*/  MOV R0, 0x400 ;  /* 0x0000040000007802 */ /* 0x000fe20000000f00 */
[----:B------:R-:W-:Y:S01]  /*6640*/  IMAD.IADD R5, R9, 0x1, R5 ;  /* 0x0000000109057824 */ /* 0x000fe200078e0205 */
[C---:B-1----:R-:W-:Y:S02]  /*6650*/  ISETP.NE.AND P0, PT, R4.reuse, RZ, PT ;  /* 0x000000ff0400720c */ /* 0x042fe40003f05270 */
[----:B------:R-:W-:-:S03]  /*6660*/  ISETP.NE.AND P1, PT, R4, RZ, PT ;  /* 0x000000ff0400720c */ /* 0x000fc60003f25270 */
[----:B------:R-:W1:Y:S08]  /*6670*/  LDC.64 R6, c[0x0][0x3a8] ;  /* 0x0000ea00ff067b82 */ /* 0x000e700000000a00 */
[----:B------:R-:W3:Y:S01]  /*6680*/  LDC.64 R12, c[0x0][0x3b0] ;  /* 0x0000ec00ff0c7b82 */ /* 0x000ee20000000a00 */
[----:B--2---:R-:W-:Y:S02]  /*6690*/  IADD3 R2, P3, PT, R14, 0x300, RZ ;  /* 0x000003000e027810 */ /* 0x004fe40007f7e0ff */
[----:B0-----:R-:W-:-:S02]  /*66a0*/  LEA R0, R3, R0, 0x18 ;  /* 0x0000000003007211 */ /* 0x001fc400078ec0ff */
[----:B-1----:R-:W-:Y:S01]  /*66b0*/  IADD3 R3, P2, PT, R6, 0x600, RZ ;  /* 0x0000060006037810 */ /* 0x002fe20007f5e0ff */
[----:B------:R-:W-:Y:S02]  /*66c0*/  IMAD.X R6, RZ, RZ, R15, P3 ;  /* 0x000000ffff067224 */ /* 0x000fe400018e060f */
[----:B------:R-:W-:Y:S02]  /*66d0*/  IMAD R0, R9, 0xc, R0 ;  /* 0x0000000c09007824 */ /* 0x000fe400078e0200 */
[----:B------:R-:W-:Y:S01]  /*66e0*/  IMAD.X R7, RZ, RZ, R7, P2 ;  /* 0x000000ffff077224 */ /* 0x000fe200010e0607 */
[----:B---3--:R-:W-:Y:S01]  /*66f0*/  IADD3 R4, P4, PT, R12, 0x600, RZ ;  /* 0x000006000c047810 */ /* 0x008fe20007f9e0ff */
[----:B------:R-:W-:-:S04]  /*6700*/  VIADD R0, R0, 0x1208 ;  /* 0x0000120800007836 */ /* 0x000fc80000000000 */
[----:B------:R-:W-:-:S08]  /*6710*/  IMAD.X R8, RZ, RZ, R13, P4 ;  /* 0x000000ffff087224 */ /* 0x000fd000020e060d */
.L_x_93:
[----:B0-----:R-:W0:Y:S01]  /*6720*/  @!P0 LDC.64 R16, c[0x0][0x3f0] ;  /* 0x0000fc00ff108b82 */ /* 0x001e220000000a00 */
[----:B------:R-:W-:Y:S01]  /*6730*/  CS2R R12, SRZ ;  /* 0x00000000000c7805 */ /* 0x000fe2000001ff00 */
[----:B------:R-:W1:Y:S04]  /*6740*/  LDS.U16 R29, [R0+-0x1208] ;  /* 0xffedf800001d7984 */ /* 0x000e680000000400 */
[----:B------:R-:W2:Y:S04]  /*6750*/  LDS R23, [R0+-0x1204] ;  /* 0xffedfc0000177984 */ /* 0x000ea80000000800 */
[----:B------:R-:W3:Y:S01]  /*6760*/  LDS R21, [R0+-0x1200] ;  /* 0xffee000000157984 */ /* 0x000ee20000000800 */
[----:B------:R-:W-:-:S03]  /*6770*/  SHF.R.S32.HI R10, RZ, 0x1f, R5 ;  /* 0x0000001fff0a7819 */ /* 0x000fc60000011405 */
[----:B------:R-:W-:Y:S04]  /*6780*/  LDS R27, [R0+-0xc04] ;  /* 0xfff3fc00001b7984 */ /* 0x000fe80000000800 */
[----:B0-----:R-:W4:Y:S01]  /*6790*/  @!P0 LDG.E.64 R12, desc[UR12][R16.64] ;  /* 0x0000000c100c8981 */ /* 0x001f22000c1e1b00 */
[----:B------:R-:W-:-:S13]  /*67a0*/  PLOP3.LUT P0, PT, P1, PT, PT, 0x80, 0x8 ;  /* 0x000000000008781c */ /* 0x000fda0000f0f070 */
[----:B------:R-:W0:Y:S01]  /*67b0*/  @!P0 LDC.64 R14, c[0x0][0x3f0] ;  /* 0x0000fc00ff0e8b82 */ /* 0x000e220000000a00 */
[----:B----4-:R-:W-:-:S05]  /*67c0*/  IADD3 R25, P2, PT, R5, R12, RZ ;  /* 0x0000000c05197210 */ /* 0x010fca0007f5e0ff */
[----:B------:R-:W-:Y:S01]  /*67d0*/  IMAD.X R22, R10, 0x1, R13, P2 ;  /* 0x000000010a167824 */ /* 0x000fe200010e060d */
[C---:B------:R-:W-:Y:S01]  /*67e0*/  LEA R12, P2, R25.reuse, R2, 0x1 ;  /* 0x00000002190c7211 */ /* 0x040fe200078408ff */
[----:B------:R-:W-:-:S03]  /*67f0*/  IMAD.SHL.U32 R18, R25, 0x4, RZ ;  /* 0x0000000419127824 */ /* 0x000fc600078e00ff */
[C-C-:B------:R-:W-:Y:S02]  /*6800*/  LEA.HI.X R13, R25.reuse, R6, R22.reuse, 0x1, P2 ;  /* 0x00000006190d7211 */ /* 0x140fe400010f0c16 */
[----:B------:R-:W-:Y:S02]  /*6810*/  SHF.L.U64.HI R19, R25, 0x2, R22 ;  /* 0x0000000219137819 */ /* 0x000fe40000010216 */
[C---:B------:R-:W-:Y:S01]  /*6820*/  IADD3 R16, P2, PT, R18.reuse, R3, RZ ;  /* 0x0000000312107210 */ /* 0x040fe20007f5e0ff */
[----:B-1----:R1:W-:Y:S01]  /*6830*/  STG.E.U16 desc[UR12][R12.64+-0x300], R29 ;  /* 0xfffd001d0c007986 */ /* 0x0023e2000c10150c */
[----:B------:R-:W-:-:S03]  /*6840*/  IADD3 R18, P3, PT, R18, R4, RZ ;  /* 0x0000000412127210 */ /* 0x000fc60007f7e0ff */
[C---:B------:R-:W-:Y:S01]  /*6850*/  IMAD.X R17, R19.reuse, 0x1, R7, P2 ;  /* 0x0000000113117824 */ /* 0x040fe200010e0607 */
[----:B------:R-:W4:Y:S01]  /*6860*/  LDS.U16 R22, [R0+-0xc08] ;  /* 0xfff3f80000167984 */ /* 0x000f220000000400 */
[----:B------:R-:W-:-:S03]  /*6870*/  IMAD.X R19, R19, 0x1, R8, P3 ;  /* 0x0000000113137824 */ /* 0x000fc600018e0608 */
[----:B--2---:R-:W-:Y:S01]  /*6880*/  STG.E desc[UR12][R16.64+-0x600], R23 ;  /* 0xfffa001710007986 */ /* 0x004fe2000c10190c */
[----:B-1----:R-:W-:-:S03]  /*6890*/  CS2R R12, SRZ ;  /* 0x00000000000c7805 */ /* 0x002fc6000001ff00 */
[----:B---3--:R1:W-:Y:S04]  /*68a0*/  STG.E desc[UR12][R18.64+-0x600], R21 ;  /* 0xfffa001512007986 */ /* 0x0083e8000c10190c */
[----:B------:R-:W2:Y:S04]  /*68b0*/  LDS R25, [R0+-0xc00] ;  /* 0xfff4000000197984 */ /* 0x000ea80000000800 */
[----:B0-----:R0:W3:Y:S04]  /*68c0*/  @!P0 LDG.E.64 R12, desc[UR12][R14.64] ;  /* 0x0000000c0e0c8981 */ /* 0x0010e8000c1e1b00 */
[----:B------:R-:W5:Y:S04]  /*68d0*/  LDS.U16 R29, [R0+-0x608] ;  /* 0xfff9f800001d7984 */ /* 0x000f680000000400 */
[----:B------:R-:W5:Y:S01]  /*68e0*/  LDS R23, [R0+-0x604] ;  /* 0xfff9fc0000177984 */ /* 0x000f620000000800 */
[----:B0-----:R-:W0:Y:S03]  /*68f0*/  @!P0 LDC.64 R14, c[0x0][0x3f0] ;  /* 0x0000fc00ff0e8b82 */ /* 0x001e260000000a00 */
[----:B------:R-:W5:Y:S01]  /*6900*/  LDS R21, [R0+-0x600] ;  /* 0xfffa000000157984 */ /* 0x000f620000000800 */
[----:B---3--:R-:W-:-:S05]  /*6910*/  IADD3 R24, P2, PT, R5, R12, RZ ;  /* 0x0000000c05187210 */ /* 0x008fca0007f5e0ff */
[----:B------:R-:W-:Y:S01]  /*6920*/  IMAD.X R26, R10, 0x1, R13, P2 ;  /* 0x000000010a1a7824 */ /* 0x000fe200010e060d */
[C---:B-1----:R-:W-:Y:S01]  /*6930*/  LEA R18, P2, R24.reuse, R2, 0x1 ;  /* 0x0000000218127211 */ /* 0x042fe200078408ff */
[----:B------:R-:W-:-:S03]  /*6940*/  IMAD.SHL.U32 R13, R24, 0x4, RZ ;  /* 0x00000004180d7824 */ /* 0x000fc600078e00ff */
[C-C-:B------:R-:W-:Y:S02]  /*6950*/  LEA.HI.X R19, R24.reuse, R6, R26.reuse, 0x1, P2 ;  /* 0x0000000618137211 */ /* 0x140fe400010f0c1a */
[----:B------:R-:W-:Y:S02]  /*6960*/  SHF.L.U64.HI R17, R24, 0x2, R26 ;  /* 0x0000000218117819 */ /* 0x000fe4000001021a */
[C---:B------:R-:W-:Y:S01]  /*6970*/  IADD3 R12, P2, PT, R13.reuse, R3, RZ ;  /* 0x000000030d0c7210 */ /* 0x040fe20007f5e0ff */
[----:B----4-:R1:W-:Y:S01]  /*6980*/  STG.E.U16 desc[UR12][R18.64+-0x200], R22 ;  /* 0xfffe001612007986 */ /* 0x0103e2000c10150c */
[----:B------:R-:W-:-:S03]  /*6990*/  IADD3 R16, P3, PT, R13, R4, RZ ;  /* 0x000000040d107210 */ /* 0x000fc60007f7e0ff */
[C---:B------:R-:W-:Y:S02]  /*69a0*/  IMAD.X R13, R17.reuse, 0x1, R7, P2 ;  /* 0x00000001110d7824 */ /* 0x040fe400010e0607 */
[----:B------:R-:W-:-:S03]  /*69b0*/  IMAD.X R17, R17, 0x1, R8, P3 ;  /* 0x0000000111117824 */ /* 0x000fc600018e0608 */
[----:B------:R3:W-:Y:S01]  /*69c0*/  STG.E desc[UR12][R12.64+-0x400], R27 ;  /* 0xfffc001b0c007986 */ /* 0x0007e2000c10190c */
[----:B-1----:R-:W-:-:S03]  /*69d0*/  CS2R R18, SRZ ;  /* 0x0000000000127805 */ /* 0x002fc6000001ff00 */
[----:B--2---:R1:W-:Y:S04]  /*69e0*/  STG.E desc[UR12][R16.64+-0x400], R25 ;  /* 0xfffc001910007986 */ /* 0x0043e8000c10190c */
[----:B------:R-:W2:Y:S04]  /*69f0*/  LDS.U16 R25, [R0+-0x8] ;  /* 0xfffff80000197984 */ /* 0x000ea80000000400 */
[----:B0-----:R-:W4:Y:S01]  /*6a00*/  @!P0 LDG.E.64 R18, desc[UR12][R14.64] ;  /* 0x0000000c0e128981 */ /* 0x001f22000c1e1b00 */
[----:B---3--:R-:W0:Y:S03]  /*6a10*/  @!P0 LDC.64 R12, c[0x0][0x3f0] ;  /* 0x0000fc00ff0c8b82 */ /* 0x008e260000000a00 */
[----:B------:R-:W3:Y:S01]  /*6a20*/  LDS R27, [R0+-0x4] ;  /* 0xfffffc00001b7984 */ /* 0x000ee20000000800 */
[----:B----4-:R-:W-:-:S05]  /*6a30*/  IADD3 R24, P2, PT, R5, R18, RZ ;  /* 0x0000001205187210 */ /* 0x010fca0007f5e0ff */
[----:B------:R-:W-:Y:S01]  /*6a40*/  IMAD.X R26, R10, 0x1, R19, P2 ;  /* 0x000000010a1a7824 */ /* 0x000fe200010e0613 */
[C---:B------:R-:W-:Y:S01]  /*6a50*/  LEA R18, P2, R24.reuse, R2, 0x1 ;  /* 0x0000000218127211 */ /* 0x040fe200078408ff */
[----:B------:R-:W-:-:S03]  /*6a60*/  IMAD.SHL.U32 R22, R24, 0x4, RZ ;  /* 0x0000000418167824 */ /* 0x000fc600078e00ff */
[C-C-:B------:R-:W-:Y:S02]  /*6a70*/  LEA.HI.X R19, R24.reuse, R6, R26.reuse, 0x1, P2 ;  /* 0x0000000618137211 */ /* 0x140fe400010f0c1a */
[----:B------:R-:W-:Y:S02]  /*6a80*/  SHF.L.U64.HI R24, R24, 0x2, R26 ;  /* 0x0000000218187819 */ /* 0x000fe4000001021a */
[C---:B-1----:R-:W-:Y:S01]  /*6a90*/  IADD3 R16, P2, PT, R22.reuse, R3, RZ ;  /* 0x0000000316107210 */ /* 0x042fe20007f5e0ff */
[----:B-----5:R1:W-:Y:S01]  /*6aa0*/  STG.E.U16 desc[UR12][R18.64+-0x100], R29 ;  /* 0xffff001d12007986 */ /* 0x0203e2000c10150c */
[----:B------:R-:W-:-:S03]  /*6ab0*/  IADD3 R14, P3, PT, R22, R4, RZ ;  /* 0x00000004160e7210 */ /* 0x000fc60007f7e0ff */
[C---:B------:R-:W-:Y:S01]  /*6ac0*/  IMAD.X R17, R24.reuse, 0x1, R7, P2 ;  /* 0x0000000118117824 */ /* 0x040fe200010e0607 */
[----:B------:R4:W5:Y:S01]  /*6ad0*/  LDS R22, [R0] ;  /* 0x0000000000167984 */ /* 0x0009620000000800 */
[----:B------:R-:W-:-:S03]  /*6ae0*/  IMAD.X R15, R24, 0x1, R8, P3 ;  /* 0x00000001180f7824 */ /* 0x000fc600018e0608 */
[----:B------:R2:W-:Y:S01]  /*6af0*/  STG.E desc[UR12][R16.64+-0x200], R23 ;  /* 0xfffe001710007986 */ /* 0x0005e2000c10190c */
[----:B-1----:R-:W-:-:S03]  /*6b00*/  CS2R R18, SRZ ;  /* 0x0000000000127805 */ /* 0x002fc6000001ff00 */
[----:B------:R1:W-:Y:S04]  /*6b10*/  STG.E desc[UR12][R14.64+-0x200], R21 ;  /* 0xfffe00150e007986 */ /* 0x0003e8000c10190c */
[----:B0-----:R-:W3:Y:S01]  /*6b20*/  @!P0 LDG.E.64 R18, desc[UR12][R12.64] ;  /* 0x0000000c0c128981 */ /* 0x001ee2000c1e1b00 */
[----:B------:R-:W-:Y:S02]  /*6b30*/  VIADD R9, R9, 0x200 ;  /* 0x0000020009097836 */ /* 0x000fe40000000000 */
[----:B----4-:R-:W-:Y:S01]  /*6b40*/  VIADD R0, R0, 0x1800 ;  /* 0x0000180000007836 */ /* 0x010fe20000000000 */
[C---:B---3--:R-:W-:Y:S01]  /*6b50*/  IADD3 R26, P2, PT, R5.reuse, R18, RZ ;  /* 0x00000012051a7210 */ /* 0x048fe20007f5e0ff */
[----:B------:R-:W-:-:S04]  /*6b60*/  VIADD R5, R5, 0x200 ;  /* 0x0000020005057836 */ /* 0x000fc80000000000 */
[----:B------:R-:W-:Y:S01]  /*6b70*/  IMAD.X R28, R10, 0x1, R19, P2 ;  /* 0x000000010a1c7824 */ /* 0x000fe200010e0613 */
[C---:B------:R-:W-:Y:S01]  /*6b80*/  LEA R18, P2, R26.reuse, R2, 0x1 ;  /* 0x000000021a127211 */ /* 0x040fe200078408ff */
[----:B------:R-:W-:-:S03]  /*6b90*/  IMAD.SHL.U32 R10, R26, 0x4, RZ ;  /* 0x000000041a0a7824 */ /* 0x000fc600078e00ff */
[--C-:B------:R-:W-:Y:S02]  /*6ba0*/  SHF.L.U64.HI R24, R26, 0x2, R28.reuse ;  /* 0x000000021a187819 */ /* 0x100fe4000001021c */
[C---:B--2---:R-:W-:Y:S02]  /*6bb0*/  IADD3 R16, P3, PT, R10.reuse, R3, RZ ;  /* 0x000000030a107210 */ /* 0x044fe40007f7e0ff */
[----:B-1----:R-:W-:Y:S02]  /*6bc0*/  IADD3 R14, P4, PT, R10, R4, RZ ;  /* 0x000000040a0e7210 */ /* 0x002fe40007f9e0ff */
[----:B------:R-:W-:Y:S01]  /*6bd0*/  LEA.HI.X R19, R26, R6, R28, 0x1, P2 ;  /* 0x000000061a137211 */ /* 0x000fe200010f0c1c */
[C---:B------:R-:W-:Y:S01]  /*6be0*/  IMAD.X R17, R24.reuse, 0x1, R7, P3 ;  /* 0x0000000118117824 */ /* 0x040fe200018e0607 */
[----:B------:R-:W-:Y:S01]  /*6bf0*/  ISETP.GE.AND P2, PT, R9, R20, PT ;  /* 0x000000140900720c */ /* 0x000fe20003f46270 */
[----:B------:R-:W-:Y:S02]  /*6c00*/  IMAD.X R15, R24, 0x1, R8, P4 ;  /* 0x00000001180f7824 */ /* 0x000fe400020e0608 */
[----:B------:R0:W-:Y:S04]  /*6c10*/  STG.E.U16 desc[UR12][R18.64], R25 ;  /* 0x0000001912007986 */ /* 0x0001e8000c10150c */
[----:B------:R0:W-:Y:S04]  /*6c20*/  STG.E desc[UR12][R16.64], R27 ;  /* 0x0000001b10007986 */ /* 0x0001e8000c10190c */
[----:B-----5:R0:W-:Y:S02]  /*6c30*/  STG.E desc[UR12][R14.64], R22 ;  /* 0x000000160e007986 */ /* 0x0201e4000c10190c */
[----:B------:R-:W-:Y:S05]  /*6c40*/  @!P2 BRA `(.L_x_93) ;  /* 0xfffffff800b4a947 */ /* 0x000fea000383ffff */
.L_x_62:
[----:B------:R-:W-:Y:S05]  /*6c50*/  BSYNC.RECONVERGENT B1 ;  /* 0x0000000000017941 */ /* 0x000fea0003800200 */
.L_x_45:
[----:B--2-45:R-:W2:Y:S02]  /*6c60*/  S2R R0, SR_TID.X ;  /* 0x0000000000007919 */ /* 0x034ea40000002100 */
[----:B--2---:R-:W-:-:S13]  /*6c70*/  ISETP.NE.AND P0, PT, R0, RZ, PT ;  /* 0x000000ff0000720c */ /* 0x004fda0003f05270 */
[----:B------:R-:W-:Y:S05]  /*6c80*/  @P0 EXIT ;  /* 0x000000000000094d */ /* 0x000fea0003800000 */
[----:B------:R-:W2:Y:S02]  /*6c90*/  LDCU.U8 UR4, c[0x0][0x3d9] ;  /* 0x00007b20ff0477ac */ /* 0x000ea40008000000 */
[----:B--2---:R-:W-:-:S09]  /*6ca0*/  UISETP.NE.AND UP0, UPT, UR4, URZ, UPT ;  /* 0x000000ff0400728c */ /* 0x004fd2000bf05270 */
[----:B------:R-:W-:Y:S05]  /*6cb0*/  BRA.U !UP0, `(.L_x_94) ;  /* 0x00000001082c7547 */ /* 0x000fea000b800000 */
[----:B------:R-:W2:Y:S01]  /*6cc0*/  LDCU.U8 UR4, c[0x0][0x3d8] ;  /* 0x00007b00ff0477ac */ /* 0x000ea20008000000 */
[----:B01----:R-:W0:Y:S01]  /*6cd0*/  LDC.64 R4, c[0x0][0x3b8] ;  /* 0x0000ee00ff047b82 */ /* 0x003e220000000a00 */
[----:B------:R-:W-:Y:S01]  /*6ce0*/  CS2R R2, SRZ ;  /* 0x0000000000027805 */ /* 0x000fe2000001ff00 */
[----:B--2---:R-:W-:-:S09]  /*6cf0*/  UISETP.NE.AND UP0, UPT, UR4, URZ, UPT ;  /* 0x000000ff0400728c */ /* 0x004fd2000bf05270 */
[----:B------:R-:W-:Y:S05]  /*6d00*/  BRA.U UP0, `(.L_x_95) ;  /* 0x0000000100087547 */ /* 0x000fea000b800000 */
[----:B------:R-:W1:Y:S02]  /*6d10*/  LDC.64 R2, c[0x0][0x3f0] ;  /* 0x0000fc00ff027b82 */ /* 0x000e640000000a00 */
[----:B-1----:R-:W5:Y:S02]  /*6d20*/  LDG.E.64 R2, desc[UR12][R2.64] ;  /* 0x0000000c02027981 */ /* 0x002f64000c1e1b00 */
.L_x_95:
[----:B-----5:R-:W-:-:S04]  /*6d30*/  IADD3 R2, P0, PT, R11, R2, RZ ;  /* 0x000000020b027210 */ /* 0x020fc80007f1e0ff */
[----:B------:R-:W-:-:S05]  /*6d40*/  LEA.HI.X.SX32 R3, R11, R3, 0x1, P0 ;  /* 0x000000030b037211 */ /* 0x000fca00000f0eff */
[----:B0-----:R-:W-:Y:S01]  /*6d50*/  STG.E.64 desc[UR12][R4.64], R2 ;  /* 0x0000000204007986 */ /* 0x001fe2000c101b0c */
[----:B------:R-:W-:Y:S05]  /*6d60*/  EXIT ;  /* 0x000000000000794d */ /* 0x000fea0003800000 */
.L_x_94:
[----:B------:R-:W2:Y:S01]  /*6d70*/  LDCU.U8 UR4, c[0x0][0x3d8] ;  /* 0x00007b00ff0477ac */ /* 0x000ea20008000000 */
[----:B01----:R-:W0:Y:S01]  /*6d80*/  LDC.64 R4, c[0x0][0x3f8] ;  /* 0x0000fe00ff047b82 */ /* 0x003e220000000a00 */
[----:B------:R-:W-:Y:S01]  /*6d90*/  CS2R R2, SRZ ;  /* 0x0000000000027805 */ /* 0x000fe2000001ff00 */
[----:B--2---:R-:W-:-:S09]  /*6da0*/  UISETP.NE.AND UP0, UPT, UR4, URZ, UPT ;  /* 0x000000ff0400728c */ /* 0x004fd2000bf05270 */
[----:B------:R-:W-:Y:S05]  /*6db0*/  BRA.U UP0, `(.L_x_96) ;  /* 0x0000000100087547 */ /* 0x000fea000b800000 */
[----:B------:R-:W1:Y:S02]  /*6dc0*/  LDC.64 R2, c[0x0][0x3f0] ;  /* 0x0000fc00ff027b82 */ /* 0x000e640000000a00 */
[----:B-1----:R-:W5:Y:S02]  /*6dd0*/  LDG.E.64 R2, desc[UR12][R2.64] ;  /* 0x0000000c02027981 */ /* 0x002f64000c1e1b00 */
.L_x_96:
[----:B-----5:R-:W-:-:S04]  /*6de0*/  IADD3 R2, P0, PT, R11, R2, RZ ;  /* 0x000000020b027210 */ /* 0x020fc80007f1e0ff */
[----:B------:R-:W-:-:S05]  /*6df0*/  LEA.HI.X.SX32 R3, R11, R3, 0x1, P0 ;  /* 0x000000030b037211 */ /* 0x000fca00000f0eff */
[----:B0-----:R-:W-:Y:S01]  /*6e00*/  STG.E.64 desc[UR12][R4.64], R2 ;  /* 0x0000000204007986 */ /* 0x001fe2000c101b0c */
[----:B------:R-:W-:Y:S05]  /*6e10*/  EXIT ;  /* 0x000000000000794d */ /* 0x000fea0003800000 */
.L_x_17:
[----:B------:R-:W-:Y:S01]  /*6e20*/  BSSY B0, `(.L_x_97) ;  /* 0x0000006000007945 */ /* 0x000fe20003800000 */
[----:B------:R-:W-:Y:S01]  /*6e30*/  PLOP3.LUT P4, PT, P4, PT, PT, 0x8, 0x80 ;  /* 0x000000000080781c */ /* 0x000fe2000278e170 */
[----:B------:R-:W-:-:S12]  /*6e40*/  IMAD.MOV.U32 R18, RZ, RZ, -0x1 ;  /* 0xffffffffff127424 */ /* 0x000fd800078e00ff */
[----:B-----5:R-:W-:Y:S05]  /*6e50*/  WARPSYNC.COLLECTIVE R18, `(.L_x_98) ;  /* 0x0000000012087348 */ /* 0x020fea0003c00000 */
[----:B------:R-:W-:Y:S01]  /*6e60*/  VOTE.ANY P4, P4 ;  /* 0x0000000000ff7806 */ /* 0x000fe20002080100 */
[----:B-----5:R-:W-:-:S12]  /*6e70*/  ENDCOLLECTIVE ;  /* 0x000000000000791b */ /* 0x020fd80003800000 */
.L_x_98:
[----:B------:R-:W-:Y:S05]  /*6e80*/  BSYNC B0 ;  /* 0x0000000000007941 */ /* 0x000fea0003800000 */
.L_x_97:
[----:B------:R-:W-:Y:S05]  /*6e90*/  BRA `(.L_x_99) ;  /* 0xffffffac00207947 */ /* 0x000fea000383ffff */
.L_x_21:
[----:B------:R-:W-:Y:S01]  /*6ea0*/  BSSY B0, `(.L_x_100) ;  /* 0x0000006000007945 */ /* 0x000fe20003800000 */
[----:B------:R-:W-:Y:S01]  /*6eb0*/  PLOP3.LUT P4, PT, P4, PT, PT, 0x8, 0x80 ;  /* 0x000000000080781c */ /* 0x000fe2000278e170 */
[----:B------:R-:W-:-:S12]  /*6ec0*/  IMAD.MOV.U32 R18, RZ, RZ, -0x1 ;  /* 0xffffffffff127424 */ /* 0x000fd800078e00ff */
[----:B-----5:R-:W-:Y:S05]  /*6ed0*/  WARPSYNC.COLLECTIVE R18, `(.L_x_101) ;  /* 0x0000000012087348 */ /* 0x020fea0003c00000 */
[----:B------:R-:W-:Y:S01]  /*6ee0*/  VOTE.ANY P4, P4 ;  /* 0x0000000000ff7806 */ /* 0x000fe20002080100 */
[----:B-----5:R-:W-:-:S12]  /*6ef0*/  ENDCOLLECTIVE ;  /* 0x000000000000791b */ /* 0x020fd80003800000 */
.L_x_101:
[----:B------:R-:W-:Y:S05]  /*6f00*/  BSYNC B0 ;  /* 0x0000000000007941 */ /* 0x000fea0003800000 */
.L_x_100:
[----:B------:R-:W-:Y:S05]  /*6f10*/  BRA `(.L_x_102) ;  /* 0xffffffac00347947 */ /* 0x000fea000383ffff */
.L_x_23:
[----:B------:R-:W0:Y:S01]  /*6f20*/  S2R R4, SR_GEMASK ;  /* 0x0000000000047919 */ /* 0x000e220000003c00 */
[----:B------:R-:W-:Y:S01]  /*6f30*/  BSSY B0, `(.L_x_103) ;  /* 0x0000007000007945 */ /* 0x000fe20003800000 */
[----:B------:R-:W-:Y:S01]  /*6f40*/  ISETP.NE.AND P2, PT, R8, 0x65, PT ;  /* 0x000000650800780c */ /* 0x000fe20003f45270 */
[----:B------:R-:W-:Y:S01]  /*6f50*/  IMAD.MOV.U32 R18, RZ, RZ, -0x1 ;  /* 0xffffffffff127424 */ /* 0x000fe200078e00ff */
[----:B------:R-:W-:-:S13]  /*6f60*/  PLOP3.LUT P4, PT, P4, PT, PT, 0x8, 0x80 ;  /* 0x000000000080781c */ /* 0x000fda000278e170 */
[----:B0----5:R-:W-:Y:S05]  /*6f70*/  WARPSYNC.COLLECTIVE R18, `(.L_x_104) ;  /* 0x0000000012087348 */ /* 0x021fea0003c00000 */
[----:B------:R-:W-:Y:S01]  /*6f80*/  VOTE.ANY R18, PT, P4 ;  /* 0x0000000000127806 */ /* 0x000fe200020e0100 */
[----:B0----5:R-:W-:Y:S06]  /*6f90*/  ENDCOLLECTIVE ;  /* 0x000000000000791b */ /* 0x021fec0003800000 */
.L_x_104:
[----:B------:R-:W-:Y:S05]  /*6fa0*/  BSYNC B0 ;  /* 0x0000000000007941 */ /* 0x000fea0003800000 */
.L_x_103:
[----:B------:R-:W-:Y:S01]  /*6fb0*/  LOP3.LUT R18, R18, 0x80000000, R4, 0xec, !PT ;  /* 0x8000000012127812 */ /* 0x000fe200078eec04 */
[----:B------:R-:W0:Y:S01]  /*6fc0*/  S2R R21, SR_LANEID ;  /* 0x0000000000157919 */ /* 0x000e220000000000 */
[----:B------:R-:W-:Y:S02]  /*6fd0*/  IMAD.MOV.U32 R17, RZ, RZ, R9 ;  /* 0x000000ffff117224 */ /* 0x000fe400078e0009 */
[----:B------:R-:W-:Y:S02]  /*6fe0*/  IMAD.MOV.U32 R4, RZ, RZ, 0x1 ;  /* 0x00000001ff047424 */ /* 0x000fe400078e00ff */
[----:B------:R-:W-:-:S05]  /*6ff0*/  VIADD R5, R18, 0xffffffff ;  /* 0xffffffff12057836 */ /* 0x000fca0000000000 */
[----:B------:R-:W-:Y:S01]  /*7000*/  LOP3.LUT R8, R18, R5, RZ, 0xc, !PT ;  /* 0x0000000512087212 */ /* 0x000fe200078e0cff */
[----:B------:R-:W-:-:S03]  /*7010*/  IMAD.MOV.U32 R18, RZ, RZ, -0x1 ;  /* 0xffffffffff127424 */ /* 0x000fc600078e00ff */
[----:B------:R1:W2:Y:S04]  /*7020*/  POPC R5, R8 ;  /* 0x0000000800057309 */ /* 0x0002a80000000000 */
[----:B012---:R-:W-:Y:S05]  /*7030*/  WARPSYNC.COLLECTIVE R18, `(.L_x_105) ;  /* 0x0000000012087348 */ /* 0x007fea0003c00000 */
[----:B--2---:R2:W3:Y:S02]  /*7040*/  SHFL.DOWN P4, R22, R17, R4, R5 ;  /* 0x0800000411167389 */ /* 0x0044e40000080005 */
[----:B0123--:R-:W-:Y:S05]  /*7050*/  ENDCOLLECTIVE ;  /* 0x000000000000791b */ /* 0x00ffea0003800000 */
.L_x_105:
[CC--:B------:R-:W-:Y:S01]  /*7060*/  ISETP.GE.AND P3, PT, R21.reuse, R5.reuse, PT ;  /* 0x000000051500720c */ /* 0x0c0fe20003f66270 */
[C---:B------:R-:W-:Y:S02]  /*7070*/  VIADD R10, R21.reuse, 0x2 ;  /* 0x00000002150a7836 */ /* 0x040fe40000000000 */
[C---:B------:R-:W-:Y:S02]  /*7080*/  VIADD R12, R21.reuse, 0x4 ;  /* 0x00000004150c7836 */ /* 0x040fe40000000000 */
[----:B------:R-:W-:Y:S02]  /*7090*/  VIADD R13, R21, 0x8 ;  /* 0x00000008150d7836 */ /* 0x000fe40000000000 */
[----:B------:R-:W-:Y:S01]  /*70a0*/  IMAD.MOV.U32 R4, RZ, RZ, 0x2 ;  /* 0x00000002ff047424 */ /* 0x000fe200078e00ff */
[----:B------:R-:W-:Y:S02]  /*70b0*/  SEL R14, R22, RZ, !P3 ;  /* 0x000000ff160e7207 */ /* 0x000fe40005800000 */
[----:B------:R-:W-:-:S03]  /*70c0*/  ISETP.GT.AND P3, PT, R10, R5, PT ;  /* 0x000000050a00720c */ /* 0x000fc60003f64270 */
[----:B------:R-:W-:-:S04]  /*70d0*/  IMAD.IADD R14, R14, 0x1, R9 ;  /* 0x000000010e0e7824 */ /* 0x000fc800078e0209 */
[----:B------:R-:W-:-:S07]  /*70e0*/  IMAD.MOV.U32 R17, RZ, RZ, R14 ;  /* 0x000000ffff117224 */ /* 0x000fce00078e000e */
[----:B------:R-:W-:Y:S05]  /*70f0*/  WARPSYNC.COLLECTIVE R18, `(.L_x_106) ;  /* 0x0000000012087348 */ /* 0x000fea0003c00000 */
[----:B------:R0:W1:Y:S02]  /*7100*/  SHFL.DOWN P4, R22, R17, R4, R5 ;  /* 0x0800000411167389 */ /* 0x0000640000080005 */
[----:B01----:R-:W-:Y:S05]  /*7110*/  ENDCOLLECTIVE ;  /* 0x000000000000791b */ /* 0x003fea0003800000 */
.L_x_106:
[----:B------:R-:W-:Y:S01]  /*7120*/  IMAD.MOV.U32 R4, RZ, RZ, 0x4 ;  /* 0x00000004ff047424 */ /* 0x000fe200078e00ff */
[----:B------:R-:W-:Y:S02]  /*7130*/  SEL R19, R22, RZ, !P3 ;  /* 0x000000ff16137207 */ /* 0x000fe40005800000 */
[----:B------:R-:W-:-:S03]  /*7140*/  ISETP.GT.AND P3, PT, R12, R5, PT ;  /* 0x000000050c00720c */ /* 0x000fc60003f64270 */
[----:B------:R-:W-:Y:S02]  /*7150*/  IMAD.IADD R19, R14, 0x1, R19 ;  /* 0x000000010e137824 */ /* 0x000fe400078e0213 */
[----:B------:R-:W-:Y:S02]  /*7160*/  VIADD R14, R21, 0x10 ;  /* 0x00000010150e7836 */ /* 0x000fe40000000000 */
[----:B------:R-:W-:-:S07]  /*7170*/  IMAD.MOV.U32 R17, RZ, RZ, R19 ;  /* 0x000000ffff117224 */ /* 0x000fce00078e0013 */
[----:B------:R-:W-:Y:S05]  /*7180*/  WARPSYNC.COLLECTIVE R18, `(.L_x_107) ;  /* 0x0000000012087348 */ /* 0x000fea0003c00000 */
[----:B------:R0:W1:Y:S02]  /*7190*/  SHFL.DOWN P4, R22, R17, R4, R5 ;  /* 0x0800000411167389 */ /* 0x0000640000080005 */
[----:B01----:R-:W-:Y:S05]  /*71a0*/  ENDCOLLECTIVE ;  /* 0x000000000000791b */ /* 0x003fea0003800000 */
.L_x_107:
        /* <DEDUP_REMOVED lines=8> */
.L_x_108:
        /* <DEDUP_REMOVED lines=8> */
.L_x_109:
[----:B------:R-:W0:Y:S01]  /*72b0*/  LDC.64 R4, c[0x0][0x3c0] ;  /* 0x0000f000ff047b82 */ /* 0x000e220000000a00 */
[----:B------:R-:W-:Y:S02]  /*72c0*/  PLOP3.LUT P4, PT, P2, PT, PT, 0x80, 0x8 ;  /* 0x000000000008781c */ /* 0x000fe4000178f070 */
[----:B------:R-:W-:-:S05]  /*72d0*/  SEL R22, R22, RZ, !P3 ;  /* 0x000000ff16167207 */ /* 0x000fca0005800000 */
[----:B------:R-:W-:-:S07]  /*72e0*/  IMAD.IADD R15, R15, 0x1, R22 ;  /* 0x000000010f0f7824 */ /* 0x000fce00078e0216 */
[----:B0-----:R-:W-:Y:S05]  /*72f0*/  WARPSYNC.COLLECTIVE R18, `(.L_x_110) ;  /* 0x0000000012087348 */ /* 0x001fea0003c00000 */
[----:B------:R-:W-:Y:S01]  /*7300*/  VOTE.ALL P4, P4 ;  /* 0x0000000000ff7806 */ /* 0x000fe20002080000 */
[----:B0-----:R-:W-:-:S12]  /*7310*/  ENDCOLLECTIVE ;  /* 0x000000000000791b */ /* 0x001fd80003800000 */
.L_x_110:
[----:B------:R-:W-:-:S05]  /*7320*/  IADD3 R19, P3, PT, R4, 0x100, RZ ;  /* 0x0000010004137810 */ /* 0x000fca0007f7e0ff */
[----:B------:R-:W-:Y:S01]  /*7330*/  IMAD.X R21, RZ, RZ, R5, P3 ;  /* 0x000000ffff157224 */ /* 0x000fe200018e0605 */
[----:B------:R-:W-:Y:S07]  /*7340*/  BRA `(.L_x_111) ;  /* 0xffffffa800c87947 */ /* 0x000fee000383ffff */
.L_x_25:
[----:B------:R-:W-:Y:S01]  /*7350*/  BSSY B0, `(.L_x_112) ;  /* 0x0000006000007945 */ /* 0x000fe20003800000 */
[----:B------:R-:W-:Y:S01]  /*7360*/  PLOP3.LUT P4, PT, P4, PT, PT, 0x8, 0x80 ;  /* 0x000000000080781c */ /* 0x000fe2000278e170 */
[----:B------:R-:W-:-:S12]  /*7370*/  IMAD.MOV.U32 R18, RZ, RZ, -0x1 ;  /* 0xffffffffff127424 */ /* 0x000fd800078e00ff */
[----:B-----5:R-:W-:Y:S05]  /*7380*/  WARPSYNC.COLLECTIVE R18, `(.L_x_113) ;  /* 0x0000000012087348 */ /* 0x020fea0003c00000 */
[----:B------:R-:W-:Y:S01]  /*7390*/  VOTE.ANY P4, P4 ;  /* 0x0000000000ff7806 */ /* 0x000fe20002080100 */
[----:B-----5:R-:W-:-:S12]  /*73a0*/  ENDCOLLECTIVE ;  /* 0x000000000000791b */ /* 0x020fd80003800000 */
.L_x_113:
[----:B------:R-:W-:Y:S05]  /*73b0*/  BSYNC B0 ;  /* 0x0000000000007941 */ /* 0x000fea0003800000 */
.L_x_112:
[----:B------:R-:W-:Y:S05]  /*73c0*/  BRA `(.L_x_114) ;  /* 0xffffffa800d47947 */ /* 0x000fea000383ffff */
.L_x_29:
[----:B------:R-:W-:Y:S01]  /*73d0*/  BSSY B0, `(.L_x_115) ;  /* 0x0000006000007945 */ /* 0x000fe20003800000 */
[----:B------:R-:W-:Y:S01]  /*73e0*/  PLOP3.LUT P4, PT, P4, PT, PT, 0x8, 0x80 ;  /* 0x000000000080781c */ /* 0x000fe2000278e170 */
[----:B------:R-:W-:-:S12]  /*73f0*/  IMAD.MOV.U32 R18, RZ, RZ, -0x1 ;  /* 0xffffffffff127424 */ /* 0x000fd800078e00ff */
[----:B-----5:R-:W-:Y:S05]  /*7400*/  WARPSYNC.COLLECTIVE R18, `(.L_x_116) ;  /* 0x0000000012087348 */ /* 0x020fea0003c00000 */
[----:B------:R-:W-:Y:S01]  /*7410*/  VOTE.ANY P4, P4 ;  /* 0x0000000000ff7806 */ /* 0x000fe20002080100 */
[----:B-----5:R-:W-:-:S12]  /*7420*/  ENDCOLLECTIVE ;  /* 0x000000000000791b */ /* 0x020fd80003800000 */
.L_x_116:
[----:B------:R-:W-:Y:S05]  /*7430*/  BSYNC B0 ;  /* 0x0000000000007941 */ /* 0x000fea0003800000 */
.L_x_115:
[----:B------:R-:W-:Y:S05]  /*7440*/  BRA `(.L_x_117) ;  /* 0xffffffa800e87947 */ /* 0x000fea000383ffff */
.L_x_31:
[----:B------:R-:W-:Y:S01]  /*7450*/  BSSY B0, `(.L_x_118) ;  /* 0x0000006000007945 */ /* 0x000fe20003800000 */
[----:B------:R-:W-:Y:S01]  /*7460*/  PLOP3.LUT P4, PT, P4, PT, PT, 0x8, 0x80 ;  /* 0x000000000080781c */ /* 0x000fe2000278e170 */
[----:B------:R-:W-:-:S12]  /*7470*/  IMAD.MOV.U32 R18, RZ, RZ, -0x1 ;  /* 0xffffffffff127424 */ /* 0x000fd800078e00ff */
[----:B-----5:R-:W-:Y:S05]  /*7480*/  WARPSYNC.COLLECTIVE R18, `(.L_x_119) ;  /* 0x0000000012087348 */ /* 0x020fea0003c00000 */
[----:B------:R-:W-:Y:S01]  /*7490*/  VOTE.ANY R18, PT, P4 ;  /* 0x0000000000127806 */ /* 0x000fe200020e0100 */
[----:B-----5:R-:W-:Y:S06]  /*74a0*/  ENDCOLLECTIVE ;  /* 0x000000000000791b */ /* 0x020fec0003800000 */
.L_x_119:
[----:B------:R-:W-:Y:S05]  /*74b0*/  BSYNC B0 ;  /* 0x0000000000007941 */ /* 0x000fea0003800000 */
.L_x_118:
[----:B------:R-:W0:Y:S01]  /*74c0*/  S2R R4, SR_GEMASK ;  /* 0x0000000000047919 */ /* 0x000e220000003c00 */
[----:B------:R-:W-:Y:S02]  /*74d0*/  IMAD.MOV.U32 R17, RZ, RZ, R9 ;  /* 0x000000ffff117224 */ /* 0x000fe400078e0009 */
[----:B------:R-:W-:Y:S01]  /*74e0*/  VIADD R16, R16, 0xffffffe0 ;  /* 0xffffffe010107836 */ /* 0x000fe20000000000 */
[----:B0-----:R-:W-:Y:S01]  /*74f0*/  LOP3.LUT R18, R18, 0x80000000, R4, 0xec, !PT ;  /* 0x8000000012127812 */ /* 0x001fe200078eec04 */
[----:B------:R-:W-:-:S04]  /*7500*/  IMAD.MOV.U32 R4, RZ, RZ, 0x1 ;  /* 0x00000001ff047424 */ /* 0x000fc800078e00ff */
[----:B------:R-:W-:-:S05]  /*7510*/  VIADD R5, R18, 0xffffffff ;  /* 0xffffffff12057836 */ /* 0x000fca0000000000 */
[----:B------:R-:W-:Y:S01]  /*7520*/  LOP3.LUT R5, R18, R5, RZ, 0xc, !PT ;  /* 0x0000000512057212 */ /* 0x000fe200078e0cff */
[----:B------:R-:W-:-:S05]  /*7530*/  IMAD.MOV.U32 R18, RZ, RZ, -0x1 ;  /* 0xffffffffff127424 */ /* 0x000fca00078e00ff */
[----:B------:R-:W0:Y:S02]  /*7540*/  POPC R5, R5 ;  /* 0x0000000500057309 */ /* 0x000e240000000000 */
[----:B0-----:R-:W-:Y:S05]  /*7550*/  WARPSYNC.COLLECTIVE R18, `(.L_x_120) ;  /* 0x0000000012087348 */ /* 0x001fea0003c00000 */
[----:B0-----:R0:W1:Y:S02]  /*7560*/  SHFL.DOWN P4, R22, R17, R4, R5 ;  /* 0x0800000411167389 */ /* 0x0010640000080005 */
[----:B01----:R-:W-:Y:S05]  /*7570*/  ENDCOLLECTIVE ;  /* 0x000000000000791b */ /* 0x003fea0003800000 */
.L_x_120:
[----:B------:R-:W0:Y:S01]  /*7580*/  S2R R18, SR_LANEID ;  /* 0x0000000000127919 */ /* 0x000e220000000000 */
[----:B------:R-:W-:Y:S01]  /*7590*/  IMAD.MOV.U32 R4, RZ, RZ, 0x2 ;  /* 0x00000002ff047424 */ /* 0x000fe200078e00ff */
[----:B0-----:R-:W-:Y:S01]  /*75a0*/  ISETP.GE.AND P2, PT, R18, R5, PT ;  /* 0x000000051200720c */ /* 0x001fe20003f46270 */
[----:B------:R-:W-:-:S03]  /*75b0*/  IMAD.MOV.U32 R18, RZ, RZ, -0x1 ;  /* 0xffffffffff127424 */ /* 0x000fc600078e00ff */
[----:B------:R-:W-:Y:S02]  /*75c0*/  SEL R22, R22, RZ, !P2 ;  /* 0x000000ff16167207 */ /* 0x000fe40005000000 */
[----:B------:R-:W-:-:S03]  /*75d0*/  ISETP.GT.AND P2, PT, R10, R5, PT ;  /* 0x000000050a00720c */ /* 0x000fc60003f44270 */
[----:B------:R-:W-:-:S04]  /*75e0*/  IMAD.IADD R9, R22, 0x1, R9 ;  /* 0x0000000116097824 */ /* 0x000fc800078e0209 */
[----:B------:R-:W-:-:S07]  /*75f0*/  IMAD.MOV.U32 R17, RZ, RZ, R9 ;  /* 0x000000ffff117224 */ /* 0x000fce00078e0009 */
[----:B------:R-:W-:Y:S05]  /*7600*/  WARPSYNC.COLLECTIVE R18, `(.L_x_121) ;  /* 0x0000000012087348 */ /* 0x000fea0003c00000 */
[----:B------:R0:W1:Y:S02]  /*7610*/  SHFL.DOWN P4, R22, R17, R4, R5 ;  /* 0x0800000411167389 */ /* 0x0000640000080005 */
[----:B01----:R-:W-:Y:S05]  /*7620*/  ENDCOLLECTIVE ;  /* 0x000000000000791b */ /* 0x003fea0003800000 */
.L_x_121:
        /* <DEDUP_REMOVED lines=8> */
.L_x_122:
        /* <DEDUP_REMOVED lines=8> */
.L_x_123:
        /* <DEDUP_REMOVED lines=8> */
.L_x_124:
[----:B------:R-:W-:Y:S02]  /*77b0*/  ISETP.NE.AND P4, PT, R8, 0x65, PT ;  /* 0x000000650800780c */ /* 0x000fe40003f85270 */
[----:B------:R-:W-:-:S04]  /*77c0*/  SEL R22, R22, RZ, !P2 ;  /* 0x000000ff16167207 */ /* 0x000fc80005000000 */
[----:B------:R-:W-:-:S07]  /*77d0*/  IADD3 R15, PT, PT, R9, R22, R15 ;  /* 0x00000016090f7210 */ /* 0x000fce0007ffe00f */
[----:B------:R-:W-:Y:S05]  /*77e0*/  WARPSYNC.COLLECTIVE R18, `(.L_x_125) ;  /* 0x0000000012087348 */ /* 0x000fea0003c00000 */
[----:B------:R-:W-:Y:S01]  /*77f0*/  VOTE.ALL P4, P4 ;  /* 0x0000000000ff7806 */ /* 0x000fe20002080000 */
[----:B------:R-:W-:-:S12]  /*7800*/  ENDCOLLECTIVE ;  /* 0x000000000000791b */ /* 0x000fd80003800000 */
.L_x_125:
[----:B------:R-:W-:Y:S05]  /*7810*/  BRA `(.L_x_126) ;  /* 0xffffffa8007c7947 */ /* 0x000fea000383ffff */
.L_x_66:
[----:B------:R-:W-:Y:S01]  /*7820*/  BSSY B0, `(.L_x_127) ;  /* 0x0000006000007945 */ /* 0x000fe20003800000 */
[----:B------:R-:W-:Y:S01]  /*7830*/  PLOP3.LUT P4, PT, P4, PT, PT, 0x8, 0x80 ;  /* 0x000000000080781c */ /* 0x000fe2000278e170 */
[----:B------:R-:W-:-:S12]  /*7840*/  IMAD.MOV.U32 R18, RZ, RZ, -0x1 ;  /* 0xffffffffff127424 */ /* 0x000fd800078e00ff */
[----:B-----5:R-:W-:Y:S05]  /*7850*/  WARPSYNC.COLLECTIVE R18, `(.L_x_128) ;  /* 0x0000000012087348 */ /* 0x020fea0003c00000 */
[----:B------:R-:W-:Y:S01]  /*7860*/  VOTE.ANY P4, P4 ;  /* 0x0000000000ff7806 */ /* 0x000fe20002080100 */
[----:B-----5:R-:W-:-:S12]  /*7870*/  ENDCOLLECTIVE ;  /* 0x000000000000791b */ /* 0x020fd80003800000 */
.L_x_128:
[----:B------:R-:W-:Y:S05]  /*7880*/  BSYNC B0 ;  /* 0x0000000000007941 */ /* 0x000fea0003800000 */
.L_x_127:
[----:B------:R-:W-:Y:S05]  /*7890*/  BRA `(.L_x_129) ;  /* 0xffffffd800d47947 */ /* 0x000fea000383ffff */
.L_x_70:
[----:B------:R-:W-:Y:S01]  /*78a0*/  BSSY B0, `(.L_x_130) ;  /* 0x0000006000007945 */ /* 0x000fe20003800000 */
[----:B------:R-:W-:Y:S01]  /*78b0*/  PLOP3.LUT P4, PT, P4, PT, PT, 0x8, 0x80 ;  /* 0x000000000080781c */ /* 0x000fe2000278e170 */
[----:B------:R-:W-:-:S12]  /*78c0*/  IMAD.MOV.U32 R18, RZ, RZ, -0x1 ;  /* 0xffffffffff127424 */ /* 0x000fd800078e00ff */
[----:B-----5:R-:W-:Y:S05]  /*78d0*/  WARPSYNC.COLLECTIVE R18, `(.L_x_131) ;  /* 0x0000000012087348 */ /* 0x020fea0003c00000 */
[----:B------:R-:W-:Y:S01]  /*78e0*/  VOTE.ANY P4, P4 ;  /* 0x0000000000ff7806 */ /* 0x000fe20002080100 */
[----:B-----5:R-:W-:-:S12]  /*78f0*/  ENDCOLLECTIVE ;  /* 0x000000000000791b */ /* 0x020fd80003800000 */
.L_x_131:
[----:B------:R-:W-:Y:S05]  /*7900*/  BSYNC B0 ;  /* 0x0000000000007941 */ /* 0x000fea0003800000 */
.L_x_130:
[----:B------:R-:W-:Y:S05]  /*7910*/  BRA `(.L_x_132) ;  /* 0xffffffd800e87947 */ /* 0x000fea000383ffff */
.L_x_72:
        /* <DEDUP_REMOVED lines=8> */
.L_x_134:
[----:B------:R-:W-:Y:S05]  /*79a0*/  BSYNC B0 ;  /* 0x0000000000007941 */ /* 0x000fea0003800000 */
.L_x_133:
[----:B------:R-:W-:Y:S01]  /*79b0*/  LOP3.LUT R18, R18, 0x80000000, R27, 0xec, !PT ;  /* 0x8000000012127812 */ /* 0x000fe200078eec1b */
[----:B------:R-:W-:Y:S01]  /*79c0*/  IMAD.MOV.U32 R4, RZ, RZ, 0x1 ;  /* 0x00000001ff047424 */ /* 0x000fe200078e00ff */
[----:B------:R-:W-:Y:S01]  /*79d0*/  P2R R16, PR, RZ, 0x1 ;  /* 0x00000001ff107803 */ /* 0x000fe20000000000 */
[----:B------:R-:W-:Y:S02]  /*79e0*/  VIADD R21, R11, 0x2 ;  /* 0x000000020b157836 */ /* 0x000fe40000000000 */
[----:B------:R-:W-:-:S05]  /*79f0*/  VIADD R5, R18, 0xffffffff ;  /* 0xffffffff12057836 */ /* 0x000fca0000000000 */
[----:B------:R-:W-:Y:S01]  /*7a00*/  LOP3.LUT R20, R18, R5, RZ, 0xc, !PT ;  /* 0x0000000512147212 */ /* 0x000fe200078e0cff */
[----:B------:R-:W-:-:S05]  /*7a10*/  IMAD.MOV.U32 R18, RZ, RZ, -0x1 ;  /* 0xffffffffff127424 */ /* 0x000fca00078e00ff */
[----:B------:R-:W0:Y:S02]  /*7a20*/  POPC R20, R20 ;  /* 0x0000001400147309 */ /* 0x000e240000000000 */
[----:B0-----:R-:W-:Y:S01]  /*7a30*/  IMAD.MOV.U32 R5, RZ, RZ, R20 ;  /* 0x000000ffff057224 */ /* 0x001fe200078e0014 */
[----:B------:R-:W-:-:S13]  /*7a40*/  ISETP.GT.AND P0, PT, R21, R20, PT ;  /* 0x000000141500720c */ /* 0x000fda0003f04270 */
[----:B------:R-:W-:Y:S05]  /*7a50*/  WARPSYNC.COLLECTIVE R18, `(.L_x_135) ;  /* 0x0000000012087348 */ /* 0x000fea0003c00000 */
[----:B------:R0:W1:Y:S02]  /*7a60*/  SHFL.DOWN P4, R22, R17, R4, R5 ;  /* 0x0800000411167389 */ /* 0x0000640000080005 */
[----:B01----:R-:W-:Y:S05]  /*7a70*/  ENDCOLLECTIVE ;  /* 0x000000000000791b */ /* 0x003fea0003800000 */
.L_x_135:
[----:B------:R-:W-:Y:S01]  /*7a80*/  IMAD.MOV.U32 R4, RZ, RZ, 0x2 ;  /* 0x00000002ff047424 */ /* 0x000fe200078e00ff */
[----:B------:R-:W-:-:S04]  /*7a90*/  ISETP.GE.AND P4, PT, R11, R20, PT ;  /* 0x000000140b00720c */ /* 0x000fc80003f86270 */
[----:B------:R-:W-:-:S05]  /*7aa0*/  SEL R22, R22, RZ, !P4 ;  /* 0x000000ff16167207 */ /* 0x000fca0006000000 */
[----:B------:R-:W-:-:S04]  /*7ab0*/  IMAD.IADD R19, R22, 0x1, R17 ;  /* 0x0000000116137824 */ /* 0x000fc800078e0211 */
[----:B------:R-:W-:-:S07]  /*7ac0*/  IMAD.MOV.U32 R17, RZ, RZ, R19 ;  /* 0x000000ffff117224 */ /* 0x000fce00078e0013 */
[----:B------:R-:W-:Y:S05]  /*7ad0*/  WARPSYNC.COLLECTIVE R18, `(.L_x_136) ;  /* 0x0000000012087348 */ /* 0x000fea0003c00000 */
[----:B------:R0:W1:Y:S02]  /*7ae0*/  SHFL.DOWN P4, R22, R17, R4, R5 ;  /* 0x0800000411167389 */ /* 0x0000640000080005 */
[----:B01----:R-:W-:Y:S05]  /*7af0*/  ENDCOLLECTIVE ;  /* 0x000000000000791b */ /* 0x003fea0003800000 */
.L_x_136:
[----:B------:R-:W-:Y:S01]  /*7b00*/  IMAD.MOV.U32 R4, RZ, RZ, 0x4 ;  /* 0x00000004ff047424 */ /* 0x000fe200078e00ff */
[----:B------:R-:W-:-:S05]  /*7b10*/  SEL R22, R22, RZ, !P0 ;  /* 0x000000ff16167207 */ /* 0x000fca0004000000 */
[----:B------:R-:W-:Y:S02]  /*7b20*/  IMAD.IADD R21, R19, 0x1, R22 ;  /* 0x0000000113157824 */ /* 0x000fe400078e0216 */
[----:B------:R-:W-:Y:S02]  /*7b30*/  VIADD R19, R11, 0x4 ;  /* 0x000000040b137836 */ /* 0x000fe40000000000 */
[----:B------:R-:W-:-:S03]  /*7b40*/  IMAD.MOV.U32 R17, RZ, RZ, R21 ;  /* 0x000000ffff117224 */ /* 0x000fc600078e0015 */
[----:B------:R-:W-:Y:S01]  /*7b50*/  ISETP.GT.AND P0, PT, R19, R20, PT ;  /* 0x000000141300720c */ /* 0x000fe20003f04270 */
[----:B------:R-:W-:-:S12]  /*7b60*/  VIADD R19, R11, 0x8 ;  /* 0x000000080b137836 */ /* 0x000fd80000000000 */
[----:B------:R-:W-:Y:S05]  /*7b70*/  WARPSYNC.COLLECTIVE R18, `(.L_x_137) ;  /* 0x0000000012087348 */ /* 0x000fea0003c00000 */
[----:B------:R0:W1:Y:S02]  /*7b80*/  SHFL.DOWN P4, R22, R17, R4, R5 ;  /* 0x0800000411167389 */ /* 0x0000640000080005 */
[----:B01----:R-:W-:Y:S05]  /*7b90*/  ENDCOLLECTIVE ;  /* 0x000000000000791b */ /* 0x003fea0003800000 */
.L_x_137:
        /* <DEDUP_REMOVED lines=9> */
.L_x_138:
[----:B------:R-:W-:Y:S01]  /*7c30*/  IMAD.MOV.U32 R4, RZ, RZ, 0x10 ;  /* 0x00000010ff047424 */ /* 0x000fe200078e00ff */
[----:B------:R-:W-:-:S05]  /*7c40*/  SEL R22, R22, RZ, !P0 ;  /* 0x000000ff16167207 */ /* 0x000fca0004000000 */
[----:B------:R-:W-:-:S04]  /*7c50*/  IMAD.IADD R19, R29, 0x1, R22 ;  /* 0x000000011d137824 */ /* 0x000fc800078e0216 */
[----:B------:R-:W-:-:S07]  /*7c60*/  IMAD.MOV.U32 R17, RZ, RZ, R19 ;  /* 0x000000ffff117224 */ /* 0x000fce00078e0013 */
[----:B------:R-:W-:Y:S05]  /*7c70*/  WARPSYNC.COLLECTIVE R18, `(.L_x_139) ;  /* 0x0000000012087348 */ /* 0x000fea0003c00000 */
[----:B------:R0:W1:Y:S02]  /*7c80*/  SHFL.DOWN P4, R22, R17, R4, R5 ;  /* 0x0800000411167389 */ /* 0x0000640000080005 */
[----:B01----:R-:W-:Y:S05]  /*7c90*/  ENDCOLLECTIVE ;  /* 0x000000000000791b */ /* 0x003fea0003800000 */
.L_x_139:
[----:B------:R-:W0:Y:S01]  /*7ca0*/  LDC.64 R4, c[0x0][0x3c0] ;  /* 0x0000f000ff047b82 */ /* 0x000e220000000a00 */
[----:B------:R-:W-:-:S04]  /*7cb0*/  ISETP.GT.AND P4, PT, R21, R20, PT ;  /* 0x000000141500720c */ /* 0x000fc80003f84270 */
[----:B------:R-:W-:Y:S02]  /*7cc0*/  SEL R22, R22, RZ, !P4 ;  /* 0x000000ff16167207 */ /* 0x000fe40006000000 */
[----:B------:R-:W-:-:S03]  /*7cd0*/  PLOP3.LUT P4, PT, P6, PT, PT, 0x80, 0x8 ;  /* 0x000000000008781c */ /* 0x000fc6000378f070 */
[----:B------:R-:W-:Y:S01]  /*7ce0*/  IMAD.IADD R19, R19, 0x1, R22 ;  /* 0x0000000113137824 */ /* 0x000fe200078e0216 */
[----:B0-----:R-:W-:-:S13]  /*7cf0*/  IADD3 R20, P0, PT, R4, 0x100, RZ ;  /* 0x0000010004147810 */ /* 0x001fda0007f1e0ff */
[----:B------:R-:W-:Y:S05]  /*7d00*/  WARPSYNC.COLLECTIVE R18, `(.L_x_140) ;  /* 0x0000000012087348 */ /* 0x000fea0003c00000 */
[----:B------:R-:W-:Y:S01]  /*7d10*/  VOTE.ALL P4, P4 ;  /* 0x0000000000ff7806 */ /* 0x000fe20002080000 */
[----:B------:R-:W-:-:S12]  /*7d20*/  ENDCOLLECTIVE ;  /* 0x000000000000791b */ /* 0x000fd80003800000 */
.L_x_140:
[----:B------:R-:W-:Y:S01]  /*7d30*/  IMAD.X R21, RZ, RZ, R5, P0 ;  /* 0x000000ffff157224 */ /* 0x000fe200000e0605 */
[----:B------:R-:W-:Y:S02]  /*7d40*/  ISETP.NE.AND P0, PT, R16, RZ, PT ;  /* 0x000000ff1000720c */ /* 0x000fe40003f05270 */
[----:B------:R-:W-:Y:S01]  /*7d50*/  PLOP3.LUT P6, PT, P4, PT, PT, 0x80, 0x8 ;  /* 0x000000000008781c */ /* 0x000fe200027cf070 */
[----:B------:R-:W-:-:S12]  /*7d60*/  BRA `(.L_x_141) ;  /* 0xffffffd800707947 */ /* 0x000fd8000383ffff */
.L_x_74:
[----:B------:R-:W-:Y:S01]  /*7d70*/  BSSY B0, `(.L_x_142) ;  /* 0x0000006000007945 */ /* 0x000fe20003800000 */
[----:B------:R-:W-:Y:S01]  /*7d80*/  PLOP3.LUT P4, PT, P4, PT, PT, 0x8, 0x80 ;  /* 0x000000000080781c */ /* 0x000fe2000278e170 */
[----:B------:R-:W-:-:S12]  /*7d90*/  IMAD.MOV.U32 R18, RZ, RZ, -0x1 ;  /* 0xffffffffff127424 */ /* 0x000fd800078e00ff */
[----:B-----5:R-:W-:Y:S05]  /*7da0*/  WARPSYNC.COLLECTIVE R18, `(.L_x_143) ;  /* 0x0000000012087348 */ /* 0x020fea0003c00000 */
[----:B------:R-:W-:Y:S01]  /*7db0*/  VOTE.ANY P4, P4 ;  /* 0x0000000000ff7806 */ /* 0x000fe20002080100 */
[----:B-----5:R-:W-:-:S12]  /*7dc0*/  ENDCOLLECTIVE ;  /* 0x000000000000791b */ /* 0x020fd80003800000 */
.L_x_143:
[----:B------:R-:W-:Y:S05]  /*7dd0*/  BSYNC B0 ;  /* 0x0000000000007941 */ /* 0x000fea0003800000 */
.L_x_142:
[----:B------:R-:W-:Y:S05]  /*7de0*/  BRA `(.L_x_144) ;  /* 0xffffffd8007c7947 */ /* 0x000fea000383ffff */
.L_x_78:
[----:B------:R-:W-:Y:S01]  /*7df0*/  BSSY B0, `(.L_x_145) ;  /* 0x0000006000007945 */ /* 0x000fe20003800000 */
[----:B------:R-:W-:Y:S01]  /*7e00*/  PLOP3.LUT P4, PT, P4, PT, PT, 0x8, 0x80 ;  /* 0x000000000080781c */ /* 0x000fe2000278e170 */
[----:B------:R-:W-:-:S12]  /*7e10*/  IMAD.MOV.U32 R18, RZ, RZ, -0x1 ;  /* 0xffffffffff127424 */ /* 0x000fd800078e00ff */
[----:B-----5:R-:W-:Y:S05]  /*7e20*/  WARPSYNC.COLLECTIVE R18, `(.L_x_146) ;  /* 0x0000000012087348 */ /* 0x020fea0003c00000 */
[----:B------:R-:W-:Y:S01]  /*7e30*/  VOTE.ANY P4, P4 ;  /* 0x0000000000ff7806 */ /* 0x000fe20002080100 */
[----:B-----5:R-:W-:-:S12]  /*7e40*/  ENDCOLLECTIVE ;  /* 0x000000000000791b */ /* 0x020fd80003800000 */
.L_x_146:
[----:B------:R-:W-:Y:S05]  /*7e50*/  BSYNC B0 ;  /* 0x0000000000007941 */ /* 0x000fea0003800000 */
.L_x_145:
[----:B------:R-:W-:Y:S05]  /*7e60*/  BRA `(.L_x_147) ;  /* 0xffffffd800907947 */ /* 0x000fea000383ffff */
.L_x_80:
[----:B------:R-:W-:Y:S01]  /*7e70*/  BSSY B0, `(.L_x_148) ;  /* 0x0000006000007945 */ /* 0x000fe20003800000 */
[----:B------:R-:W-:Y:S01]  /*7e80*/  PLOP3.LUT P4, PT, P4, PT, PT, 0x8, 0x80 ;  /* 0x000000000080781c */ /* 0x000fe2000278e170 */
[----:B------:R-:W-:-:S12]  /*7e90*/  IMAD.MOV.U32 R18, RZ, RZ, -0x1 ;  /* 0xffffffffff127424 */ /* 0x000fd800078e00ff */
[----:B-----5:R-:W-:Y:S05]  /*7ea0*/  WARPSYNC.COLLECTIVE R18, `(.L_x_149) ;  /* 0x0000000012087348 */ /* 0x020fea0003c00000 */
[----:B------:R-:W-:Y:S01]  /*7eb0*/  VOTE.ANY R18, PT, P4 ;  /* 0x0000000000127806 */ /* 0x000fe200020e0100 */
[----:B-----5:R-:W-:Y:S06]  /*7ec0*/  ENDCOLLECTIVE ;  /* 0x000000000000791b */ /* 0x020fec0003800000 */
.L_x_149:
[----:B------:R-:W-:Y:S05]  /*7ed0*/  BSYNC B0 ;  /* 0x0000000000007941 */ /* 0x000fea0003800000 */
.L_x_148:
[----:B------:R-:W-:Y:S01]  /*7ee0*/  LOP3.LUT R18, R18, 0x80000000, R27, 0xec, !PT ;  /* 0x8000000012127812 */ /* 0x000fe200078eec1b */
[----:B------:R-:W-:Y:S02]  /*7ef0*/  IMAD.MOV.U32 R4, RZ, RZ, 0x1 ;  /* 0x00000001ff047424 */ /* 0x000fe400078e00ff */
[----:B------:R-:W-:Y:S02]  /*7f00*/  VIADD R6, R6, 0xffffffe0 ;  /* 0xffffffe006067836 */ /* 0x000fe40000000000 */
[----:B------:R-:W-:-:S05]  /*7f10*/  VIADD R5, R18, 0xffffffff ;  /* 0xffffffff12057836 */ /* 0x000fca0000000000 */
[----:B------:R-:W-:Y:S01]  /*7f20*/  LOP3.LUT R5, R18, R5, RZ, 0xc, !PT ;  /* 0x0000000512057212 */ /* 0x000fe200078e0cff */
[----:B------:R-:W-:-:S05]  /*7f30*/  IMAD.MOV.U32 R18, RZ, RZ, -0x1 ;  /* 0xffffffffff127424 */ /* 0x000fca00078e00ff */
[----:B------:R-:W0:Y:S02]  /*7f40*/  POPC R5, R5 ;  /* 0x0000000500057309 */ /* 0x000e240000000000 */
[----:B0-----:R-:W-:Y:S05]  /*7f50*/  WARPSYNC.COLLECTIVE R18, `(.L_x_150) ;  /* 0x0000000012087348 */ /* 0x001fea0003c00000 */
[----:B0-----:R0:W1:Y:S02]  /*7f60*/  SHFL.DOWN P4, R22, R17, R4, R5 ;  /* 0x0800000411167389 */ /* 0x0010640000080005 */
[----:B01----:R-:W-:Y:S05]  /*7f70*/  ENDCOLLECTIVE ;  /* 0x000000000000791b */ /* 0x003fea0003800000 */
.L_x_150:
[----:B------:R-:W-:Y:S01]  /*7f80*/  IMAD.MOV.U32 R4, RZ, RZ, 0x2 ;  /* 0x00000002ff047424 */ /* 0x000fe200078e00ff */
[----:B------:R-:W-:-:S04]  /*7f90*/  ISETP.GE.AND P4, PT, R11, R5, PT ;  /* 0x000000050b00720c */ /* 0x000fc80003f86270 */
[----:B------:R-:W-:-:S05]  /*7fa0*/  SEL R22, R22, RZ, !P4 ;  /* 0x000000ff16167207 */ /* 0x000fca0006000000 */
[----:B------:R-:W-:Y:S02]  /*7fb0*/  IMAD.IADD R29, R22, 0x1, R17 ;  /* 0x00000001161d7824 */ /* 0x000fe400078e0211 */
[----:B------:R-:W-:Y:S02]  /*7fc0*/  VIADD R22, R11, 0x2 ;  /* 0x000000020b167836 */ /* 0x000fe40000000000 */
[----:B------:R-:W-:-:S03]  /*7fd0*/  IMAD.MOV.U32 R17, RZ, RZ, R29 ;  /* 0x000000ffff117224 */ /* 0x000fc600078e001d */
[----:B------:R-:W-:-:S13]  /*7fe0*/  ISETP.GT.AND P6, PT, R22, R5, PT ;  /* 0x000000051600720c */ /* 0x000fda0003fc4270 */
[----:B------:R-:W-:Y:S05]  /*7ff0*/  WARPSYNC.COLLECTIVE R18, `(.L_x_151) ;  /* 0x0000000012087348 */ /* 0x000fea0003c00000 */
[----:B------:R0:W1:Y:S02]  /*8000*/  SHFL.DOWN P4, R22, R17, R4, R5 ;  /* 0x0800000411167389 */ /* 0x0000640000080005 */
[----:B01----:R-:W-:Y:S05]  /*8010*/  ENDCOLLECTIVE ;  /* 0x000000000000791b */ /* 0x003fea0003800000 */
.L_x_151:
[----:B------:R-:W-:Y:S01]  /*8020*/  IMAD.MOV.U32 R4, RZ, RZ, 0x4 ;  /* 0x00000004ff047424 */ /* 0x000fe200078e00ff */
        /* <DEDUP_REMOVED lines=8> */
.L_x_152:
[----:B------:R-:W-:Y:S01]  /*80b0*/  IMAD.MOV.U32 R4, RZ, RZ, 0x8 ;  /* 0x00000008ff047424 */ /* 0x000fe200078e00ff */
[----:B------:R-:W-:-:S05]  /*80c0*/  SEL R22, R22, RZ, !P6 ;  /* 0x000000ff16167207 */ /* 0x000fca0007000000 */
[----:B------:R-:W-:Y:S02]  /*80d0*/  IMAD.IADD R17, R29, 0x1, R22 ;  /* 0x000000011d117824 */ /* 0x000fe400078e0216 */
[----:B------:R-:W-:-:S05]  /*80e0*/  VIADD R22, R11, 0x8 ;  /* 0x000000080b167836 */ /* 0x000fca0000000000 */
[----:B------:R-:W-:-:S13]  /*80f0*/  ISETP.GT.AND P6, PT, R22, R5, PT ;  /* 0x000000051600720c */ /* 0x000fda0003fc4270 */
[----:B------:R-:W-:Y:S05]  /*8100*/  WARPSYNC.COLLECTIVE R18, `(.L_x_153) ;  /* 0x0000000012087348 */ /* 0x000fea0003c00000 */
[----:B------:R0:W1:Y:S02]  /*8110*/  SHFL.DOWN P4, R22, R17, R4, R5 ;  /* 0x0800000411167389 */ /* 0x0000640000080005 */
[----:B01----:R-:W-:Y:S05]  /*8120*/  ENDCOLLECTIVE ;  /* 0x000000000000791b */ /* 0x003fea0003800000 */
.L_x_153:
[----:B------:R-:W-:Y:S01]  /*8130*/  IMAD.MOV.U32 R4, RZ, RZ, 0x10 ;  /* 0x00000010ff047424 */ /* 0x000fe200078e00ff */
[----:B------:R-:W-:-:S05]  /*8140*/  SEL R22, R22, RZ, !P6 ;  /* 0x000000ff16167207 */ /* 0x000fca0007000000 */
[----:B------:R-:W-:-:S04]  /*8150*/  IMAD.IADD R29, R17, 0x1, R22 ;  /* 0x00000001111d7824 */ /* 0x000fc800078e0216 */
[----:B------:R-:W-:-:S07]  /*8160*/  IMAD.MOV.U32 R17, RZ, RZ, R29 ;  /* 0x000000ffff117224 */ /* 0x000fce00078e001d */
[----:B------:R-:W-:Y:S05]  /*8170*/  WARPSYNC.COLLECTIVE R18, `(.L_x_154) ;  /* 0x0000000012087348 */ /* 0x000fea0003c00000 */
[----:B------:R0:W1:Y:S02]  /*8180*/  SHFL.DOWN P4, R22, R17, R4, R5 ;  /* 0x0800000411167389 */ /* 0x0000640000080005 */
[----:B01----:R-:W-:Y:S05]  /*8190*/  ENDCOLLECTIVE ;  /* 0x000000000000791b */ /* 0x003fea0003800000 */
.L_x_154:
[----:B------:R-:W-:-:S05]  /*81a0*/  VIADD R4, R11, 0x10 ;  /* 0x000000100b047836 */ /* 0x000fca0000000000 */
[----:B------:R-:W-:-:S04]  /*81b0*/  ISETP.GT.AND P4, PT, R4, R5, PT ;  /* 0x000000050400720c */ /* 0x000fc80003f84270 */
[----:B------:R-:W-:Y:S02]  /*81c0*/  SEL R22, R22, RZ, !P4 ;  /* 0x000000ff16167207 */ /* 0x000fe40006000000 */
[----:B------:R-:W-:Y:S02]  /*81d0*/  ISETP.NE.AND P4, PT, R16, 0x65, PT ;  /* 0x000000651000780c */ /* 0x000fe40003f85270 */
[----:B------:R-:W-:-:S11]  /*81e0*/  IADD3 R19, PT, PT, R29, R22, R19 ;  /* 0x000000161d137210 */ /* 0x000fd60007ffe013 */
[----:B------:R-:W-:Y:S05]  /*81f0*/  WARPSYNC.COLLECTIVE R18, `(.L_x_155) ;  /* 0x0000000012087348 */ /* 0x000fea0003c00000 */
[----:B------:R-:W-:Y:S01]  /*8200*/  VOTE.ALL P4, P4 ;  /* 0x0000000000ff7806 */ /* 0x000fe20002080000 */
[----:B------:R-:W-:-:S12]  /*8210*/  ENDCOLLECTIVE ;  /* 0x000000000000791b */ /* 0x000fd80003800000 */
.L_x_155:
[----:B------:R-:W-:Y:S05]  /*8220*/  BRA `(.L_x_156) ;  /* 0xffffffd800307947 */ /* 0x000fea000383ffff */
.L_x_157:
[----:B------:R-:W-:-:S00]  /*8230*/  BRA `(.L_x_157) ;  /* 0xfffffffc00fc7947 */ /* 0x000fc0000383ffff */
[----:B------:R-:W-:-:S00]  /*8240*/  NOP ;  /* 0x0000000000007918 */ /* 0x000fc00000000000 */
        /* <DEDUP_REMOVED lines=11> */
.L_x_604:


//--------------------- .text._ZN3cub18CUB_300001_SM_10006detail9transform16transform_kernelINS2_10policy_hubILb1EN4cuda3std3__45tupleIJN6thrust24THRUST_300001_SM_1000_NS17counting_iteratorIiNSA_11use_defaultESC_SC_EEEEEE10policy1000ElNS7_10__identityENSA_6detail15normal_iteratorINSA_10device_ptrIjEEEEJSD_EEEvT0_iT1_T2_DpNS2_10kernel_argIT3_EE --------------------------
	.section	.text._ZN3cub18CUB_300001_SM_10006detail9transform16transform_kernelINS2_10policy_hubILb1EN4cuda3std3__45tupleIJN6thrust24THRUST_300001_SM_1000_NS17counting_iteratorIiNSA_11use_defaultESC_SC_EEEEEE10policy1000ElNS7_10__identityENSA_6detail15normal_iteratorINSA_10device_ptrIjEEEEJSD_EEEvT0_iT1_T2_DpNS2_10kernel_argIT3_EE,"ax",@progbits
	.align	128
        .global         _ZN3cub18CUB_300001_SM_10006detail9transform16transform_kernelINS2_10policy_hubILb1EN4cuda3std3__45tupleIJN6thrust24THRUST_300001_SM_1000_NS17counting_iteratorIiNSA_11use_defaultESC_SC_EEEEEE10policy1000ElNS7_10__identityENSA_6detail15normal_iteratorINSA_10device_ptrIjEEEEJSD_EEEvT0_iT1_T2_DpNS2_10kernel_argIT3_EE
        .type           _ZN3cub18CUB_300001_SM_10006detail9transform16transform_kernelINS2_10policy_hubILb1EN4cuda3std3__45tupleIJN6thrust24THRUST_300001_SM_1000_NS17counting_iteratorIiNSA_11use_defaultESC_SC_EEEEEE10policy1000ElNS7_10__identityENSA_6detail15normal_iteratorINSA_10device_ptrIjEEEEJSD_EEEvT0_iT1_T2_DpNS2_10kernel_argIT3_EE,@function
        .size           _ZN3cub18CUB_300001_SM_10006detail9transform16transform_kernelINS2_10policy_hubILb1EN4cuda3std3__45tupleIJN6thrust24THRUST_300001_SM_1000_NS17counting_iteratorIiNSA_11use_defaultESC_SC_EEEEEE10policy1000ElNS7_10__identityENSA_6detail15normal_iteratorINSA_10device_ptrIjEEEEJSD_EEEvT0_iT1_T2_DpNS2_10kernel_argIT3_EE,(.L_x_605 - _ZN3cub18CUB_300001_SM_10006detail9transform16transform_kernelINS2_10policy_hubILb1EN4cuda3std3__45tupleIJN6thrust24THRUST_300001_SM_1000_NS17counting_iteratorIiNSA_11use_defaultESC_SC_EEEEEE10policy1000ElNS7_10__identityENSA_6detail15normal_iteratorINSA_10device_ptrIjEEEEJSD_EEEvT0_iT1_T2_DpNS2_10kernel_argIT3_EE)
        .other          _ZN3cub18CUB_300001_SM_10006detail9transform16transform_kernelINS2_10policy_hubILb1EN4cuda3std3__45tupleIJN6thrust24THRUST_300001_SM_1000_NS17counting_iteratorIiNSA_11use_defaultESC_SC_EEEEEE10policy1000ElNS7_10__identityENSA_6detail15normal_iteratorINSA_10device_ptrIjEEEEJSD_EEEvT0_iT1_T2_DpNS2_10kernel_argIT3_EE,@"STO_CUDA_ENTRY STV_DEFAULT"
_ZN3cub18CUB_300001_SM_10006detail9transform16transform_kernelINS2_10policy_hubILb1EN4cuda3std3__45tupleIJN6thrust24THRUST_300001_SM_1000_NS17counting_iteratorIiNSA_11use_defaultESC_SC_EEEEEE10policy1000ElNS7_10__identityENSA_6detail15normal_iteratorINSA_10device_ptrIjEEEEJSD_EEEvT0_iT1_T2_DpNS2_10kernel_argIT3_EE:
.text._ZN3cub18CUB_300001_SM_10006detail9transform16transform_kernelINS2_10policy_hubILb1EN4cuda3std3__45tupleIJN6thrust24THRUST_300001_SM_1000_NS17counting_iteratorIiNSA_11use_defaultESC_SC_EEEEEE10policy1000ElNS7_10__identityENSA_6detail15normal_iteratorINSA_10device_ptrIjEEEEJSD_EEEvT0_iT1_T2_DpNS2_10kernel_argIT3_EE:
[----:B------:R-:W-:Y:S08]  /*0000*/  LDC R1, c[0x0][0x37c] ;  /* 0x0000df00ff017b82 */ /* 0x000ff00000000800 */
[----:B------:R-:W0:Y:S01]  /*0010*/  LDC R5, c[0x0][0x388] ;  /* 0x0000e200ff057b82 */ /* 0x000e220000000800 */
[----:B------:R-:W1:Y:S07]  /*0020*/  LDCU.64 UR6, c[0x0][0x380] ;  /* 0x00007000ff0677ac */ /* 0x000e6e0008000a00 */
[----:B------:R-:W2:Y:S08]  /*0030*/  S2UR UR4, SR_CTAID.X ;  /* 0x00000000000479c3 */ /* 0x000eb00000002500 */
[----:B------:R-:W3:Y:S01]  /*0040*/  LDC.64 R10, c[0x0][0x390] ;  /* 0x0000e400ff0a7b82 */ /* 0x000ee20000000a00 */
[----:B0-----:R-:W-:-:S05]  /*0050*/  IMAD.SHL.U32 R3, R5, 0x80, RZ ;  /* 0x0000008005037824 */ /* 0x001fca00078e00ff */
[----:B------:R-:W-:Y:S01]  /*0060*/  SHF.R.S32.HI R0, RZ, 0x1f, R3 ;  /* 0x0000001fff007819 */ /* 0x000fe20000011403 */
[----:B--2---:R-:W-:-:S04]  /*0070*/  IMAD.WIDE.U32 R6, R3, UR4, RZ ;  /* 0x0000000403067c25 */ /* 0x004fc8000f8e00ff */
[----:B------:R-:W-:Y:S01]  /*0080*/  IMAD R9, R0, UR4, RZ ;  /* 0x0000000400097c24 */ /* 0x000fe2000f8e02ff */
[C---:B-1----:R-:W-:Y:S01]  /*0090*/  IADD3 R4, P0, PT, -R6.reuse, UR6, RZ ;  /* 0x0000000606047c10 */ /* 0x042fe2000ff1e1ff */
[----:B------:R-:W0:Y:S02]  /*00a0*/  LDCU UR6, c[0x0][0x398] ;  /* 0x00007300ff0677ac */ /* 0x000e240008000800 */
[----:B------:R-:W-:Y:S01]  /*00b0*/  IMAD.IADD R8, R7, 0x1, R9 ;  /* 0x0000000107087824 */ /* 0x000fe200078e0209 */
[----:B---3--:R-:W-:Y:S01]  /*00c0*/  LEA R2, P1, R6, R10, 0x2 ;  /* 0x0000000a06027211 */ /* 0x008fe200078210ff */
[----:B------:R-:W1:Y:S03]  /*00d0*/  LDCU.64 UR4, c[0x0][0x358] ;  /* 0x00006b00ff0477ac */ /* 0x000e660008000a00 */
[----:B------:R-:W-:Y:S02]  /*00e0*/  IADD3.X R7, PT, PT, ~R8, UR7, RZ, P0, !PT ;  /* 0x0000000708077c10 */ /* 0x000fe400087fe5ff */
[----:B------:R-:W-:-:S04]  /*00f0*/  ISETP.LT.U32.AND P0, PT, R4, R3, PT ;  /* 0x000000030400720c */ /* 0x000fc80003f01070 */
[----:B------:R-:W-:-:S04]  /*0100*/  ISETP.LT.AND.EX P0, PT, R7, R0, PT, P0 ;  /* 0x000000000700720c */ /* 0x000fc80003f01300 */
[----:B------:R-:W-:Y:S01]  /*0110*/  SEL R4, R4, R3, P0 ;  /* 0x0000000304047207 */ /* 0x000fe20000000000 */
[----:B0-----:R-:W-:-:S03]  /*0120*/  VIADD R0, R6, UR6 ;  /* 0x0000000606007c36 */ /* 0x001fc60008000000 */
[----:B------:R-:W-:Y:S02]  /*0130*/  ISETP.NE.AND P0, PT, R3, R4, PT ;  /* 0x000000040300720c */ /* 0x000fe40003f05270 */
[----:B------:R-:W-:-:S11]  /*0140*/  LEA.HI.X R3, R6, R11, R8, 0x2, P1 ;  /* 0x0000000b06037211 */ /* 0x000fd600008f1408 */
[----:B-1----:R-:W-:Y:S05]  /*0150*/  @!P0 BRA `(.L_x_158) ;  /* 0x0000000800048947 */ /* 0x002fea0003800000 */
[----:B------:R-:W-:-:S13]  /*0160*/  ISETP.GE.AND P0, PT, R5, 0x1, PT ;  /* 0x000000010500780c */ /* 0x000fda0003f06270 */
[----:B------:R-:W-:Y:S05]  /*0170*/  @!P0 EXIT ;  /* 0x000000000000894d */ /* 0x000fea0003800000 */
[----:B------:R-:W0:Y:S01]  /*0180*/  S2R R9, SR_TID.X ;  /* 0x0000000000097919 */ /* 0x000e220000002100 */
[C---:B------:R-:W-:Y:S01]  /*0190*/  ISETP.GE.U32.AND P0, PT, R5.reuse, 0x8, PT ;  /* 0x000000080500780c */ /* 0x040fe20003f06070 */
[----:B------:R-:W-:Y:S01]  /*01a0*/  IMAD.MOV.U32 R8, RZ, RZ, RZ ;  /* 0x000000ffff087224 */ /* 0x000fe200078e00ff */
[----:B------:R-:W-:-:S11]  /*01b0*/  LOP3.LUT R10, R5, 0x7, RZ, 0xc0, !PT ;  /* 0x00000007050a7812 */ /* 0x000fd600078ec0ff */
[----:B------:R-:W-:Y:S05]  /*01c0*/  @!P0 BRA `(.L_x_159) ;  /* 0x0000000400288947 */ /* 0x000fea0003800000 */
[CC--:B0-----:R-:W-:Y:S01]  /*01d0*/  ISETP.GE.AND P2, PT, R9.reuse, R4.reuse, PT ;  /* 0x000000040900720c */ /* 0x0c1fe20003f46270 */
[C---:B------:R-:W-:Y:S01]  /*01e0*/  VIADD R17, R9.reuse, 0x180 ;  /* 0x0000018009117836 */ /* 0x040fe20000000000 */
[C---:B------:R-:W-:Y:S01]  /*01f0*/  IADD3 R13, PT, PT, R9.reuse, 0x80, RZ ;  /* 0x00000080090d7810 */ /* 0x040fe20007ffe0ff */
[C---:B------:R-:W-:Y:S01]  /*0200*/  VIADD R21, R9.reuse, 0x280 ;  /* 0x0000028009157836 */ /* 0x040fe20000000000 */
[C---:B------:R-:W-:Y:S01]  /*0210*/  IADD3 R19, PT, PT, R9.reuse, 0x200, RZ ;  /* 0x0000020009137810 */ /* 0x040fe20007ffe0ff */
[----:B------:R-:W-:Y:S01]  /*0220*/  VIADD R23, R9, 0x300 ;  /* 0x0000030009177836 */ /* 0x000fe20000000000 */
[-C--:B------:R-:W-:Y:S01]  /*0230*/  ISETP.GE.AND P1, PT, R13, R4.reuse, PT ;  /* 0x000000040d00720c */ /* 0x080fe20003f26270 */
[----:B------:R-:W-:Y:S01]  /*0240*/  VIADD R25, R9, 0x380 ;  /* 0x0000038009197836 */ /* 0x000fe20000000000 */
[-C--:B------:R-:W-:Y:S01]  /*0250*/  ISETP.GE.AND P3, PT, R19, R4.reuse, PT ;  /* 0x000000041300720c */ /* 0x080fe20003f66270 */
[----:B------:R-:W-:Y:S01]  /*0260*/  VIADD R15, R9, 0x100 ;  /* 0x00000100090f7836 */ /* 0x000fe20000000000 */
[----:B------:R-:W-:-:S02]  /*0270*/  ISETP.GE.AND P4, PT, R21, R4, PT ;  /* 0x000000041500720c */ /* 0x000fc40003f86270 */
[-C--:B------:R-:W-:Y:S01]  /*0280*/  ISETP.GE.AND P5, PT, R23, R4.reuse, PT ;  /* 0x000000041700720c */ /* 0x080fe20003fa6270 */
[C---:B------:R-:W-:Y:S01]  /*0290*/  @!P2 IMAD.IADD R11, R0.reuse, 0x1, R9 ;  /* 0x00000001000ba824 */ /* 0x040fe200078e0209 */
[-C--:B------:R-:W-:Y:S01]  /*02a0*/  ISETP.GE.AND P6, PT, R25, R4.reuse, PT ;  /* 0x000000041900720c */ /* 0x080fe20003fc6270 */
[----:B------:R-:W-:Y:S01]  /*02b0*/  @!P2 IMAD.WIDE.U32 R6, R9, 0x4, R2 ;  /* 0x000000040906a825 */ /* 0x000fe200078e0002 */
[-C--:B------:R-:W-:Y:S02]  /*02c0*/  ISETP.GE.AND P0, PT, R15, R4.reuse, PT ;  /* 0x000000040f00720c */ /* 0x080fe40003f06270 */
[----:B------:R-:W-:Y:S02]  /*02d0*/  LOP3.LUT R8, R5, 0x7ffffff8, RZ, 0xc0, !PT ;  /* 0x7ffffff805087812 */ /* 0x000fe400078ec0ff */
[----:B------:R0:W-:Y:S01]  /*02e0*/  @!P2 STG.E desc[UR4][R6.64], R11 ;  /* 0x0000000b0600a986 */ /* 0x0001e2000c101904 */
[----:B------:R-:W-:Y:S01]  /*02f0*/  ISETP.GE.AND P2, PT, R17, R4, PT ;  /* 0x000000041100720c */ /* 0x000fe20003f46270 */
[C---:B------:R-:W-:Y:S01]  /*0300*/  @!P3 IMAD.IADD R19, R0.reuse, 0x1, R19 ;  /* 0x000000010013b824 */ /* 0x040fe200078e0213 */
[----:B------:R-:W-:-:S02]  /*0310*/  @!P4 IADD3 R21, PT, PT, R0, R21, RZ ;  /* 0x000000150015c210 */ /* 0x000fc40007ffe0ff */
[C---:B------:R-:W-:Y:S02]  /*0320*/  @!P5 IMAD.IADD R23, R0.reuse, 0x1, R23 ;  /* 0x000000010017d824 */ /* 0x040fe400078e0217 */
[C---:B------:R-:W-:Y:S02]  /*0330*/  @!P6 IMAD.IADD R25, R0.reuse, 0x1, R25 ;  /* 0x000000010019e824 */ /* 0x040fe400078e0219 */
[C---:B------:R-:W-:Y:S02]  /*0340*/  @!P0 IMAD.IADD R15, R0.reuse, 0x1, R15 ;  /* 0x00000001000f8824 */ /* 0x040fe400078e020f */
[----:B0-----:R-:W-:Y:S01]  /*0350*/  IMAD.WIDE R6, R13, 0x4, R2 ;  /* 0x000000040d067825 */ /* 0x001fe200078e0202 */
[----:B------:R-:W-:-:S03]  /*0360*/  @!P1 IADD3 R13, PT, PT, R0, R13, RZ ;  /* 0x0000000d000d9210 */ /* 0x000fc60007ffe0ff */
[----:B------:R-:W-:Y:S01]  /*0370*/  @!P2 IMAD.IADD R17, R0, 0x1, R17 ;  /* 0x000000010011a824 */ /* 0x000fe200078e0211 */
[----:B------:R1:W-:Y:S04]  /*0380*/  @!P3 STG.E desc[UR4][R6.64+0x600], R19 ;  /* 0x000600130600b986 */ /* 0x0003e8000c101904 */
[----:B------:R1:W-:Y:S04]  /*0390*/  @!P1 STG.E desc[UR4][R6.64], R13 ;  /* 0x0000000d06009986 */ /* 0x0003e8000c101904 */
[----:B------:R1:W-:Y:S04]  /*03a0*/  @!P2 STG.E desc[UR4][R6.64+0x400], R17 ;  /* 0x000400110600a986 */ /* 0x0003e8000c101904 */
[----:B------:R1:W-:Y:S04]  /*03b0*/  @!P4 STG.E desc[UR4][R6.64+0x800], R21 ;  /* 0x000800150600c986 */ /* 0x0003e8000c101904 */
[----:B------:R1:W-:Y:S04]  /*03c0*/  @!P5 STG.E desc[UR4][R6.64+0xa00], R23 ;  /* 0x000a00170600d986 */ /* 0x0003e8000c101904 */
[----:B------:R1:W-:Y:S04]  /*03d0*/  @!P6 STG.E desc[UR4][R6.64+0xc00], R25 ;  /* 0x000c00190600e986 */ /* 0x0003e8000c101904 */
[----:B------:R1:W-:Y:S01]  /*03e0*/  @!P0 STG.E desc[UR4][R6.64+0x200], R15 ;  /* 0x0002000f06008986 */ /* 0x0003e2000c101904 */
[----:B------:R-:W-:-:S13]  /*03f0*/  ISETP.NE.AND P0, PT, R8, 0x8, PT ;  /* 0x000000080800780c */ /* 0x000fda0003f05270 */
[----:B-1----:R-:W-:Y:S05]  /*0400*/  @!P0 BRA `(.L_x_159) ;  /* 0x0000000000988947 */ /* 0x002fea0003800000 */
[----:B------:R-:W-:-:S07]  /*0410*/  IMAD.MOV.U32 R12, RZ, RZ, 0x8 ;  /* 0x00000008ff0c7424 */ /* 0x000fce00078e00ff */
.L_x_160:
[C---:B------:R-:W-:Y:S02]  /*0420*/  LEA R11, R12.reuse, R9, 0x7 ;  /* 0x000000090c0b7211 */ /* 0x040fe400078e38ff */
[----:B------:R-:W-:Y:S02]  /*0430*/  IADD3 R12, PT, PT, R12, 0x8, RZ ;  /* 0x000000080c0c7810 */ /* 0x000fe40007ffe0ff */
[CC--:B------:R-:W-:Y:S01]  /*0440*/  ISETP.GE.AND P2, PT, R11.reuse, R4.reuse, PT ;  /* 0x000000040b00720c */ /* 0x0c0fe20003f46270 */
        /* <DEDUP_REMOVED lines=11> */
[----:B------:R-:W-:Y:S01]  /*0500*/  @!P2 IMAD.IADD R5, R0, 0x1, R11 ;  /* 0x000000010005a824 */ /* 0x000fe200078e020b */
[-C--:B------:R-:W-:Y:S01]  /*0510*/  ISETP.GE.AND P6, PT, R25, R4.reuse, PT ;  /* 0x000000041900720c */ /* 0x080fe20003fc6270 */
[----:B------:R-:W-:Y:S01]  /*0520*/  @!P2 IMAD.WIDE.U32 R6, R11, 0x4, R2 ;  /* 0x000000040b06a825 */ /* 0x000fe200078e0002 */
[----:B------:R-:W-:-:S04]  /*0530*/  ISETP.GE.AND P0, PT, R19, R4, PT ;  /* 0x000000041300720c */ /* 0x000fc80003f06270 */
[----:B------:R0:W-:Y:S01]  /*0540*/  @!P2 STG.E desc[UR4][R6.64], R5 ;  /* 0x000000050600a986 */ /* 0x0001e2000c101904 */
[----:B------:R-:W-:Y:S02]  /*0550*/  ISETP.GE.AND P2, PT, R17, R4, PT ;  /* 0x000000041100720c */ /* 0x000fe40003f46270 */
[C---:B------:R-:W-:Y:S01]  /*0560*/  @!P3 IADD3 R15, PT, PT, R0.reuse, R15, RZ ;  /* 0x0000000f000fb210 */ /* 0x040fe20007ffe0ff */
[C---:B------:R-:W-:Y:S02]  /*0570*/  @!P4 IMAD.IADD R13, R0.reuse, 0x1, R13 ;  /* 0x00000001000dc824 */ /* 0x040fe400078e020d */
[----:B------:R-:W-:-:S03]  /*0580*/  @!P5 IMAD.IADD R11, R0, 0x1, R23 ;  /* 0x00000001000bd824 */ /* 0x000fc600078e0217 */
[----:B------:R-:W-:Y:S02]  /*0590*/  @!P0 IMAD.IADD R19, R0, 0x1, R19 ;  /* 0x0000000100138824 */ /* 0x000fe400078e0213 */
[----:B0-----:R-:W-:-:S04]  /*05a0*/  IMAD.WIDE R6, R21, 0x4, R2 ;  /* 0x0000000415067825 */ /* 0x001fc800078e0202 */
[C---:B------:R-:W-:Y:S01]  /*05b0*/  @!P1 IMAD.IADD R21, R0.reuse, 0x1, R21 ;  /* 0x0000000100159824 */ /* 0x040fe200078e0215 */
[----:B------:R1:W-:Y:S01]  /*05c0*/  @!P3 STG.E desc[UR4][R6.64+0x600], R15 ;  /* 0x0006000f0600b986 */ /* 0x0003e2000c101904 */
[C---:B------:R-:W-:Y:S02]  /*05d0*/  @!P2 IMAD.IADD R17, R0.reuse, 0x1, R17 ;  /* 0x000000010011a824 */ /* 0x040fe400078e0211 */
[----:B------:R-:W-:Y:S01]  /*05e0*/  @!P6 IMAD.IADD R5, R0, 0x1, R25 ;  /* 0x000000010005e824 */ /* 0x000fe200078e0219 */
[----:B------:R1:W-:Y:S04]  /*05f0*/  @!P1 STG.E desc[UR4][R6.64], R21 ;  /* 0x0000001506009986 */ /* 0x0003e8000c101904 */
[----:B------:R1:W-:Y:S04]  /*0600*/  @!P2 STG.E desc[UR4][R6.64+0x400], R17 ;  /* 0x000400110600a986 */ /* 0x0003e8000c101904 */
[----:B------:R1:W-:Y:S04]  /*0610*/  @!P4 STG.E desc[UR4][R6.64+0x800], R13 ;  /* 0x0008000d0600c986 */ /* 0x0003e8000c101904 */
[----:B------:R1:W-:Y:S04]  /*0620*/  @!P5 STG.E desc[UR4][R6.64+0xa00], R11 ;  /* 0x000a000b0600d986 */ /* 0x0003e8000c101904 */
[----:B------:R1:W-:Y:S04]  /*0630*/  @!P6 STG.E desc[UR4][R6.64+0xc00], R5 ;  /* 0x000c00050600e986 */ /* 0x0003e8000c101904 */
[----:B------:R1:W-:Y:S01]  /*0640*/  @!P0 STG.E desc[UR4][R6.64+0x200], R19 ;  /* 0x0002001306008986 */ /* 0x0003e2000c101904 */
[----:B------:R-:W-:-:S13]  /*0650*/  ISETP.NE.AND P0, PT, R12, R8, PT ;  /* 0x000000080c00720c */ /* 0x000fda0003f05270 */
[----:B-1----:R-:W-:Y:S05]  /*0660*/  @P0 BRA `(.L_x_160) ;  /* 0xfffffffc006c0947 */ /* 0x002fea000383ffff */
.L_x_159:
[----:B------:R-:W-:-:S13]  /*0670*/  ISETP.NE.AND P0, PT, R10, RZ, PT ;  /* 0x000000ff0a00720c */ /* 0x000fda0003f05270 */
[----:B------:R-:W-:Y:S05]  /*0680*/  @!P0 EXIT ;  /* 0x000000000000894d */ /* 0x000fea0003800000 */
[----:B------:R-:W1:Y:S01]  /*0690*/  LDC R12, c[0x0][0x388] ;  /* 0x0000e200ff0c7b82 */ /* 0x000e620000000800 */
[----:B------:R-:W-:Y:S02]  /*06a0*/  ISETP.GE.U32.AND P0, PT, R10, 0x4, PT ;  /* 0x000000040a00780c */ /* 0x000fe40003f06070 */
[----:B-1----:R-:W-:-:S04]  /*06b0*/  LOP3.LUT R14, R12, 0x3, RZ, 0xc0, !PT ;  /* 0x000000030c0e7812 */ /* 0x002fc800078ec0ff */
[----:B------:R-:W-:-:S07]  /*06c0*/  ISETP.NE.AND P4, PT, R14, RZ, PT ;  /* 0x000000ff0e00720c */ /* 0x000fce0003f85270 */
[----:B------:R-:W-:Y:S06]  /*06d0*/  @!P0 BRA `(.L_x_161) ;  /* 0x0000000000488947 */ /* 0x000fec0003800000 */
[C---:B0-----:R-:W-:Y:S02]  /*06e0*/  IMAD R5, R8.reuse, 0x80, R9 ;  /* 0x0000008008057824 */ /* 0x041fe400078e0209 */
[----:B------:R-:W-:Y:S02]  /*06f0*/  VIADD R8, R8, 0x4 ;  /* 0x0000000408087836 */ /* 0x000fe40000000000 */
[C---:B------:R-:W-:Y:S01]  /*0700*/  VIADD R11, R5.reuse, 0x80 ;  /* 0x00000080050b7836 */ /* 0x040fe20000000000 */
[C---:B------:R-:W-:Y:S01]  /*0710*/  IADD3 R15, PT, PT, R5.reuse, 0x180, RZ ;  /* 0x00000180050f7810 */ /* 0x040fe20007ffe0ff */
[C---:B------:R-:W-:Y:S01]  /*0720*/  VIADD R13, R5.reuse, 0x100 ;  /* 0x00000100050d7836 */ /* 0x040fe20000000000 */
[CC--:B------:R-:W-:Y:S01]  /*0730*/  ISETP.GE.AND P0, PT, R5.reuse, R4.reuse, PT ;  /* 0x000000040500720c */ /* 0x0c0fe20003f06270 */
[----:B------:R-:W-:Y:S01]  /*0740*/  IMAD.WIDE R6, R5, 0x4, R2 ;  /* 0x0000000405067825 */ /* 0x000fe200078e0202 */
[-C--:B------:R-:W-:Y:S02]  /*0750*/  ISETP.GE.AND P1, PT, R11, R4.reuse, PT ;  /* 0x000000040b00720c */ /* 0x080fe40003f26270 */
[----:B------:R-:W-:-:S02]  /*0760*/  ISETP.GE.AND P2, PT, R13, R4, PT ;  /* 0x000000040d00720c */ /* 0x000fc40003f46270 */
[----:B------:R-:W-:-:S07]  /*0770*/  ISETP.GE.AND P3, PT, R15, R4, PT ;  /* 0x000000040f00720c */ /* 0x000fce0003f66270 */
[C---:B------:R-:W-:Y:S02]  /*0780*/  @!P0 IMAD.IADD R5, R0.reuse, 0x1, R5 ;  /* 0x0000000100058824 */ /* 0x040fe400078e0205 */
[C---:B------:R-:W-:Y:S02]  /*0790*/  @!P1 IMAD.IADD R11, R0.reuse, 0x1, R11 ;  /* 0x00000001000b9824 */ /* 0x040fe400078e020b */
[C---:B------:R-:W-:Y:S01]  /*07a0*/  @!P2 IMAD.IADD R13, R0.reuse, 0x1, R13 ;  /* 0x00000001000da824 */ /* 0x040fe200078e020d */
[----:B------:R1:W-:Y:S01]  /*07b0*/  @!P0 STG.E desc[UR4][R6.64], R5 ;  /* 0x0000000506008986 */ /* 0x0003e2000c101904 */
[----:B------:R-:W-:-:S03]  /*07c0*/  @!P3 IADD3 R15, PT, PT, R0, R15, RZ ;  /* 0x0000000f000fb210 */ /* 0x000fc60007ffe0ff */
[----:B------:R1:W-:Y:S04]  /*07d0*/  @!P1 STG.E desc[UR4][R6.64+0x200], R11 ;  /* 0x0002000b06009986 */ /* 0x0003e8000c101904 */
[----:B------:R1:W-:Y:S04]  /*07e0*/  @!P2 STG.E desc[UR4][R6.64+0x400], R13 ;  /* 0x0004000d0600a986 */ /* 0x0003e8000c101904 */
[----:B------:R1:W-:Y:S02]  /*07f0*/  @!P3 STG.E desc[UR4][R6.64+0x600], R15 ;  /* 0x0006000f0600b986 */ /* 0x0003e4000c101904 */
.L_x_161:
[----:B------:R-:W-:Y:S05]  /*0800*/  @!P4 EXIT ;  /* 0x000000000000c94d */ /* 0x000fea0003800000 */
[----:B------:R-:W-:Y:S02]  /*0810*/  ISETP.NE.AND P0, PT, R14, 0x1, PT ;  /* 0x000000010e00780c */ /* 0x000fe40003f05270 */
[----:B-1----:R-:W-:-:S04]  /*0820*/  LOP3.LUT R5, R12, 0x1, RZ, 0xc0, !PT ;  /* 0x000000010c057812 */ /* 0x002fc800078ec0ff */
[----:B------:R-:W-:-:S07]  /*0830*/  ISETP.NE.U32.AND P2, PT, R5, 0x1, PT ;  /* 0x000000010500780c */ /* 0x000fce0003f45070 */
[----:B------:R-:W-:Y:S06]  /*0840*/  @!P0 BRA `(.L_x_162) ;  /* 0x0000000000288947 */ /* 0x000fec0003800000 */
[C---:B0-----:R-:W-:Y:S02]  /*0850*/  IMAD R5, R8.reuse, 0x80, R9 ;  /* 0x0000008008057824 */ /* 0x041fe400078e0209 */
[----:B------:R-:W-:Y:S02]  /*0860*/  VIADD R8, R8, 0x2 ;  /* 0x0000000208087836 */ /* 0x000fe40000000000 */
[C---:B------:R-:W-:Y:S01]  /*0870*/  VIADD R11, R5.reuse, 0x80 ;  /* 0x00000080050b7836 */ /* 0x040fe20000000000 */
[C---:B------:R-:W-:Y:S01]  /*0880*/  ISETP.GE.AND P0, PT, R5.reuse, R4, PT ;  /* 0x000000040500720c */ /* 0x040fe20003f06270 */
[----:B------:R-:W-:-:S03]  /*0890*/  IMAD.WIDE R6, R5, 0x4, R2 ;  /* 0x0000000405067825 */ /* 0x000fc600078e0202 */
[----:B------:R-:W-:-:S09]  /*08a0*/  ISETP.GE.AND P1, PT, R11, R4, PT ;  /* 0x000000040b00720c */ /* 0x000fd20003f26270 */
[----:B------:R-:W-:-:S04]  /*08b0*/  @!P0 IADD3 R5, PT, PT, R0, R5, RZ ;  /* 0x0000000500058210 */ /* 0x000fc80007ffe0ff */
[----:B------:R-:W-:Y:S01]  /*08c0*/  @!P1 IMAD.IADD R11, R0, 0x1, R11 ;  /* 0x00000001000b9824 */ /* 0x000fe200078e020b */
[----:B------:R1:W-:Y:S04]  /*08d0*/  @!P0 STG.E desc[UR4][R6.64], R5 ;  /* 0x0000000506008986 */ /* 0x0003e8000c101904 */
[----:B------:R1:W-:Y:S02]  /*08e0*/  @!P1 STG.E desc[UR4][R6.64+0x200], R11 ;  /* 0x0002000b06009986 */ /* 0x0003e4000c101904 */
.L_x_162:
[----:B------:R-:W-:Y:S05]  /*08f0*/  @P2 EXIT ;  /* 0x000000000000294d */ /* 0x000fea0003800000 */
[----:B0-----:R-:W-:-:S05]  /*0900*/  IMAD R9, R8, 0x80, R9 ;  /* 0x0000008008097824 */ /* 0x001fca00078e0209 */
[----:B------:R-:W-:-:S13]  /*0910*/  ISETP.GE.AND P0, PT, R9, R4, PT ;  /* 0x000000040900720c */ /* 0x000fda0003f06270 */
[----:B------:R-:W-:Y:S05]  /*0920*/  @P0 EXIT ;  /* 0x000000000000094d */ /* 0x000fea0003800000 */
[----:B-1----:R-:W-:Y:S01]  /*0930*/  IADD3 R5, PT, PT, R0, R9, RZ ;  /* 0x0000000900057210 */ /* 0x002fe20007ffe0ff */
[----:B------:R-:W-:-:S05]  /*0940*/  IMAD.WIDE R2, R9, 0x4, R2 ;  /* 0x0000000409027825 */ /* 0x000fca00078e0202 */
[----:B------:R-:W-:Y:S01]  /*0950*/  STG.E desc[UR4][R2.64], R5 ;  /* 0x0000000502007986 */ /* 0x000fe2000c101904 */
[----:B------:R-:W-:Y:S05]  /*0960*/  EXIT ;  /* 0x000000000000794d */ /* 0x000fea0003800000 */
.L_x_158:
[----:B------:R-:W-:-:S13]  /*0970*/  ISETP.GE.AND P0, PT, R5, 0x1, PT ;  /* 0x000000010500780c */ /* 0x000fda0003f06270 */
[----:B------:R-:W-:Y:S05]  /*0980*/  @!P0 EXIT ;  /* 0x000000000000894d */ /* 0x000fea0003800000 */
[----:B------:R-:W0:Y:S01]  /*0990*/  S2R R4, SR_TID.X ;  /* 0x0000000000047919 */ /* 0x000e220000002100 */
[C---:B------:R-:W-:Y:S01]  /*09a0*/  ISETP.GE.U32.AND P0, PT, R5.reuse, 0x8, PT ;  /* 0x000000080500780c */ /* 0x040fe20003f06070 */
[----:B------:R-:W-:Y:S01]  /*09b0*/  IMAD.MOV.U32 R9, RZ, RZ, RZ ;  /* 0x000000ffff097224 */ /* 0x000fe200078e00ff */
[----:B------:R-:W-:-:S04]  /*09c0*/  LOP3.LUT R12, R5, 0x7, RZ, 0xc0, !PT ;  /* 0x00000007050c7812 */ /* 0x000fc800078ec0ff */
[----:B------:R-:W-:-:S07]  /*09d0*/  ISETP.NE.AND P1, PT, R12, RZ, PT ;  /* 0x000000ff0c00720c */ /* 0x000fce0003f25270 */
[----:B------:R-:W-:Y:S06]  /*09e0*/  @!P0 BRA `(.L_x_163) ;  /* 0x0000000000648947 */ /* 0x000fec0003800000 */
[----:B------:R-:W-:Y:S01]  /*09f0*/  LOP3.LUT R9, R5, 0x7ffffff8, RZ, 0xc0, !PT ;  /* 0x7ffffff805097812 */ /* 0x000fe200078ec0ff */
[----:B------:R-:W-:-:S07]  /*0a00*/  IMAD.MOV.U32 R8, RZ, RZ, RZ ;  /* 0x000000ffff087224 */ /* 0x000fce00078e00ff */
.L_x_164:
[C---:B01----:R-:W-:Y:S02]  /*0a10*/  IMAD R11, R8.reuse, 0x80, R4 ;  /* 0x00000080080b7824 */ /* 0x043fe400078e0204 */
[----:B------:R-:W-:Y:S02]  /*0a20*/  VIADD R8, R8, 0x8 ;  /* 0x0000000808087836 */ /* 0x000fe40000000000 */
[C---:B------:R-:W-:Y:S01]  /*0a30*/  VIADD R7, R11.reuse, 0x80 ;  /* 0x000000800b077836 */ /* 0x040fe20000000000 */
[----:B------:R-:W-:Y:S01]  /*0a40*/  IADD3 R13, PT, PT, R0, R11, RZ ;  /* 0x0000000b000d7210 */ /* 0x000fe20007ffe0ff */
[--C-:B------:R-:W-:Y:S01]  /*0a50*/  IMAD.WIDE.U32 R10, R11, 0x4, R2.reuse ;  /* 0x000000040b0a7825 */ /* 0x100fe200078e0002 */
[----:B------:R-:W-:Y:S02]  /*0a60*/  ISETP.NE.AND P0, PT, R8, R9, PT ;  /* 0x000000090800720c */ /* 0x000fe40003f05270 */
[C---:B------:R-:W-:Y:S01]  /*0a70*/  IADD3 R19, PT, PT, R13.reuse, 0x180, RZ ;  /* 0x000001800d137810 */ /* 0x040fe20007ffe0ff */
[C---:B------:R-:W-:Y:S01]  /*0a80*/  VIADD R15, R13.reuse, 0x80 ;  /* 0x000000800d0f7836 */ /* 0x040fe20000000000 */
[----:B------:R-:W-:Y:S01]  /*0a90*/  IADD3 R27, PT, PT, R13, 0x380, RZ ;  /* 0x000003800d1b7810 */ /* 0x000fe20007ffe0ff */
[----:B------:R-:W-:Y:S01]  /*0aa0*/  IMAD.WIDE R6, R7, 0x4, R2 ;  /* 0x0000000407067825 */ /* 0x000fe200078e0202 */
[----:B------:R1:W-:Y:S03]  /*0ab0*/  STG.E desc[UR4][R10.64], R13 ;  /* 0x0000000d0a007986 */ /* 0x0003e6000c101904 */
[C---:B------:R-:W-:Y:S01]  /*0ac0*/  VIADD R17, R13.reuse, 0x100 ;  /* 0x000001000d117836 */ /* 0x040fe20000000000 */
[----:B------:R1:W-:Y:S01]  /*0ad0*/  STG.E desc[UR4][R6.64], R15 ;  /* 0x0000000f06007986 */ /* 0x0003e2000c101904 */
[----:B------:R-:W-:-:S02]  /*0ae0*/  VIADD R21, R13, 0x200 ;  /* 0x000002000d157836 */ /* 0x000fc40000000000 */
[C---:B------:R-:W-:Y:S01]  /*0af0*/  VIADD R23, R13.reuse, 0x280 ;  /* 0x000002800d177836 */ /* 0x040fe20000000000 */
[----:B------:R1:W-:Y:S01]  /*0b00*/  STG.E desc[UR4][R6.64+0x200], R17 ;  /* 0x0002001106007986 */ /* 0x0003e2000c101904 */
[----:B------:R-:W-:-:S03]  /*0b10*/  VIADD R25, R13, 0x300 ;  /* 0x000003000d197836 */ /* 0x000fc60000000000 */
[----:B------:R1:W-:Y:S04]  /*0b20*/  STG.E desc[UR4][R6.64+0x400], R19 ;  /* 0x0004001306007986 */ /* 0x0003e8000c101904 */
[----:B------:R1:W-:Y:S04]  /*0b30*/  STG.E desc[UR4][R6.64+0x600], R21 ;  /* 0x0006001506007986 */ /* 0x0003e8000c101904 */
[----:B------:R1:W-:Y:S04]  /*0b40*/  STG.E desc[UR4][R6.64+0x800], R23 ;  /* 0x0008001706007986 */ /* 0x0003e8000c101904 */
[----:B------:R1:W-:Y:S04]  /*0b50*/  STG.E desc[UR4][R6.64+0xa00], R25 ;  /* 0x000a001906007986 */ /* 0x0003e8000c101904 */
[----:B------:R1:W-:Y:S01]  /*0b60*/  STG.E desc[UR4][R6.64+0xc00], R27 ;  /* 0x000c001b06007986 */ /* 0x0003e2000c101904 */
[----:B------:R-:W-:Y:S05]  /*0b70*/  @P0 BRA `(.L_x_164) ;  /* 0xfffffffc00a40947 */ /* 0x000fea000383ffff */
.L_x_163:
[----:B------:R-:W-:Y:S05]  /*0b80*/  @!P1 EXIT ;  /* 0x000000000000994d */ /* 0x000fea0003800000 */
[----:B------:R-:W-:Y:S02]  /*0b90*/  ISETP.GE.U32.AND P0, PT, R12, 0x4, PT ;  /* 0x000000040c00780c */ /* 0x000fe40003f06070 */
[----:B------:R-:W-:-:S04]  /*0ba0*/  LOP3.LUT R8, R5, 0x3, RZ, 0xc0, !PT ;  /* 0x0000000305087812 */ /* 0x000fc800078ec0ff */
[----:B------:R-:W-:-:S07]  /*0bb0*/  ISETP.NE.AND P1, PT, R8, RZ, PT ;  /* 0x000000ff0800720c */ /* 0x000fce0003f25270 */
[----:B------:R-:W-:Y:S06]  /*0bc0*/  @!P0 BRA `(.L_x_165) ;  /* 0x00000000002c8947 */ /* 0x000fec0003800000 */
[C---:B01----:R-:W-:Y:S02]  /*0bd0*/  IMAD R7, R9.reuse, 0x80, R4 ;  /* 0x0000008009077824 */ /* 0x043fe400078e0204 */
[----:B------:R-:W-:Y:S02]  /*0be0*/  VIADD R9, R9, 0x4 ;  /* 0x0000000409097836 */ /* 0x000fe40000000000 */
[----:B------:R-:W-:Y:S02]  /*0bf0*/  IMAD.IADD R11, R0, 0x1, R7 ;  /* 0x00000001000b7824 */ /* 0x000fe400078e0207 */
[----:B------:R-:W-:-:S03]  /*0c00*/  IMAD.WIDE R6, R7, 0x4, R2 ;  /* 0x0000000407067825 */ /* 0x000fc600078e0202 */
[C---:B------:R-:W-:Y:S01]  /*0c10*/  IADD3 R13, PT, PT, R11.reuse, 0x80, RZ ;  /* 0x000000800b0d7810 */ /* 0x040fe20007ffe0ff */
[C---:B------:R-:W-:Y:S01]  /*0c20*/  VIADD R15, R11.reuse, 0x100 ;  /* 0x000001000b0f7836 */ /* 0x040fe20000000000 */
[----:B------:R2:W-:Y:S01]  /*0c30*/  STG.E desc[UR4][R6.64], R11 ;  /* 0x0000000b06007986 */ /* 0x0005e2000c101904 */
[----:B------:R-:W-:-:S03]  /*0c40*/  VIADD R17, R11, 0x180 ;  /* 0x000001800b117836 */ /* 0x000fc60000000000 */
[----:B------:R2:W-:Y:S04]  /*0c50*/  STG.E desc[UR4][R6.64+0x200], R13 ;  /* 0x0002000d06007986 */ /* 0x0005e8000c101904 */
[----:B------:R2:W-:Y:S04]  /*0c60*/  STG.E desc[UR4][R6.64+0x400], R15 ;  /* 0x0004000f06007986 */ /* 0x0005e8000c101904 */
[----:B------:R2:W-:Y:S02]  /*0c70*/  STG.E desc[UR4][R6.64+0x600], R17 ;  /* 0x0006001106007986 */ /* 0x0005e4000c101904 */
.L_x_165:
[----:B------:R-:W-:Y:S05]  /*0c80*/  @!P1 EXIT ;  /* 0x000000000000994d */ /* 0x000fea0003800000 */
[----:B------:R-:W-:Y:S02]  /*0c90*/  ISETP.NE.AND P0, PT, R8, 0x1, PT ;  /* 0x000000010800780c */ /* 0x000fe40003f05270 */
[----:B------:R-:W-:-:S04]  /*0ca0*/  LOP3.LUT R5, R5, 0x1, RZ, 0xc0, !PT ;  /* 0x0000000105057812 */ /* 0x000fc800078ec0ff */
[----:B------:R-:W-:-:S07]  /*0cb0*/  ISETP.NE.U32.AND P1, PT, R5, 0x1, PT ;  /* 0x000000010500780c */ /* 0x000fce0003f25070 */
[----:B------:R-:W-:Y:S06]  /*0cc0*/  @!P0 BRA `(.L_x_166) ;  /* 0x00000000001c8947 */ /* 0x000fec0003800000 */
[C---:B012---:R-:W-:Y:S01]  /*0cd0*/  LEA R7, R9.reuse, R4, 0x7 ;  /* 0x0000000409077211 */ /* 0x047fe200078e38ff */
[----:B------:R-:W-:-:S04]  /*0ce0*/  VIADD R9, R9, 0x2 ;  /* 0x0000000209097836 */ /* 0x000fc80000000000 */
[----:B------:R-:W-:Y:S02]  /*0cf0*/  IMAD.IADD R5, R0, 0x1, R7 ;  /* 0x0000000100057824 */ /* 0x000fe400078e0207 */
[----:B------:R-:W-:-:S04]  /*0d00*/  IMAD.WIDE R6, R7, 0x4, R2 ;  /* 0x0000000407067825 */ /* 0x000fc800078e0202 */
[----:B------:R-:W-:Y:S01]  /*0d10*/  VIADD R11, R5, 0x80 ;  /* 0x00000080050b7836 */ /* 0x000fe20000000000 */
[----:B------:R3:W-:Y:S04]  /*0d20*/  STG.E desc[UR4][R6.64], R5 ;  /* 0x0000000506007986 */ /* 0x0007e8000c101904 */
[----:B------:R3:W-:Y:S02]  /*0d30*/  STG.E desc[UR4][R6.64+0x200], R11 ;  /* 0x0002000b06007986 */ /* 0x0007e4000c101904 */
.L_x_166:
[----:B------:R-:W-:Y:S05]  /*0d40*/  @P1 EXIT ;  /* 0x000000000000194d */ /* 0x000fea0003800000 */
[----:B0-----:R-:W-:-:S05]  /*0d50*/  LEA R9, R9, R4, 0x7 ;  /* 0x0000000409097211 */ /* 0x001fca00078e38ff */
[----:B---3--:R-:W-:Y:S02]  /*0d60*/  IMAD.IADD R5, R0, 0x1, R9 ;  /* 0x0000000100057824 */ /* 0x008fe400078e0209 */
[----:B------:R-:W-:-:S05]  /*0d70*/  IMAD.WIDE R2, R9, 0x4, R2 ;  /* 0x0000000409027825 */ /* 0x000fca00078e0202 */
[----:B------:R-:W-:Y:S01]  /*0d80*/  STG.E desc[UR4][R2.64], R5 ;  /* 0x0000000502007986 */ /* 0x000fe2000c101904 */
[----:B------:R-:W-:Y:S05]  /*0d90*/  EXIT ;  /* 0x000000000000794d */ /* 0x000fea0003800000 */
.L_x_167:
        /* <DEDUP_REMOVED lines=14> */
.L_x_605:


//--------------------- .text._ZN3cub18CUB_300001_SM_10006detail9transform16transform_kernelINS2_10policy_hubILb1EN4cuda3std3__45tupleIJN6thrust24THRUST_300001_SM_1000_NS17counting_iteratorIiNSA_11use_defaultESC_SC_EEEEEE10policy1000EiNS7_10__identityENSA_6detail15normal_iteratorINSA_10device_ptrIjEEEEJSD_EEEvT0_iT1_T2_DpNS2_10kernel_argIT3_EE --------------------------
	.section	.text._ZN3cub18CUB_300001_SM_10006detail9transform16transform_kernelINS2_10policy_hubILb1EN4cuda3std3__45tupleIJN6thrust24THRUST_300001_SM_1000_NS17counting_iteratorIiNSA_11use_defaultESC_SC_EEEEEE10policy1000EiNS7_10__identityENSA_6detail15normal_iteratorINSA_10device_ptrIjEEEEJSD_EEEvT0_iT1_T2_DpNS2_10kernel_argIT3_EE,"ax",@progbits
	.align	128
        .global         _ZN3cub18CUB_300001_SM_10006detail9transform16transform_kernelINS2_10policy_hubILb1EN4cuda3std3__45tupleIJN6thrust24THRUST_300001_SM_1000_NS17counting_iteratorIiNSA_11use_defaultESC_SC_EEEEEE10policy1000EiNS7_10__identityENSA_6detail15normal_iteratorINSA_10device_ptrIjEEEEJSD_EEEvT0_iT1_T2_DpNS2_10kernel_argIT3_EE
        .type           _ZN3cub18CUB_300001_SM_10006detail9transform16transform_kernelINS2_10policy_hubILb1EN4cuda3std3__45tupleIJN6thrust24THRUST_300001_SM_1000_NS17counting_iteratorIiNSA_11use_defaultESC_SC_EEEEEE10policy1000EiNS7_10__identityENSA_6detail15normal_iteratorINSA_10device_ptrIjEEEEJSD_EEEvT0_iT1_T2_DpNS2_10kernel_argIT3_EE,@function
        .size           _ZN3cub18CUB_300001_SM_10006detail9transform16transform_kernelINS2_10policy_hubILb1EN4cuda3std3__45tupleIJN6thrust24THRUST_300001_SM_1000_NS17counting_iteratorIiNSA_11use_defaultESC_SC_EEEEEE10policy1000EiNS7_10__identityENSA_6detail15normal_iteratorINSA_10device_ptrIjEEEEJSD_EEEvT0_iT1_T2_DpNS2_10kernel_argIT3_EE,(.L_x_606 - _ZN3cub18CUB_300001_SM_10006detail9transform16transform_kernelINS2_10policy_hubILb1EN4cuda3std3__45tupleIJN6thrust24THRUST_300001_SM_1000_NS17counting_iteratorIiNSA_11use_defaultESC_SC_EEEEEE10policy1000EiNS7_10__identityENSA_6detail15normal_iteratorINSA_10device_ptrIjEEEEJSD_EEEvT0_iT1_T2_DpNS2_10kernel_argIT3_EE)
        .other          _ZN3cub18CUB_300001_SM_10006detail9transform16transform_kernelINS2_10policy_hubILb1EN4cuda3std3__45tupleIJN6thrust24THRUST_300001_SM_1000_NS17counting_iteratorIiNSA_11use_defaultESC_SC_EEEEEE10policy1000EiNS7_10__identityENSA_6detail15normal_iteratorINSA_10device_ptrIjEEEEJSD_EEEvT0_iT1_T2_DpNS2_10kernel_argIT3_EE,@"STO_CUDA_ENTRY STV_DEFAULT"
_ZN3cub18CUB_300001_SM_10006detail9transform16transform_kernelINS2_10policy_hubILb1EN4cuda3std3__45tupleIJN6thrust24THRUST_300001_SM_1000_NS17counting_iteratorIiNSA_11use_defaultESC_SC_EEEEEE10policy1000EiNS7_10__identityENSA_6detail15normal_iteratorINSA_10device_ptrIjEEEEJSD_EEEvT0_iT1_T2_DpNS2_10kernel_argIT3_EE:
.text._ZN3cub18CUB_300001_SM_10006detail9transform16transform_kernelINS2_10policy_hubILb1EN4cuda3std3__45tupleIJN6thrust24THRUST_300001_SM_1000_NS17counting_iteratorIiNSA_11use_defaultESC_SC_EEEEEE10policy1000EiNS7_10__identityENSA_6detail15normal_iteratorINSA_10device_ptrIjEEEEJSD_EEEvT0_iT1_T2_DpNS2_10kernel_argIT3_EE:
[----:B------:R-:W-:Y:S08]  /*0000*/  LDC R1, c[0x0][0x37c] ;  /* 0x0000df00ff017b82 */ /* 0x000ff00000000800 */
[----:B------:R-:W0:Y:S01]  /*0010*/  LDC.64 R8, c[0x0][0x380] ;  /* 0x0000e000ff087b82 */ /* 0x000e220000000a00 */
[----:B------:R-:W1:Y:S07]  /*0020*/  LDCU UR6, c[0x0][0x398] ;  /* 0x00007300ff0677ac */ /* 0x000e6e0008000800 */
[----:B------:R-:W2:Y:S08]  /*0030*/  S2UR UR4, SR_CTAID.X ;  /* 0x00000000000479c3 */ /* 0x000eb00000002500 */
[----:B------:R-:W3:Y:S01]  /*0040*/  LDC.64 R2, c[0x0][0x390] ;  /* 0x0000e400ff027b82 */ /* 0x000ee20000000a00 */
[----:B0-----:R-:W-:-:S04]  /*0050*/  IMAD.SHL.U32 R6, R9, 0x80, RZ ;  /* 0x0000008009067824 */ /* 0x001fc800078e00ff */
[----:B--2---:R-:W-:Y:S01]  /*0060*/  IMAD R5, R6, UR4, RZ ;  /* 0x0000000406057c24 */ /* 0x004fe2000f8e02ff */
[----:B------:R-:W0:Y:S03]  /*0070*/  LDCU.64 UR4, c[0x0][0x358] ;  /* 0x00006b00ff0477ac */ /* 0x000e260008000a00 */
[----:B------:R-:W-:Y:S02]  /*0080*/  IMAD.IADD R7, R8, 0x1, -R5 ;  /* 0x0000000108077824 */ /* 0x000fe400078e0a05 */
[C---:B-1----:R-:W-:Y:S02]  /*0090*/  VIADD R0, R5.reuse, UR6 ;  /* 0x0000000605007c36 */ /* 0x042fe40008000000 */
[----:B---3--:R-:W-:Y:S01]  /*00a0*/  IMAD.WIDE R2, R5, 0x4, R2 ;  /* 0x0000000405027825 */ /* 0x008fe200078e0202 */
[CC--:B------:R-:W-:Y:S02]  /*00b0*/  ISETP.GT.AND P0, PT, R6.reuse, R7.reuse, PT ;  /* 0x000000070600720c */ /* 0x0c0fe40003f04270 */
[----:B------:R-:W-:-:S11]  /*00c0*/  VIMNMX R6, PT, PT, R6, R7, PT ;  /* 0x0000000706067248 */ /* 0x000fd60003fe0100 */
[----:B0-----:R-:W-:Y:S05]  /*00d0*/  @P0 BRA `(.L_x_168) ;  /* 0x0000000400100947 */ /* 0x001fea0003800000 */
[----:B------:R-:W-:-:S13]  /*00e0*/  ISETP.GE.AND P0, PT, R9, 0x1, PT ;  /* 0x000000010900780c */ /* 0x000fda0003f06270 */
[----:B------:R-:W-:Y:S05]  /*00f0*/  @!P0 EXIT ;  /* 0x000000000000894d */ /* 0x000fea0003800000 */
[----:B------:R-:W0:Y:S01]  /*0100*/  S2R R6, SR_TID.X ;  /* 0x0000000000067919 */ /* 0x000e220000002100 */
[C---:B------:R-:W-:Y:S01]  /*0110*/  ISETP.GE.U32.AND P0, PT, R9.reuse, 0x8, PT ;  /* 0x000000080900780c */ /* 0x040fe20003f06070 */
[----:B------:R-:W-:Y:S01]  /*0120*/  HFMA2 R7, -RZ, RZ, 0, 0 ;  /* 0x00000000ff077431 */ /* 0x000fe200000001ff */
[----:B------:R-:W-:-:S04]  /*0130*/  LOP3.LUT R12, R9, 0x7, RZ, 0xc0, !PT ;  /* 0x00000007090c7812 */ /* 0x000fc800078ec0ff */
[----:B------:R-:W-:-:S07]  /*0140*/  ISETP.NE.AND P1, PT, R12, RZ, PT ;  /* 0x000000ff0c00720c */ /* 0x000fce0003f25270 */
[----:B------:R-:W-:Y:S06]  /*0150*/  @!P0 BRA `(.L_x_169) ;  /* 0x0000000000648947 */ /* 0x000fec0003800000 */
[----:B------:R-:W-:Y:S01]  /*0160*/  LOP3.LUT R7, R9, 0x7ffffff8, RZ, 0xc0, !PT ;  /* 0x7ffffff809077812 */ /* 0x000fe200078ec0ff */
[----:B------:R-:W-:-:S07]  /*0170*/  IMAD.MOV.U32 R10, RZ, RZ, RZ ;  /* 0x000000ffff0a7224 */ /* 0x000fce00078e00ff */
.L_x_170:
[C---:B01----:R-:W-:Y:S01]  /*0180*/  IMAD R9, R10.reuse, 0x80, R6 ;  /* 0x000000800a097824 */ /* 0x043fe200078e0206 */
[----:B------:R-:W-:-:S03]  /*0190*/  IADD3 R10, PT, PT, R10, 0x8, RZ ;  /* 0x000000080a0a7810 */ /* 0x000fc60007ffe0ff */
[----:B------:R-:W-:Y:S01]  /*01a0*/  IMAD.IADD R11, R0, 0x1, R9 ;  /* 0x00000001000b7824 */ /* 0x000fe200078e0209 */
[C---:B------:R-:W-:Y:S01]  /*01b0*/  IADD3 R5, PT, PT, R9.reuse, 0x80, RZ ;  /* 0x0000008009057810 */ /* 0x040fe20007ffe0ff */
[--C-:B------:R-:W-:Y:S01]  /*01c0*/  IMAD.WIDE.U32 R8, R9, 0x4, R2.reuse ;  /* 0x0000000409087825 */ /* 0x100fe200078e0002 */
[----:B------:R-:W-:Y:S02]  /*01d0*/  ISETP.NE.AND P0, PT, R10, R7, PT ;  /* 0x000000070a00720c */ /* 0x000fe40003f05270 */
[C---:B------:R-:W-:Y:S01]  /*01e0*/  IADD3 R19, PT, PT, R11.reuse, 0x200, RZ ;  /* 0x000002000b137810 */ /* 0x040fe20007ffe0ff */
[----:B------:R-:W-:Y:S01]  /*01f0*/  VIADD R13, R11, 0x80 ;  /* 0x000000800b0d7836 */ /* 0x000fe20000000000 */
[----:B------:R1:W-:Y:S01]  /*0200*/  STG.E desc[UR4][R8.64], R11 ;  /* 0x0000000b08007986 */ /* 0x0003e2000c101904 */
[----:B------:R-:W-:-:S04]  /*0210*/  IMAD.WIDE R4, R5, 0x4, R2 ;  /* 0x0000000405047825 */ /* 0x000fc800078e0202 */
[C---:B------:R-:W-:Y:S01]  /*0220*/  VIADD R15, R11.reuse, 0x100 ;  /* 0x000001000b0f7836 */ /* 0x040fe20000000000 */
[----:B------:R1:W-:Y:S01]  /*0230*/  STG.E desc[UR4][R4.64], R13 ;  /* 0x0000000d04007986 */ /* 0x0003e2000c101904 */
[C---:B------:R-:W-:Y:S02]  /*0240*/  VIADD R17, R11.reuse, 0x180 ;  /* 0x000001800b117836 */ /* 0x040fe40000000000 */
[C---:B------:R-:W-:Y:S01]  /*0250*/  VIADD R21, R11.reuse, 0x280 ;  /* 0x000002800b157836 */ /* 0x040fe20000000000 */
[----:B------:R1:W-:Y:S01]  /*0260*/  STG.E desc[UR4][R4.64+0x200], R15 ;  /* 0x0002000f04007986 */ /* 0x0003e2000c101904 */
[C---:B------:R-:W-:Y:S02]  /*0270*/  VIADD R23, R11.reuse, 0x300 ;  /* 0x000003000b177836 */ /* 0x040fe40000000000 */
[----:B------:R-:W-:Y:S01]  /*0280*/  VIADD R25, R11, 0x380 ;  /* 0x000003800b197836 */ /* 0x000fe20000000000 */
[----:B------:R1:W-:Y:S04]  /*0290*/  STG.E desc[UR4][R4.64+0x400], R17 ;  /* 0x0004001104007986 */ /* 0x0003e8000c101904 */
[----:B------:R1:W-:Y:S04]  /*02a0*/  STG.E desc[UR4][R4.64+0x600], R19 ;  /* 0x0006001304007986 */ /* 0x0003e8000c101904 */
[----:B------:R1:W-:Y:S04]  /*02b0*/  STG.E desc[UR4][R4.64+0x800], R21 ;  /* 0x0008001504007986 */ /* 0x0003e8000c101904 */
[----:B------:R1:W-:Y:S04]  /*02c0*/  STG.E desc[UR4][R4.64+0xa00], R23 ;  /* 0x000a001704007986 */ /* 0x0003e8000c101904 */
[----:B------:R1:W-:Y:S01]  /*02d0*/  STG.E desc[UR4][R4.64+0xc00], R25 ;  /* 0x000c001904007986 */ /* 0x0003e2000c101904 */
[----:B------:R-:W-:Y:S05]  /*02e0*/  @P0 BRA `(.L_x_170) ;  /* 0xfffffffc00a40947 */ /* 0x000fea000383ffff */
.L_x_169:
[----:B------:R-:W-:Y:S05]  /*02f0*/  @!P1 EXIT ;  /* 0x000000000000994d */ /* 0x000fea0003800000 */
[----:B-1----:R-:W1:Y:S01]  /*0300*/  LDC R8, c[0x0][0x384] ;  /* 0x0000e100ff087b82 */ /* 0x002e620000000800 */
[----:B------:R-:W-:Y:S02]  /*0310*/  ISETP.GE.U32.AND P0, PT, R12, 0x4, PT ;  /* 0x000000040c00780c */ /* 0x000fe40003f06070 */
[----:B-1----:R-:W-:-:S04]  /*0320*/  LOP3.LUT R10, R8, 0x3, RZ, 0xc0, !PT ;  /* 0x00000003080a7812 */ /* 0x002fc800078ec0ff */
[----:B------:R-:W-:-:S07]  /*0330*/  ISETP.NE.AND P1, PT, R10, RZ, PT ;  /* 0x000000ff0a00720c */ /* 0x000fce0003f25270 */
[----:B------:R-:W-:Y:S06]  /*0340*/  @!P0 BRA `(.L_x_171) ;  /* 0x00000000002c8947 */ /* 0x000fec0003800000 */
[C---:B0-----:R-:W-:Y:S02]  /*0350*/  IMAD R5, R7.reuse, 0x80, R6 ;  /* 0x0000008007057824 */ /* 0x041fe400078e0206 */
        /* <DEDUP_REMOVED lines=10> */
.L_x_171:
[----:B------:R-:W-:Y:S05]  /*0400*/  @!P1 EXIT ;  /* 0x000000000000994d */ /* 0x000fea0003800000 */
[----:B------:R-:W-:Y:S02]  /*0410*/  ISETP.NE.AND P0, PT, R10, 0x1, PT ;  /* 0x000000010a00780c */ /* 0x000fe40003f05270 */
[----:B-1----:R-:W-:-:S04]  /*0420*/  LOP3.LUT R4, R8, 0x1, RZ, 0xc0, !PT ;  /* 0x0000000108047812 */ /* 0x002fc800078ec0ff */
[----:B------:R-:W-:-:S07]  /*0430*/  ISETP.NE.U32.AND P1, PT, R4, 0x1, PT ;  /* 0x000000010400780c */ /* 0x000fce0003f25070 */
[----:B------:R-:W-:Y:S06]  /*0440*/  @!P0 BRA `(.L_x_172) ;  /* 0x00000000001c8947 */ /* 0x000fec0003800000 */
[C---:B0-----:R-:W-:Y:S02]  /*0450*/  IMAD R5, R7.reuse, 0x80, R6 ;  /* 0x0000008007057824 */ /* 0x041fe400078e0206 */
[----:B------:R-:W-:-:S03]  /*0460*/  VIADD R7, R7, 0x2 ;  /* 0x0000000207077836 */ /* 0x000fc60000000000 */
[----:B------:R-:W-:Y:S01]  /*0470*/  IADD3 R9, PT, PT, R0, R5, RZ ;  /* 0x0000000500097210 */ /* 0x000fe20007ffe0ff */
[----:B------:R-:W-:-:S04]  /*0480*/  IMAD.WIDE R4, R5, 0x4, R2 ;  /* 0x0000000405047825 */ /* 0x000fc800078e0202 */
[----:B------:R-:W-:Y:S01]  /*0490*/  VIADD R11, R9, 0x80 ;  /* 0x00000080090b7836 */ /* 0x000fe20000000000 */
[----:B------:R1:W-:Y:S04]  /*04a0*/  STG.E desc[UR4][R4.64], R9 ;  /* 0x0000000904007986 */ /* 0x0003e8000c101904 */
[----:B------:R1:W-:Y:S02]  /*04b0*/  STG.E desc[UR4][R4.64+0x200], R11 ;  /* 0x0002000b04007986 */ /* 0x0003e4000c101904 */
.L_x_172:
[----:B------:R-:W-:Y:S05]  /*04c0*/  @P1 EXIT ;  /* 0x000000000000194d */ /* 0x000fea0003800000 */
[----:B0-----:R-:W-:-:S04]  /*04d0*/  IMAD R7, R7, 0x80, R6 ;  /* 0x0000008007077824 */ /* 0x001fc800078e0206 */
[----:B------:R-:W-:Y:S01]  /*04e0*/  IMAD.WIDE R2, R7, 0x4, R2 ;  /* 0x0000000407027825 */ /* 0x000fe200078e0202 */
[----:B-1----:R-:W-:-:S05]  /*04f0*/  IADD3 R5, PT, PT, R0, R7, RZ ;  /* 0x0000000700057210 */ /* 0x002fca0007ffe0ff */
[----:B------:R-:W-:Y:S01]  /*0500*/  STG.E desc[UR4][R2.64], R5 ;  /* 0x0000000502007986 */ /* 0x000fe2000c101904 */
[----:B------:R-:W-:Y:S05]  /*0510*/  EXIT ;  /* 0x000000000000794d */ /* 0x000fea0003800000 */
.L_x_168:
        /* <DEDUP_REMOVED lines=10> */
.L_x_174:
[C---:B0-----:R-:W-:Y:S01]  /*05c0*/  IMAD R17, R9.reuse, 0x80, R7 ;  /* 0x0000008009117824 */ /* 0x041fe200078e0207 */
[----:B------:R-:W-:-:S03]  /*05d0*/  IADD3 R9, PT, PT, R9, 0x8, RZ ;  /* 0x0000000809097810 */ /* 0x000fc60007ffe0ff */
[C---:B------:R-:W-:Y:S01]  /*05e0*/  VIADD R19, R17.reuse, 0x100 ;  /* 0x0000010011137836 */ /* 0x040fe20000000000 */
[C---:B------:R-:W-:Y:S01]  /*05f0*/  IADD3 R15, PT, PT, R17.reuse, 0x80, RZ ;  /* 0x00000080110f7810 */ /* 0x040fe20007ffe0ff */
[C---:B------:R-:W-:Y:S01]  /*0600*/  VIADD R21, R17.reuse, 0x180 ;  /* 0x0000018011157836 */ /* 0x040fe20000000000 */
[CC--:B------:R-:W-:Y:S01]  /*0610*/  ISETP.GE.AND P1, PT, R17.reuse, R6.reuse, PT ;  /* 0x000000061100720c */ /* 0x0c0fe20003f26270 */
[----:B------:R-:W-:Y:S01]  /*0620*/  VIADD R23, R17, 0x200 ;  /* 0x0000020011177836 */ /* 0x000fe20000000000 */
[CC--:B------:R-:W-:Y:S01]  /*0630*/  ISETP.GE.AND P2, PT, R15.reuse, R6.reuse, PT ;  /* 0x000000060f00720c */ /* 0x0c0fe20003f46270 */
[----:B------:R-:W-:Y:S01]  /*0640*/  IMAD.WIDE R4, R15, 0x4, R2 ;  /* 0x000000040f047825 */ /* 0x000fe200078e0202 */
[----:B------:R-:W-:Y:S02]  /*0650*/  IADD3 R25, PT, PT, R17, 0x280, RZ ;  /* 0x0000028011197810 */ /* 0x000fe40007ffe0ff */
[-C--:B------:R-:W-:Y:S01]  /*0660*/  ISETP.GE.AND P3, PT, R23, R6.reuse, PT ;  /* 0x000000061700720c */ /* 0x080fe20003f66270 */
[----:B------:R-:W-:Y:S01]  /*0670*/  VIADD R27, R17, 0x300 ;  /* 0x00000300111b7836 */ /* 0x000fe20000000000 */
[----:B------:R-:W-:Y:S01]  /*0680*/  ISETP.GE.AND P4, PT, R25, R6, PT ;  /* 0x000000061900720c */ /* 0x000fe20003f86270 */
[----:B------:R-:W-:-:S03]  /*0690*/  VIADD R29, R17, 0x380 ;  /* 0x00000380111d7836 */ /* 0x000fc60000000000 */
[-C--:B------:R-:W-:Y:S01]  /*06a0*/  ISETP.GE.AND P5, PT, R27, R6.reuse, PT ;  /* 0x000000061b00720c */ /* 0x080fe20003fa6270 */
[C---:B------:R-:W-:Y:S01]  /*06b0*/  @!P1 IMAD.IADD R13, R0.reuse, 0x1, R17 ;  /* 0x00000001000d9824 */ /* 0x040fe200078e0211 */
[----:B------:R-:W-:Y:S01]  /*06c0*/  ISETP.GE.AND P6, PT, R29, R6, PT ;  /* 0x000000061d00720c */ /* 0x000fe20003fc6270 */
[----:B------:R-:W-:Y:S01]  /*06d0*/  @!P1 IMAD.WIDE.U32 R10, R17, 0x4, R2 ;  /* 0x00000004110a9825 */ /* 0x000fe200078e0002 */
[----:B------:R-:W-:-:S04]  /*06e0*/  @!P2 IADD3 R15, PT, PT, R0, R15, RZ ;  /* 0x0000000f000fa210 */ /* 0x000fc80007ffe0ff */
[----:B------:R0:W-:Y:S01]  /*06f0*/  @!P1 STG.E desc[UR4][R10.64], R13 ;  /* 0x0000000d0a009986 */ /* 0x0001e2000c101904 */
[-C--:B------:R-:W-:Y:S02]  /*0700*/  ISETP.GE.AND P1, PT, R19, R6.reuse, PT ;  /* 0x000000061300720c */ /* 0x080fe40003f26270 */
[----:B------:R-:W-:Y:S01]  /*0710*/  @!P4 IADD3 R17, PT, PT, R0, R25, RZ ;  /* 0x000000190011c210 */ /* 0x000fe20007ffe0ff */
[----:B------:R1:W-:Y:S01]  /*0720*/  @!P2 STG.E desc[UR4][R4.64], R15 ;  /* 0x0000000f0400a986 */ /* 0x0003e2000c101904 */
[----:B------:R-:W-:-:S03]  /*0730*/  ISETP.GE.AND P2, PT, R21, R6, PT ;  /* 0x000000061500720c */ /* 0x000fc60003f46270 */
[----:B------:R2:W-:Y:S06]  /*0740*/  @!P4 STG.E desc[UR4][R4.64+0x800], R17 ;  /* 0x000800110400c986 */ /* 0x0005ec000c101904 */
[C---:B0-----:R-:W-:Y:S01]  /*0750*/  @!P1 IADD3 R11, PT, PT, R0.reuse, R19, RZ ;  /* 0x00000013000b9210 */ /* 0x041fe20007ffe0ff */
[C---:B------:R-:W-:Y:S02]  /*0760*/  @!P5 IMAD.IADD R19, R0.reuse, 0x1, R27 ;  /* 0x000000010013d824 */ /* 0x040fe400078e021b */
[C---:B-1----:R-:W-:Y:S02]  /*0770*/  @!P3 IMAD.IADD R15, R0.reuse, 0x1, R23 ;  /* 0x00000001000fb824 */ /* 0x042fe400078e0217 */
[C---:B------:R-:W-:Y:S01]  /*0780*/  @!P2 IMAD.IADD R13, R0.reuse, 0x1, R21 ;  /* 0x00000001000da824 */ /* 0x040fe200078e0215 */
[----:B------:R2:W-:Y:S01]  /*0790*/  @!P5 STG.E desc[UR4][R4.64+0xa00], R19 ;  /* 0x000a00130400d986 */ /* 0x0005e2000c101904 */
[----:B------:R-:W-:-:S03]  /*07a0*/  @!P6 IMAD.IADD R21, R0, 0x1, R29 ;  /* 0x000000010015e824 */ /* 0x000fc600078e021d */
[----:B------:R2:W-:Y:S04]  /*07b0*/  @!P2 STG.E desc[UR4][R4.64+0x400], R13 ;  /* 0x0004000d0400a986 */ /* 0x0005e8000c101904 */
[----:B------:R2:W-:Y:S04]  /*07c0*/  @!P3 STG.E desc[UR4][R4.64+0x600], R15 ;  /* 0x0006000f0400b986 */ /* 0x0005e8000c101904 */
[----:B------:R2:W-:Y:S04]  /*07d0*/  @!P6 STG.E desc[UR4][R4.64+0xc00], R21 ;  /* 0x000c00150400e986 */ /* 0x0005e8000c101904 */
[----:B------:R2:W-:Y:S01]  /*07e0*/  @!P1 STG.E desc[UR4][R4.64+0x200], R11 ;  /* 0x0002000b04009986 */ /* 0x0005e2000c101904 */
[----:B------:R-:W-:-:S13]  /*07f0*/  ISETP.NE.AND P1, PT, R9, R8, PT ;  /* 0x000000080900720c */ /* 0x000fda0003f25270 */
[----:B--2---:R-:W-:Y:S05]  /*0800*/  @P1 BRA `(.L_x_174) ;  /* 0xfffffffc006c1947 */ /* 0x004fea000383ffff */
.L_x_173:
[----:B------:R-:W-:Y:S05]  /*0810*/  @!P0 EXIT ;  /* 0x000000000000894d */ /* 0x000fea0003800000 */
[----:B------:R-:W1:Y:S01]  /*0820*/  LDC R10, c[0x0][0x384] ;  /* 0x0000e100ff0a7b82 */ /* 0x000e620000000800 */
[----:B------:R-:W-:Y:S02]  /*0830*/  ISETP.GE.U32.AND P0, PT, R12, 0x4, PT ;  /* 0x000000040c00780c */ /* 0x000fe40003f06070 */
[----:B-1----:R-:W-:-:S04]  /*0840*/  LOP3.LUT R14, R10, 0x3, RZ, 0xc0, !PT ;  /* 0x000000030a0e7812 */ /* 0x002fc800078ec0ff */
[----:B------:R-:W-:-:S07]  /*0850*/  ISETP.NE.AND P4, PT, R14, RZ, PT ;  /* 0x000000ff0e00720c */ /* 0x000fce0003f85270 */
[----:B------:R-:W-:Y:S06]  /*0860*/  @!P0 BRA `(.L_x_175) ;  /* 0x0000000000488947 */ /* 0x000fec0003800000 */
[C---:B0-----:R-:W-:Y:S01]  /*0870*/  IMAD R9, R8.reuse, 0x80, R7 ;  /* 0x0000008008097824 */ /* 0x041fe200078e0207 */
[----:B------:R-:W-:-:S03]  /*0880*/  IADD3 R8, PT, PT, R8, 0x4, RZ ;  /* 0x0000000408087810 */ /* 0x000fc60007ffe0ff */
[C---:B------:R-:W-:Y:S01]  /*0890*/  VIADD R11, R9.reuse, 0x80 ;  /* 0x00000080090b7836 */ /* 0x040fe20000000000 */
[C---:B------:R-:W-:Y:S01]  /*08a0*/  IADD3 R13, PT, PT, R9.reuse, 0x100, RZ ;  /* 0x00000100090d7810 */ /* 0x040fe20007ffe0ff */
[C---:B------:R-:W-:Y:S01]  /*08b0*/  VIADD R15, R9.reuse, 0x180 ;  /* 0x00000180090f7836 */ /* 0x040fe20000000000 */
[CC--:B------:R-:W-:Y:S01]  /*08c0*/  ISETP.GE.AND P0, PT, R9.reuse, R6.reuse, PT ;  /* 0x000000060900720c */ /* 0x0c0fe20003f06270 */
[----:B------:R-:W-:Y:S01]  /*08d0*/  IMAD.WIDE R4, R9, 0x4, R2 ;  /* 0x0000000409047825 */ /* 0x000fe200078e0202 */
[-C--:B------:R-:W-:Y:S02]  /*08e0*/  ISETP.GE.AND P1, PT, R11, R6.reuse, PT ;  /* 0x000000060b00720c */ /* 0x080fe40003f26270 */
[-C--:B------:R-:W-:Y:S02]  /*08f0*/  ISETP.GE.AND P2, PT, R13, R6.reuse, PT ;  /* 0x000000060d00720c */ /* 0x080fe40003f46270 */
[----:B------:R-:W-:-:S07]  /*0900*/  ISETP.GE.AND P3, PT, R15, R6, PT ;  /* 0x000000060f00720c */ /* 0x000fce0003f66270 */
[C---:B------:R-:W-:Y:S02]  /*0910*/  @!P0 IMAD.IADD R9, R0.reuse, 0x1, R9 ;  /* 0x0000000100098824 */ /* 0x040fe400078e0209 */
[C---:B------:R-:W-:Y:S02]  /*0920*/  @!P1 IADD3 R11, PT, PT, R0.reuse, R11, RZ ;  /* 0x0000000b000b9210 */ /* 0x040fe40007ffe0ff */
[C---:B------:R-:W-:Y:S01]  /*0930*/  @!P2 IMAD.IADD R13, R0.reuse, 0x1, R13 ;  /* 0x00000001000da824 */ /* 0x040fe200078e020d */
[----:B------:R1:W-:Y:S01]  /*0940*/  @!P0 STG.E desc[UR4][R4.64], R9 ;  /* 0x0000000904008986 */ /* 0x0003e2000c101904 */
[----:B------:R-:W-:-:S03]  /*0950*/  @!P3 IMAD.IADD R15, R0, 0x1, R15 ;  /* 0x00000001000fb824 */ /* 0x000fc600078e020f */
[----:B------:R1:W-:Y:S04]  /*0960*/  @!P1 STG.E desc[UR4][R4.64+0x200], R11 ;  /* 0x0002000b04009986 */ /* 0x0003e8000c101904 */
[----:B------:R1:W-:Y:S04]  /*0970*/  @!P2 STG.E desc[UR4][R4.64+0x400], R13 ;  /* 0x0004000d0400a986 */ /* 0x0003e8000c101904 */
[----:B------:R1:W-:Y:S02]  /*0980*/  @!P3 STG.E desc[UR4][R4.64+0x600], R15 ;  /* 0x0006000f0400b986 */ /* 0x0003e4000c101904 */
.L_x_175:
[----:B------:R-:W-:Y:S05]  /*0990*/  @!P4 EXIT ;  /* 0x000000000000c94d */ /* 0x000fea0003800000 */
[----:B------:R-:W-:Y:S02]  /*09a0*/  ISETP.NE.AND P0, PT, R14, 0x1, PT ;  /* 0x000000010e00780c */ /* 0x000fe40003f05270 */
[----:B------:R-:W-:-:S04]  /*09b0*/  LOP3.LUT R10, R10, 0x1, RZ, 0xc0, !PT ;  /* 0x000000010a0a7812 */ /* 0x000fc800078ec0ff */
[----:B------:R-:W-:-:S07]  /*09c0*/  ISETP.NE.U32.AND P2, PT, R10, 0x1, PT ;  /* 0x000000010a00780c */ /* 0x000fce0003f45070 */
[----:B------:R-:W-:Y:S06]  /*09d0*/  @!P0 BRA `(.L_x_176) ;  /* 0x0000000000288947 */ /* 0x000fec0003800000 */
[C---:B01----:R-:W-:Y:S02]  /*09e0*/  IMAD R9, R8.reuse, 0x80, R7 ;  /* 0x0000008008097824 */ /* 0x043fe400078e0207 */
        /* <DEDUP_REMOVED lines=9> */
.L_x_176:
[----:B------:R-:W-:Y:S05]  /*0a80*/  @P2 EXIT ;  /* 0x000000000000294d */ /* 0x000fea0003800000 */
[----:B0-----:R-:W-:-:S04]  /*0a90*/  LEA R7, R8, R7, 0x7 ;  /* 0x0000000708077211 */ /* 0x001fc800078e38ff */
[----:B------:R-:W-:-:S13]  /*0aa0*/  ISETP.GE.AND P0, PT, R7, R6, PT ;  /* 0x000000060700720c */ /* 0x000fda0003f06270 */
[----:B------:R-:W-:Y:S05]  /*0ab0*/  @P0 EXIT ;  /* 0x000000000000094d */ /* 0x000fea0003800000 */
[----:B-12---:R-:W-:Y:S02]  /*0ac0*/  IMAD.IADD R5, R0, 0x1, R7 ;  /* 0x0000000100057824 */ /* 0x006fe400078e0207 */
[----:B------:R-:W-:-:S05]  /*0ad0*/  IMAD.WIDE R2, R7, 0x4, R2 ;  /* 0x0000000407027825 */ /* 0x000fca00078e0202 */
[----:B------:R-:W-:Y:S01]  /*0ae0*/  STG.E desc[UR4][R2.64], R5 ;  /* 0x0000000502007986 */ /* 0x000fe2000c101904 */
[----:B------:R-:W-:Y:S05]  /*0af0*/  EXIT ;  /* 0x000000000000794d */ /* 0x000fea0003800000 */
.L_x_177:
        /* <DEDUP_REMOVED lines=16> */
.L_x_606:


//--------------------- .text._ZN3cub18CUB_300001_SM_10006detail9transform16transform_kernelINS2_10policy_hubILb1EN4cuda3std3__45tupleIJN6thrust24THRUST_300001_SM_1000_NS18transform_iteratorI6mod_opNSA_17counting_iteratorIiNSA_11use_defaultESE_SE_EESE_SE_EEEEEE10policy1000ElNS7_10__identityENSA_6detail15normal_iteratorINSA_10device_ptrIsEEEEJSG_EEEvT0_iT1_T2_DpNS2_10kernel_argIT3_EE --------------------------
	.section	.text._ZN3cub18CUB_300001_SM_10006detail9transform16transform_kernelINS2_10policy_hubILb1EN4cuda3std3__45tupleIJN6thrust24THRUST_300001_SM_1000_NS18transform_iteratorI6mod_opNSA_17counting_iteratorIiNSA_11use_defaultESE_SE_EESE_SE_EEEEEE10policy1000ElNS7_10__identityENSA_6detail15normal_iteratorINSA_10device_ptrIsEEEEJSG_EEEvT0_iT1_T2_DpNS2_10kernel_argIT3_EE,"ax",@progbits
	.align	128
        .global         _ZN3cub18CUB_300001_SM_10006detail9transform16transform_kernelINS2_10policy_hubILb1EN4cuda3std3__45tupleIJN6thrust24THRUST_300001_SM_1000_NS18transform_iteratorI6mod_opNSA_17counting_iteratorIiNSA_11use_defaultESE_SE_EESE_SE_EEEEEE10policy1000ElNS7_10__identityENSA_6detail15normal_iteratorINSA_10device_ptrIsEEEEJSG_EEEvT0_iT1_T2_DpNS2_10kernel_argIT3_EE
        .type           _ZN3cub18CUB_300001_SM_10006detail9transform16transform_kernelINS2_10policy_hubILb1EN4cuda3std3__45tupleIJN6thrust24THRUST_300001_SM_1000_NS18transform_iteratorI6mod_opNSA_17counting_iteratorIiNSA_11use_defaultESE_SE_EESE_SE_EEEEEE10policy1000ElNS7_10__identityENSA_6detail15normal_iteratorINSA_10device_ptrIsEEEEJSG_EEEvT0_iT1_T2_DpNS2_10kernel_argIT3_EE,@function
        .size           _ZN3cub18CUB_300001_SM_10006detail9transform16transform_kernelINS2_10policy_hubILb1EN4cuda3std3__45tupleIJN6thrust24THRUST_300001_SM_1000_NS18transform_iteratorI6mod_opNSA_17counting_iteratorIiNSA_11use_defaultESE_SE_EESE_SE_EEEEEE10policy1000ElNS7_10__identityENSA_6detail15normal_iteratorINSA_10device_ptrIsEEEEJSG_EEEvT0_iT1_T2_DpNS2_10kernel_argIT3_EE,(.L_x_607 - _ZN3cub18CUB_300001_SM_10006detail9transform16transform_kernelINS2_10policy_hubILb1EN4cuda3std3__45tupleIJN6thrust24THRUST_300001_SM_1000_NS18transform_iteratorI6mod_opNSA_17counting_iteratorIiNSA_11use_defaultESE_SE_EESE_SE_EEEEEE10policy1000ElNS7_10__identityENSA_6detail15normal_iteratorINSA_10device_ptrIsEEEEJSG_EEEvT0_iT1_T2_DpNS2_10kernel_argIT3_EE)
        .other          _ZN3cub18CUB_300001_SM_10006detail9transform16transform_kernelINS2_10policy_hubILb1EN4cuda3std3__45tupleIJN6thrust24THRUST_300001_SM_1000_NS18transform_iteratorI6mod_opNSA_17counting_iteratorIiNSA_11use_defaultESE_SE_EESE_SE_EEEEEE10policy1000ElNS7_10__identityENSA_6detail15normal_iteratorINSA_10device_ptrIsEEEEJSG_EEEvT0_iT1_T2_DpNS2_10kernel_argIT3_EE,@"STO_CUDA_ENTRY STV_DEFAULT"
_ZN3cub18CUB_300001_SM_10006detail9transform16transform_kernelINS2_10policy_hubILb1EN4cuda3std3__45tupleIJN6thrust24THRUST_300001_SM_1000_NS18transform_iteratorI6mod_opNSA_17counting_iteratorIiNSA_11use_defaultESE_SE_EESE_SE_EEEEEE10policy1000ElNS7_10__identityENSA_6detail15normal_iteratorINSA_10device_ptrIsEEEEJSG_EEEvT0_iT1_T2_DpNS2_10kernel_argIT3_EE:
.text._ZN3cub18CUB_300001_SM_10006detail9transform16transform_kernelINS2_10policy_hubILb1EN4cuda3std3__45tupleIJN6thrust24THRUST_300001_SM_1000_NS18transform_iteratorI6mod_opNSA_17counting_iteratorIiNSA_11use_defaultESE_SE_EESE_SE_EEEEEE10policy1000ElNS7_10__identityENSA_6detail15normal_iteratorINSA_10device_ptrIsEEEEJSG_EEEvT0_iT1_T2_DpNS2_10kernel_argIT3_EE:
        /* <DEDUP_REMOVED lines=9> */
[----:B-1----:R-:W-:Y:S01]  /*0090*/  IADD3 R4, P0, PT, -R6, UR6, RZ ;  /* 0x0000000606047c10 */ /* 0x002fe2000ff1e1ff */
[----:B------:R-:W0:Y:S02]  /*00a0*/  LDCU UR6, c[0x0][0x398] ;  /* 0x00007300ff0677ac */ /* 0x000e240008000800 */
[----:B------:R-:W-:Y:S01]  /*00b0*/  IMAD.IADD R7, R7, 0x1, R5 ;  /* 0x0000000107077824 */ /* 0x000fe200078e0205 */
[----:B------:R-:W1:Y:S04]  /*00c0*/  LDCU.64 UR4, c[0x0][0x358] ;  /* 0x00006b00ff0477ac */ /* 0x000e680008000a00 */
[----:B------:R-:W-:Y:S02]  /*00d0*/  IADD3.X R5, PT, PT, ~R7, UR7, RZ, P0, !PT ;  /* 0x0000000707057c10 */ /* 0x000fe400087fe5ff */
[----:B------:R-:W-:-:S04]  /*00e0*/  ISETP.LT.U32.AND P0, PT, R4, R3, PT ;  /* 0x000000030400720c */ /* 0x000fc80003f01070 */
[----:B------:R-:W-:Y:S02]  /*00f0*/  ISETP.LT.AND.EX P0, PT, R5, R2, PT, P0 ;  /* 0x000000020500720c */ /* 0x000fe40003f01300 */
[----:B---3--:R-:W-:Y:S02]  /*0100*/  LEA R2, P1, R6, R8, 0x1 ;  /* 0x0000000806027211 */ /* 0x008fe400078208ff */
[----:B------:R-:W-:Y:S02]  /*0110*/  SEL R4, R4, R3, P0 ;  /* 0x0000000304047207 */ /* 0x000fe40000000000 */
[C---:B------:R-:W-:Y:S01]  /*0120*/  SHF.L.U64.HI R8, R6.reuse, 0x1, R7 ;  /* 0x0000000106087819 */ /* 0x040fe20000010207 */
[----:B0-----:R-:W-:Y:S01]  /*0130*/  VIADD R6, R6, UR6 ;  /* 0x0000000606067c36 */ /* 0x001fe20008000000 */
[----:B------:R-:W-:-:S03]  /*0140*/  ISETP.NE.AND P0, PT, R3, R4, PT ;  /* 0x000000040300720c */ /* 0x000fc60003f05270 */
[----:B------:R-:W-:-:S10]  /*0150*/  IMAD.X R3, R8, 0x1, R9, P1 ;  /* 0x0000000108037824 */ /* 0x000fd400008e0609 */
[----:B-1----:R-:W-:Y:S05]  /*0160*/  @!P0 BRA `(.L_x_178) ;  /* 0x0000000400b08947 */ /* 0x002fea0003800000 */
[----:B------:R-:W-:-:S13]  /*0170*/  ISETP.GE.AND P0, PT, R0, 0x1, PT ;  /* 0x000000010000780c */ /* 0x000fda0003f06270 */
[----:B------:R-:W-:Y:S05]  /*0180*/  @!P0 EXIT ;  /* 0x000000000000894d */ /* 0x000fea0003800000 */
[----:B------:R-:W0:Y:S01]  /*0190*/  S2R R5, SR_TID.X ;  /* 0x0000000000057919 */ /* 0x000e220000002100 */
[C---:B------:R-:W-:Y:S01]  /*01a0*/  ISETP.GE.U32.AND P0, PT, R0.reuse, 0x8, PT ;  /* 0x000000080000780c */ /* 0x040fe20003f06070 */
[----:B------:R-:W-:Y:S01]  /*01b0*/  IMAD.MOV.U32 R8, RZ, RZ, RZ ;  /* 0x000000ffff087224 */ /* 0x000fe200078e00ff */
[----:B------:R-:W-:Y:S01]  /*01c0*/  LOP3.LUT R14, R0, 0x7, RZ, 0xc0, !PT ;  /* 0x00000007000e7812 */ /* 0x000fe200078ec0ff */
[----:B0-----:R-:W-:-:S05]  /*01d0*/  IMAD.IADD R6, R6, 0x1, R5 ;  /* 0x0000000106067824 */ /* 0x001fca00078e0205 */
[----:B------:R-:W-:-:S05]  /*01e0*/  LOP3.LUT R6, R6, 0x1, RZ, 0xc0, !PT ;  /* 0x0000000106067812 */ /* 0x000fca00078ec0ff */
[----:B------:R-:W-:Y:S05]  /*01f0*/  @!P0 BRA `(.L_x_179) ;  /* 0x0000000000e88947 */ /* 0x000fea0003800000 */
[CC--:B------:R-:W-:Y:S01]  /*0200*/  ISETP.GE.AND P6, PT, R5.reuse, R4.reuse, PT ;  /* 0x000000040500720c */ /* 0x0c0fe20003fc6270 */
[C---:B------:R-:W-:Y:S01]  /*0210*/  VIADD R7, R5.reuse, 0x100 ;  /* 0x0000010005077836 */ /* 0x040fe20000000000 */
[----:B------:R-:W-:Y:S01]  /*0220*/  LOP3.LUT R8, R0, 0x7ffffff8, RZ, 0xc0, !PT ;  /* 0x7ffffff800087812 */ /* 0x000fe200078ec0ff */
[C---:B------:R-:W-:Y:S02]  /*0230*/  VIADD R9, R5.reuse, 0x180 ;  /* 0x0000018005097836 */ /* 0x040fe40000000000 */
[----:B------:R-:W-:Y:S01]  /*0240*/  VIADD R13, R5, 0x80 ;  /* 0x00000080050d7836 */ /* 0x000fe20000000000 */
[-C--:B------:R-:W-:Y:S01]  /*0250*/  ISETP.GE.AND P4, PT, R7, R4.reuse, PT ;  /* 0x000000040700720c */ /* 0x080fe20003f86270 */
[----:B------:R-:W-:Y:S01]  /*0260*/  VIADD R7, R5, 0x200 ;  /* 0x0000020005077836 */ /* 0x000fe20000000000 */
[-C--:B------:R-:W-:Y:S01]  /*0270*/  ISETP.GE.AND P3, PT, R9, R4.reuse, PT ;  /* 0x000000040900720c */ /* 0x080fe20003f66270 */
[----:B------:R-:W-:Y:S01]  /*0280*/  VIADD R9, R5, 0x280 ;  /* 0x0000028005097836 */ /* 0x000fe20000000000 */
[-C--:B------:R-:W-:Y:S01]  /*0290*/  ISETP.GE.AND P5, PT, R13, R4.reuse, PT ;  /* 0x000000040d00720c */ /* 0x080fe20003fa6270 */
[----:B------:R-:W-:Y:S01]  /*02a0*/  VIADD R15, R5, 0x300 ;  /* 0x00000300050f7836 */ /* 0x000fe20000000000 */
[-C--:B------:R-:W-:Y:S01]  /*02b0*/  ISETP.GE.AND P2, PT, R7, R4.reuse, PT ;  /* 0x000000040700720c */ /* 0x080fe20003f46270 */
[----:B------:R-:W-:Y:S01]  /*02c0*/  @!P6 IMAD.WIDE.U32 R10, R5, 0x2, R2 ;  /* 0x00000002050ae825 */ /* 0x000fe200078e0002 */
[----:B------:R-:W-:-:S02]  /*02d0*/  ISETP.GE.AND P1, PT, R9, R4, PT ;  /* 0x000000040900720c */ /* 0x000fc40003f26270 */
[----:B------:R-:W-:Y:S01]  /*02e0*/  ISETP.GE.AND P0, PT, R15, R4, PT ;  /* 0x000000040f00720c */ /* 0x000fe20003f06270 */
[----:B------:R-:W-:Y:S01]  /*02f0*/  VIADD R7, R5, 0x380 ;  /* 0x0000038005077836 */ /* 0x000fe20000000000 */
[----:B------:R0:W-:Y:S01]  /*0300*/  @!P6 STG.E.U16 desc[UR4][R10.64], R6 ;  /* 0x000000060a00e986 */ /* 0x0001e2000c101504 */
[----:B------:R-:W-:-:S03]  /*0310*/  IMAD.WIDE R12, R13, 0x2, R2 ;  /* 0x000000020d0c7825 */ /* 0x000fc600078e0202 */
[----:B------:R-:W-:Y:S02]  /*0320*/  ISETP.GE.AND P6, PT, R7, R4, PT ;  /* 0x000000040700720c */ /* 0x000fe40003fc6270 */
[----:B------:R0:W-:Y:S04]  /*0330*/  @!P5 STG.E.U16 desc[UR4][R12.64], R6 ;  /* 0x000000060c00d986 */ /* 0x0001e8000c101504 */
[----:B------:R0:W-:Y:S04]  /*0340*/  @!P4 STG.E.U16 desc[UR4][R12.64+0x100], R6 ;  /* 0x000100060c00c986 */ /* 0x0001e8000c101504 */
[----:B------:R0:W-:Y:S04]  /*0350*/  @!P3 STG.E.U16 desc[UR4][R12.64+0x200], R6 ;  /* 0x000200060c00b986 */ /* 0x0001e8000c101504 */
[----:B------:R0:W-:Y:S04]  /*0360*/  @!P2 STG.E.U16 desc[UR4][R12.64+0x300], R6 ;  /* 0x000300060c00a986 */ /* 0x0001e8000c101504 */
[----:B------:R0:W-:Y:S04]  /*0370*/  @!P1 STG.E.U16 desc[UR4][R12.64+0x400], R6 ;  /* 0x000400060c009986 */ /* 0x0001e8000c101504 */
[----:B------:R0:W-:Y:S04]  /*0380*/  @!P6 STG.E.U16 desc[UR4][R12.64+0x600], R6 ;  /* 0x000600060c00e986 */ /* 0x0001e8000c101504 */
[----:B------:R0:W-:Y:S01]  /*0390*/  @!P0 STG.E.U16 desc[UR4][R12.64+0x500], R6 ;  /* 0x000500060c008986 */ /* 0x0001e2000c101504 */
[----:B------:R-:W-:-:S13]  /*03a0*/  ISETP.NE.AND P0, PT, R8, 0x8, PT ;  /* 0x000000080800780c */ /* 0x000fda0003f05270 */
[----:B0-----:R-:W-:Y:S05]  /*03b0*/  @!P0 BRA `(.L_x_179) ;  /* 0x0000000000788947 */ /* 0x001fea0003800000 */
[----:B------:R-:W-:-:S07]  /*03c0*/  IMAD.MOV.U32 R0, RZ, RZ, 0x8 ;  /* 0x00000008ff007424 */ /* 0x000fce00078e00ff */
.L_x_180:
[C---:B------:R-:W-:Y:S02]  /*03d0*/  IMAD R17, R0.reuse, 0x80, R5 ;  /* 0x0000008000117824 */ /* 0x040fe400078e0205 */
[----:B------:R-:W-:Y:S02]  /*03e0*/  VIADD R0, R0, 0x8 ;  /* 0x0000000800007836 */ /* 0x000fe40000000000 */
[C---:B------:R-:W-:Y:S01]  /*03f0*/  VIADD R7, R17.reuse, 0x180 ;  /* 0x0000018011077836 */ /* 0x040fe20000000000 */
[CC--:B------:R-:W-:Y:S01]  /*0400*/  ISETP.GE.AND P6, PT, R17.reuse, R4.reuse, PT ;  /* 0x000000041100720c */ /* 0x0c0fe20003fc6270 */
        /* <DEDUP_REMOVED lines=12> */
[----:B------:R-:W-:-:S03]  /*04d0*/  ISETP.GE.AND P0, PT, R9, R4, PT ;  /* 0x000000040900720c */ /* 0x000fc60003f06270 */
[----:B------:R-:W-:Y:S01]  /*04e0*/  IMAD.WIDE R12, R15, 0x2, R2 ;  /* 0x000000020f0c7825 */ /* 0x000fe200078e0202 */
[----:B------:R0:W-:Y:S01]  /*04f0*/  @!P6 STG.E.U16 desc[UR4][R10.64], R6 ;  /* 0x000000060a00e986 */ /* 0x0001e2000c101504 */
[----:B------:R-:W-:-:S03]  /*0500*/  ISETP.GE.AND P6, PT, R7, R4, PT ;  /* 0x000000040700720c */ /* 0x000fc60003fc6270 */
[----:B------:R0:W-:Y:S04]  /*0510*/  @!P5 STG.E.U16 desc[UR4][R12.64], R6 ;  /* 0x000000060c00d986 */ /* 0x0001e8000c101504 */
[----:B------:R0:W-:Y:S04]  /*0520*/  @!P4 STG.E.U16 desc[UR4][R12.64+0x100], R6 ;  /* 0x000100060c00c986 */ /* 0x0001e8000c101504 */
[----:B------:R0:W-:Y:S04]  /*0530*/  @!P3 STG.E.U16 desc[UR4][R12.64+0x200], R6 ;  /* 0x000200060c00b986 */ /* 0x0001e8000c101504 */
[----:B------:R0:W-:Y:S04]  /*0540*/  @!P2 STG.E.U16 desc[UR4][R12.64+0x300], R6 ;  /* 0x000300060c00a986 */ /* 0x0001e8000c101504 */
[----:B------:R0:W-:Y:S04]  /*0550*/  @!P1 STG.E.U16 desc[UR4][R12.64+0x400], R6 ;  /* 0x000400060c009986 */ /* 0x0001e8000c101504 */
[----:B------:R0:W-:Y:S04]  /*0560*/  @!P6 STG.E.U16 desc[UR4][R12.64+0x600], R6 ;  /* 0x000600060c00e986 */ /* 0x0001e8000c101504 */
[----:B------:R0:W-:Y:S01]  /*0570*/  @!P0 STG.E.U16 desc[UR4][R12.64+0x500], R6 ;  /* 0x000500060c008986 */ /* 0x0001e2000c101504 */
[----:B------:R-:W-:-:S13]  /*0580*/  ISETP.NE.AND P0, PT, R0, R8, PT ;  /* 0x000000080000720c */ /* 0x000fda0003f05270 */
[----:B0-----:R-:W-:Y:S05]  /*0590*/  @P0 BRA `(.L_x_180) ;  /* 0xfffffffc008c0947 */ /* 0x001fea000383ffff */
.L_x_179:
[----:B------:R-:W-:-:S13]  /*05a0*/  ISETP.NE.AND P0, PT, R14, RZ, PT ;  /* 0x000000ff0e00720c */ /* 0x000fda0003f05270 */
[----:B------:R-:W-:Y:S05]  /*05b0*/  @!P0 EXIT ;  /* 0x000000000000894d */ /* 0x000fea0003800000 */
[----:B------:R-:W0:Y:S01]  /*05c0*/  LDC R0, c[0x0][0x388] ;  /* 0x0000e200ff007b82 */ /* 0x000e220000000800 */
[----:B------:R-:W-:Y:S02]  /*05d0*/  ISETP.GE.U32.AND P0, PT, R14, 0x4, PT ;  /* 0x000000040e00780c */ /* 0x000fe40003f06070 */
[----:B0-----:R-:W-:-:S04]  /*05e0*/  LOP3.LUT R12, R0, 0x3, RZ, 0xc0, !PT ;  /* 0x00000003000c7812 */ /* 0x001fc800078ec0ff */
[----:B------:R-:W-:-:S07]  /*05f0*/  ISETP.NE.AND P4, PT, R12, RZ, PT ;  /* 0x000000ff0c00720c */ /* 0x000fce0003f85270 */
[----:B------:R-:W-:Y:S06]  /*0600*/  @!P0 BRA `(.L_x_181) ;  /* 0x0000000000388947 */ /* 0x000fec0003800000 */
[C---:B------:R-:W-:Y:S02]  /*0610*/  IMAD R13, R8.reuse, 0x80, R5 ;  /* 0x00000080080d7824 */ /* 0x040fe400078e0205 */
[----:B------:R-:W-:Y:S02]  /*0620*/  VIADD R8, R8, 0x4 ;  /* 0x0000000408087836 */ /* 0x000fe40000000000 */
[C---:B------:R-:W-:Y:S01]  /*0630*/  VIADD R9, R13.reuse, 0x100 ;  /* 0x000001000d097836 */ /* 0x040fe20000000000 */
[C---:B------:R-:W-:Y:S01]  /*0640*/  IADD3 R7, PT, PT, R13.reuse, 0x80, RZ ;  /* 0x000000800d077810 */ /* 0x040fe20007ffe0ff */
[C---:B------:R-:W-:Y:S01]  /*0650*/  VIADD R11, R13.reuse, 0x180 ;  /* 0x000001800d0b7836 */ /* 0x040fe20000000000 */
[-C--:B------:R-:W-:Y:S02]  /*0660*/  ISETP.GE.AND P0, PT, R13, R4.reuse, PT ;  /* 0x000000040d00720c */ /* 0x080fe40003f06270 */
[-C--:B------:R-:W-:Y:S02]  /*0670*/  ISETP.GE.AND P1, PT, R7, R4.reuse, PT ;  /* 0x000000040700720c */ /* 0x080fe40003f26270 */
[----:B------:R-:W-:-:S02]  /*0680*/  ISETP.GE.AND P2, PT, R9, R4, PT ;  /* 0x000000040900720c */ /* 0x000fc40003f46270 */
[----:B------:R-:W-:Y:S01]  /*0690*/  ISETP.GE.AND P3, PT, R11, R4, PT ;  /* 0x000000040b00720c */ /* 0x000fe20003f66270 */
[----:B------:R-:W-:-:S06]  /*06a0*/  IMAD.WIDE R10, R13, 0x2, R2 ;  /* 0x000000020d0a7825 */ /* 0x000fcc00078e0202 */
[----:B------:R0:W-:Y:S04]  /*06b0*/  @!P0 STG.E.U16 desc[UR4][R10.64], R6 ;  /* 0x000000060a008986 */ /* 0x0001e8000c101504 */
[----:B------:R0:W-:Y:S04]  /*06c0*/  @!P1 STG.E.U16 desc[UR4][R10.64+0x100], R6 ;  /* 0x000100060a009986 */ /* 0x0001e8000c101504 */
[----:B------:R0:W-:Y:S04]  /*06d0*/  @!P2 STG.E.U16 desc[UR4][R10.64+0x200], R6 ;  /* 0x000200060a00a986 */ /* 0x0001e8000c101504 */
[----:B------:R0:W-:Y:S02]  /*06e0*/  @!P3 STG.E.U16 desc[UR4][R10.64+0x300], R6 ;  /* 0x000300060a00b986 */ /* 0x0001e4000c101504 */
.L_x_181:
[----:B------:R-:W-:Y:S05]  /*06f0*/  @!P4 EXIT ;  /* 0x000000000000c94d */ /* 0x000fea0003800000 */
[----:B------:R-:W-:Y:S02]  /*0700*/  ISETP.NE.AND P0, PT, R12, 0x1, PT ;  /* 0x000000010c00780c */ /* 0x000fe40003f05270 */
[----:B------:R-:W-:-:S04]  /*0710*/  LOP3.LUT R0, R0, 0x1, RZ, 0xc0, !PT ;  /* 0x0000000100007812 */ /* 0x000fc800078ec0ff */
        /* <DEDUP_REMOVED lines=8> */
[----:B------:R1:W-:Y:S04]  /*07a0*/  @!P0 STG.E.U16 desc[UR4][R10.64], R6 ;  /* 0x000000060a008986 */ /* 0x0003e8000c101504 */
[----:B------:R1:W-:Y:S02]  /*07b0*/  @!P1 STG.E.U16 desc[UR4][R10.64+0x100], R6 ;  /* 0x000100060a009986 */ /* 0x0003e4000c101504 */
.L_x_182:
[----:B------:R-:W-:Y:S05]  /*07c0*/  @P2 EXIT ;  /* 0x000000000000294d */ /* 0x000fea0003800000 */
[----:B------:R-:W-:-:S05]  /*07d0*/  IMAD R5, R8, 0x80, R5 ;  /* 0x0000008008057824 */ /* 0x000fca00078e0205 */
[----:B------:R-:W-:-:S13]  /*07e0*/  ISETP.GE.AND P0, PT, R5, R4, PT ;  /* 0x000000040500720c */ /* 0x000fda0003f06270 */
[----:B------:R-:W-:Y:S05]  /*07f0*/  @P0 EXIT ;  /* 0x000000000000094d */ /* 0x000fea0003800000 */
[----:B------:R-:W-:-:S05]  /*0800*/  IMAD.WIDE R2, R5, 0x2, R2 ;  /* 0x0000000205027825 */ /* 0x000fca00078e0202 */
[----:B------:R-:W-:Y:S01]  /*0810*/  STG.E.U16 desc[UR4][R2.64], R6 ;  /* 0x0000000602007986 */ /* 0x000fe2000c101504 */
[----:B------:R-:W-:Y:S05]  /*0820*/  EXIT ;  /* 0x000000000000794d */ /* 0x000fea0003800000 */
.L_x_178:
[----:B------:R-:W-:-:S13]  /*0830*/  ISETP.GE.AND P0, PT, R0, 0x1, PT ;  /* 0x000000010000780c */ /* 0x000fda0003f06270 */
[----:B------:R-:W-:Y:S05]  /*0840*/  @!P0 EXIT ;  /* 0x000000000000894d */ /* 0x000fea0003800000 */
[----:B------:R-:W0:Y:S01]  /*0850*/  S2R R16, SR_TID.X ;  /* 0x0000000000107919 */ /* 0x000e220000002100 */
[C---:B------:R-:W-:Y:S01]  /*0860*/  ISETP.GE.U32.AND P0, PT, R0.reuse, 0x8, PT ;  /* 0x000000080000780c */ /* 0x040fe20003f06070 */
[----:B------:R-:W-:Y:S01]  /*0870*/  IMAD.MOV.U32 R5, RZ, RZ, RZ ;  /* 0x000000ffff057224 */ /* 0x000fe200078e00ff */
[----:B------:R-:W-:-:S04]  /*0880*/  LOP3.LUT R15, R0, 0x7, RZ, 0xc0, !PT ;  /* 0x00000007000f7812 */ /* 0x000fc800078ec0ff */
[----:B------:R-:W-:Y:S01]  /*0890*/  ISETP.NE.AND P2, PT, R15, RZ, PT ;  /* 0x000000ff0f00720c */ /* 0x000fe20003f45270 */
[----:B0-----:R-:W-:-:S05]  /*08a0*/  IMAD.IADD R4, R6, 0x1, R16 ;  /* 0x0000000106047824 */ /* 0x001fca00078e0210 */
[----:B------:R-:W-:Y:S01]  /*08b0*/  LOP3.LUT R4, R4, 0x1, RZ, 0xc0, !PT ;  /* 0x0000000104047812 */ /* 0x000fe200078ec0ff */
[----:B------:R-:W-:Y:S06]  /*08c0*/  @!P0 BRA `(.L_x_183) ;  /* 0x0000000000608947 */ /* 0x000fec0003800000 */
[----:B------:R-:W-:Y:S01]  /*08d0*/  LOP3.LUT R5, R0, 0x7ffffff8, RZ, 0xc0, !PT ;  /* 0x7ffffff800057812 */ /* 0x000fe200078ec0ff */
[----:B------:R-:W-:Y:S01]  /*08e0*/  IMAD.WIDE.U32 R6, R16, 0x2, R2 ;  /* 0x0000000210067825 */ /* 0x000fe200078e0002 */
[----:B------:R-:W-:-:S03]  /*08f0*/  IADD3 R8, P0, PT, R2, 0x300, RZ ;  /* 0x0000030002087810 */ /* 0x000fc60007f1e0ff */
[----:B------:R-:W-:Y:S01]  /*0900*/  IMAD.MOV.U32 R14, RZ, RZ, R6 ;  /* 0x000000ffff0e7224 */ /* 0x000fe200078e0006 */
[----:B------:R-:W-:Y:S01]  /*0910*/  IADD3.X R9, PT, PT, RZ, R3, RZ, P0, !PT ;  /* 0x00000003ff097210 */ /* 0x000fe200007fe4ff */
[----:B------:R-:W-:Y:S02]  /*0920*/  IMAD.MOV.U32 R11, RZ, RZ, R7 ;  /* 0x000000ffff0b7224 */ /* 0x000fe400078e0007 */
[----:B------:R-:W-:Y:S02]  /*0930*/  VIADD R13, R16, 0x80 ;  /* 0x00000080100d7836 */ /* 0x000fe40000000000 */
[----:B------:R-:W-:-:S07]  /*0940*/  IMAD.MOV R12, RZ, RZ, -R5 ;  /* 0x000000ffff0c7224 */ /* 0x000fce00078e0a05 */
.L_x_184:
[----:B------:R-:W-:Y:S01]  /*0950*/  IMAD.MOV.U32 R10, RZ, RZ, R14 ;  /* 0x000000ffff0a7224 */ /* 0x000fe200078e000e */
[----:B------:R-:W-:Y:S01]  /*0960*/  IADD3 R14, P1, PT, R14, 0x800, RZ ;  /* 0x000008000e0e7810 */ /* 0x000fe20007f3e0ff */
[----:B-1----:R-:W-:-:S03]  /*0970*/  IMAD.WIDE R6, R13, 0x2, R8 ;  /* 0x000000020d067825 */ /* 0x002fc600078e0208 */
[----:B------:R0:W-:Y:S01]  /*0980*/  STG.E.U16 desc[UR4][R10.64], R4 ;  /* 0x000000040a007986 */ /* 0x0001e2000c101504 */
[----:B------:R-:W-:Y:S02]  /*0990*/  VIADD R12, R12, 0x8 ;  /* 0x000000080c0c7836 */ /* 0x000fe40000000000 */
[----:B------:R-:W-:Y:S01]  /*09a0*/  VIADD R13, R13, 0x400 ;  /* 0x000004000d0d7836 */ /* 0x000fe20000000000 */
[----:B------:R1:W-:Y:S02]  /*09b0*/  STG.E.U16 desc[UR4][R6.64+-0x300], R4 ;  /* 0xfffd000406007986 */ /* 0x0003e4000c101504 */
[----:B------:R-:W-:Y:S02]  /*09c0*/  ISETP.NE.AND P0, PT, R12, RZ, PT ;  /* 0x000000ff0c00720c */ /* 0x000fe40003f05270 */
[----:B------:R1:W-:Y:S04]  /*09d0*/  STG.E.U16 desc[UR4][R6.64+-0x200], R4 ;  /* 0xfffe000406007986 */ /* 0x0003e8000c101504 */
[----:B------:R1:W-:Y:S01]  /*09e0*/  STG.E.U16 desc[UR4][R6.64+-0x100], R4 ;  /* 0xffff000406007986 */ /* 0x0003e2000c101504 */
[----:B0-----:R-:W-:-:S03]  /*09f0*/  IMAD.X R11, RZ, RZ, R11, P1 ;  /* 0x000000ffff0b7224 */ /* 0x001fc600008e060b */
[----:B------:R1:W-:Y:S04]  /*0a00*/  STG.E.U16 desc[UR4][R6.64], R4 ;  /* 0x0000000406007986 */ /* 0x0003e8000c101504 */
[----:B------:R1:W-:Y:S04]  /*0a10*/  STG.E.U16 desc[UR4][R6.64+0x100], R4 ;  /* 0x0001000406007986 */ /* 0x0003e8000c101504 */
[----:B------:R1:W-:Y:S04]  /*0a20*/  STG.E.U16 desc[UR4][R6.64+0x200], R4 ;  /* 0x0002000406007986 */ /* 0x0003e8000c101504 */
[----:B------:R1:W-:Y:S01]  /*0a30*/  STG.E.U16 desc[UR4][R6.64+0x300], R4 ;  /* 0x0003000406007986 */ /* 0x0003e2000c101504 */
[----:B------:R-:W-:Y:S05]  /*0a40*/  @P0 BRA `(.L_x_184) ;  /* 0xfffffffc00c00947 */ /* 0x000fea000383ffff */
.L_x_183:
[----:B------:R-:W-:Y:S05]  /*0a50*/  @!P2 EXIT ;  /* 0x000000000000a94d */ /* 0x000fea0003800000 */
[----:B------:R-:W-:Y:S02]  /*0a60*/  ISETP.GE.U32.AND P0, PT, R15, 0x4, PT ;  /* 0x000000040f00780c */ /* 0x000fe40003f06070 */
[----:B------:R-:W-:-:S04]  /*0a70*/  LOP3.LUT R8, R0, 0x3, RZ, 0xc0, !PT ;  /* 0x0000000300087812 */ /* 0x000fc800078ec0ff */
[----:B------:R-:W-:-:S07]  /*0a80*/  ISETP.NE.AND P1, PT, R8, RZ, PT ;  /* 0x000000ff0800720c */ /* 0x000fce0003f25270 */
[----:B------:R-:W-:Y:S06]  /*0a90*/  @!P0 BRA `(.L_x_185) ;  /* 0x00000000001c8947 */ /* 0x000fec0003800000 */
[C---:B-1----:R-:W-:Y:S02]  /*0aa0*/  IMAD R7, R5.reuse, 0x80, R16 ;  /* 0x0000008005077824 */ /* 0x042fe400078e0210 */
[----:B------:R-:W-:Y:S02]  /*0ab0*/  VIADD R5, R5, 0x4 ;  /* 0x0000000405057836 */ /* 0x000fe40000000000 */
[----:B------:R-:W-:-:S05]  /*0ac0*/  IMAD.WIDE R6, R7, 0x2, R2 ;  /* 0x0000000207067825 */ /* 0x000fca00078e0202 */
[----:B------:R0:W-:Y:S04]  /*0ad0*/  STG.E.U16 desc[UR4][R6.64], R4 ;  /* 0x0000000406007986 */ /* 0x0001e8000c101504 */
[----:B------:R0:W-:Y:S04]  /*0ae0*/  STG.E.U16 desc[UR4][R6.64+0x100], R4 ;  /* 0x0001000406007986 */ /* 0x0001e8000c101504 */
[----:B------:R0:W-:Y:S04]  /*0af0*/  STG.E.U16 desc[UR4][R6.64+0x200], R4 ;  /* 0x0002000406007986 */ /* 0x0001e8000c101504 */
[----:B------:R0:W-:Y:S02]  /*0b00*/  STG.E.U16 desc[UR4][R6.64+0x300], R4 ;  /* 0x0003000406007986 */ /* 0x0001e4000c101504 */
.L_x_185:
[----:B------:R-:W-:Y:S05]  /*0b10*/  @!P1 EXIT ;  /* 0x000000000000994d */ /* 0x000fea0003800000 */
[----:B------:R-:W-:Y:S02]  /*0b20*/  ISETP.NE.AND P0, PT, R8, 0x1, PT ;  /* 0x000000010800780c */ /* 0x000fe40003f05270 */
[----:B------:R-:W-:-:S04]  /*0b30*/  LOP3.LUT R0, R0, 0x1, RZ, 0xc0, !PT ;  /* 0x0000000100007812 */ /* 0x000fc800078ec0ff */
[----:B------:R-:W-:-:S07]  /*0b40*/  ISETP.NE.U32.AND P1, PT, R0, 0x1, PT ;  /* 0x000000010000780c */ /* 0x000fce0003f25070 */
[C---:B01----:R-:W-:Y:S02]  /*0b50*/  @P0 IMAD R7, R5.reuse, 0x80, R16 ;  /* 0x0000008005070824 */ /* 0x043fe400078e0210 */
[----:B------:R-:W-:Y:S02]  /*0b60*/  @P0 VIADD R5, R5, 0x2 ;  /* 0x0000000205050836 */ /* 0x000fe40000000000 */
[----:B------:R-:W-:-:S05]  /*0b70*/  @P0 IMAD.WIDE R6, R7, 0x2, R2 ;  /* 0x0000000207060825 */ /* 0x000fca00078e0202 */
[----:B------:R0:W-:Y:S04]  /*0b80*/  @P0 STG.E.U16 desc[UR4][R6.64], R4 ;  /* 0x0000000406000986 */ /* 0x0001e8000c101504 */
[----:B------:R0:W-:Y:S01]  /*0b90*/  @P0 STG.E.U16 desc[UR4][R6.64+0x100], R4 ;  /* 0x0001000406000986 */ /* 0x0001e2000c101504 */
[----:B------:R-:W-:Y:S05]  /*0ba0*/  @P1 EXIT ;  /* 0x000000000000194d */ /* 0x000fea0003800000 */
[----:B------:R-:W-:-:S04]  /*0bb0*/  IMAD R5, R5, 0x80, R16 ;  /* 0x0000008005057824 */ /* 0x000fc800078e0210 */
[----:B------:R-:W-:-:S05]  /*0bc0*/  IMAD.WIDE R2, R5, 0x2, R2 ;  /* 0x0000000205027825 */ /* 0x000fca00078e0202 */
[----:B------:R-:W-:Y:S01]  /*0bd0*/  STG.E.U16 desc[UR4][R2.64], R4 ;  /* 0x0000000402007986 */ /* 0x000fe2000c101504 */
[----:B------:R-:W-:Y:S05]  /*0be0*/  EXIT ;  /* 0x000000000000794d */ /* 0x000fea0003800000 */
.L_x_186:
        /* <DEDUP_REMOVED lines=9> */
.L_x_607:


//--------------------- .text._ZN3cub18CUB_300001_SM_10006detail9transform16transform_kernelINS2_10policy_hubILb1EN4cuda3std3__45tupleIJN6thrust24THRUST_300001_SM_1000_NS18transform_iteratorI6mod_opNSA_17counting_iteratorIiNSA_11use_defaultESE_SE_EESE_SE_EEEEEE10policy1000EiNS7_10__identityENSA_6detail15normal_iteratorINSA_10device_ptrIsEEEEJSG_EEEvT0_iT1_T2_DpNS2_10kernel_argIT3_EE --------------------------
	.section	.text._ZN3cub18CUB_300001_SM_10006detail9transform16transform_kernelINS2_10policy_hubILb1EN4cuda3std3__45tupleIJN6thrust24THRUST_300001_SM_1000_NS18transform_iteratorI6mod_opNSA_17counting_iteratorIiNSA_11use_defaultESE_SE_EESE_SE_EEEEEE10policy1000EiNS7_10__identityENSA_6detail15normal_iteratorINSA_10device_ptrIsEEEEJSG_EEEvT0_iT1_T2_DpNS2_10kernel_argIT3_EE,"ax",@progbits
	.align	128
        .global         _ZN3cub18CUB_300001_SM_10006detail9transform16transform_kernelINS2_10policy_hubILb1EN4cuda3std3__45tupleIJN6thrust24THRUST_300001_SM_1000_NS18transform_iteratorI6mod_opNSA_17counting_iteratorIiNSA_11use_defaultESE_SE_EESE_SE_EEEEEE10policy1000EiNS7_10__identityENSA_6detail15normal_iteratorINSA_10device_ptrIsEEEEJSG_EEEvT0_iT1_T2_DpNS2_10kernel_argIT3_EE
        .type           _ZN3cub18CUB_300001_SM_10006detail9transform16transform_kernelINS2_10policy_hubILb1EN4cuda3std3__45tupleIJN6thrust24THRUST_300001_SM_1000_NS18transform_iteratorI6mod_opNSA_17counting_iteratorIiNSA_11use_defaultESE_SE_EESE_SE_EEEEEE10policy1000EiNS7_10__identityENSA_6detail15normal_iteratorINSA_10device_ptrIsEEEEJSG_EEEvT0_iT1_T2_DpNS2_10kernel_argIT3_EE,@function
        .size           _ZN3cub18CUB_300001_SM_10006detail9transform16transform_kernelINS2_10policy_hubILb1EN4cuda3std3__45tupleIJN6thrust24THRUST_300001_SM_1000_NS18transform_iteratorI6mod_opNSA_17counting_iteratorIiNSA_11use_defaultESE_SE_EESE_SE_EEEEEE10policy1000EiNS7_10__identityENSA_6detail15normal_iteratorINSA_10device_ptrIsEEEEJSG_EEEvT0_iT1_T2_DpNS2_10kernel_argIT3_EE,(.L_x_608 - _ZN3cub18CUB_300001_SM_10006detail9transform16transform_kernelINS2_10policy_hubILb1EN4cuda3std3__45tupleIJN6thrust24THRUST_300001_SM_1000_NS18transform_iteratorI6mod_opNSA_17counting_iteratorIiNSA_11use_defaultESE_SE_EESE_SE_EEEEEE10policy1000EiNS7_10__identityENSA_6detail15normal_iteratorINSA_10device_ptrIsEEEEJSG_EEEvT0_iT1_T2_DpNS2_10kernel_argIT3_EE)
        .other          _ZN3cub18CUB_300001_SM_10006detail9transform16transform_kernelINS2_10policy_hubILb1EN4cuda3std3__45tupleIJN6thrust24THRUST_300001_SM_1000_NS18transform_iteratorI6mod_opNSA_17counting_iteratorIiNSA_11use_defaultESE_SE_EESE_SE_EEEEEE10policy1000EiNS7_10__identityENSA_6detail15normal_iteratorINSA_10device_ptrIsEEEEJSG_EEEvT0_iT1_T2_DpNS2_10kernel_argIT3_EE,@"STO_CUDA_ENTRY STV_DEFAULT"
_ZN3cub18CUB_300001_SM_10006detail9transform16transform_kernelINS2_10policy_hubILb1EN4cuda3std3__45tupleIJN6thrust24THRUST_300001_SM_1000_NS18transform_iteratorI6mod_opNSA_17counting_iteratorIiNSA_11use_defaultESE_SE_EESE_SE_EEEEEE10policy1000EiNS7_10__identityENSA_6detail15normal_iteratorINSA_10device_ptrIsEEEEJSG_EEEvT0_iT1_T2_DpNS2_10kernel_argIT3_EE:
.text._ZN3cub18CUB_300001_SM_10006detail9transform16transform_kernelINS2_10policy_hubILb1EN4cuda3std3__45tupleIJN6thrust24THRUST_300001_SM_1000_NS18transform_iteratorI6mod_opNSA_17counting_iteratorIiNSA_11use_defaultESE_SE_EESE_SE_EEEEEE10policy1000EiNS7_10__identityENSA_6detail15normal_iteratorINSA_10device_ptrIsEEEEJSG_EEEvT0_iT1_T2_DpNS2_10kernel_argIT3_EE:
[----:B------:R-:W-:Y:S08]  /*0000*/  LDC R1, c[0x0][0x37c] ;  /* 0x0000df00ff017b82 */ /* 0x000ff00000000800 */
[----:B------:R-:W0:Y:S08]  /*0010*/  LDC.64 R4, c[0x0][0x380] ;  /* 0x0000e000ff047b82 */ /* 0x000e300000000a00 */
[----:B------:R-:W1:Y:S08]  /*0020*/  S2UR UR4, SR_CTAID.X ;  /* 0x00000000000479c3 */ /* 0x000e700000002500 */
[----:B------:R-:W2:Y:S01]  /*0030*/  LDC.64 R2, c[0x0][0x390] ;  /* 0x0000e400ff027b82 */ /* 0x000ea20000000a00 */
[----:B0-----:R-:W-:-:S04]  /*0040*/  IMAD.SHL.U32 R0, R5, 0x80, RZ ;  /* 0x0000008005007824 */ /* 0x001fc800078e00ff */
[----:B-1----:R-:W-:Y:S01]  /*0050*/  IMAD R7, R0, UR4, RZ ;  /* 0x0000000400077c24 */ /* 0x002fe2000f8e02ff */
[----:B------:R-:W0:Y:S03]  /*0060*/  LDCU.64 UR4, c[0x0][0x358] ;  /* 0x00006b00ff0477ac */ /* 0x000e260008000a00 */
[----:B------:R-:W-:Y:S02]  /*0070*/  IMAD.IADD R9, R4, 0x1, -R7 ;  /* 0x0000000104097824 */ /* 0x000fe400078e0a07 */
[----:B--2---:R-:W-:-:S03]  /*0080*/  IMAD.WIDE R2, R7, 0x2, R2 ;  /* 0x0000000207027825 */ /* 0x004fc600078e0202 */
[CC--:B------:R-:W-:Y:S02]  /*0090*/  ISETP.GT.AND P0, PT, R0.reuse, R9.reuse, PT ;  /* 0x000000090000720c */ /* 0x0c0fe40003f04270 */
[----:B------:R-:W-:-:S11]  /*00a0*/  VIMNMX R0, PT, PT, R0, R9, PT ;  /* 0x0000000900007248 */ /* 0x000fd60003fe0100 */
[----:B0-----:R-:W-:Y:S05]  /*00b0*/  @P0 BRA `(.L_x_187) ;  /* 0x0000000000ec0947 */ /* 0x001fea0003800000 */
[----:B------:R-:W-:-:S13]  /*00c0*/  ISETP.GE.AND P0, PT, R5, 0x1, PT ;  /* 0x000000010500780c */ /* 0x000fda0003f06270 */
[----:B------:R-:W-:Y:S05]  /*00d0*/  @!P0 EXIT ;  /* 0x000000000000894d */ /* 0x000fea0003800000 */
[----:B------:R-:W0:Y:S01]  /*00e0*/  S2R R15, SR_TID.X ;  /* 0x00000000000f7919 */ /* 0x000e220000002100 */
[----:B------:R-:W0:Y:S01]  /*00f0*/  LDCU UR6, c[0x0][0x398] ;  /* 0x00007300ff0677ac */ /* 0x000e220008000800 */
[C---:B------:R-:W-:Y:S01]  /*0100*/  ISETP.GE.U32.AND P0, PT, R5.reuse, 0x8, PT ;  /* 0x000000080500780c */ /* 0x040fe20003f06070 */
[----:B------:R-:W-:Y:S01]  /*0110*/  IMAD.MOV.U32 R10, RZ, RZ, RZ ;  /* 0x000000ffff0a7224 */ /* 0x000fe200078e00ff */
[----:B------:R-:W-:-:S04]  /*0120*/  LOP3.LUT R12, R5, 0x7, RZ, 0xc0, !PT ;  /* 0x00000007050c7812 */ /* 0x000fc800078ec0ff */
[----:B------:R-:W-:Y:S01]  /*0130*/  ISETP.NE.AND P1, PT, R12, RZ, PT ;  /* 0x000000ff0c00720c */ /* 0x000fe20003f25270 */
[----:B0-----:R-:W-:-:S05]  /*0140*/  VIADD R0, R15, UR6 ;  /* 0x000000060f007c36 */ /* 0x001fca0008000000 */
[----:B------:R-:W-:Y:S01]  /*0150*/  LOP3.LUT R0, R0, 0x1, RZ, 0xc0, !PT ;  /* 0x0000000100007812 */ /* 0x000fe200078ec0ff */
[----:B------:R-:W-:Y:S06]  /*0160*/  @!P0 BRA `(.L_x_188) ;  /* 0x0000000000548947 */ /* 0x000fec0003800000 */
[----:B------:R-:W-:Y:S01]  /*0170*/  IADD3 R8, P0, PT, R2, 0x300, RZ ;  /* 0x0000030002087810 */ /* 0x000fe20007f1e0ff */
[----:B------:R-:W-:Y:S01]  /*0180*/  IMAD.WIDE.U32 R6, R15, 0x2, R2 ;  /* 0x000000020f067825 */ /* 0x000fe200078e0002 */
[----:B------:R-:W-:-:S03]  /*0190*/  LOP3.LUT R10, R5, 0x7ffffff8, RZ, 0xc0, !PT ;  /* 0x7ffffff8050a7812 */ /* 0x000fc600078ec0ff */
[----:B------:R-:W-:Y:S02]  /*01a0*/  VIADD R13, R15, 0x80 ;  /* 0x000000800f0d7836 */ /* 0x000fe40000000000 */
[----:B------:R-:W-:Y:S02]  /*01b0*/  IMAD.X R9, RZ, RZ, R3, P0 ;  /* 0x000000ffff097224 */ /* 0x000fe400000e0603 */
[----:B------:R-:W-:-:S07]  /*01c0*/  IMAD.MOV R11, RZ, RZ, -R10 ;  /* 0x000000ffff0b7224 */ /* 0x000fce00078e0a0a */
.L_x_189:
[----:B-1----:R-:W-:Y:S01]  /*01d0*/  IMAD.WIDE R4, R13, 0x2, R8 ;  /* 0x000000020d047825 */ /* 0x002fe200078e0208 */
[----:B------:R0:W-:Y:S03]  /*01e0*/  STG.E.U16 desc[UR4][R6.64], R0 ;  /* 0x0000000006007986 */ /* 0x0001e6000c101504 */
[----:B------:R-:W-:Y:S01]  /*01f0*/  VIADD R11, R11, 0x8 ;  /* 0x000000080b0b7836 */ /* 0x000fe20000000000 */
[----:B------:R1:W-:Y:S01]  /*0200*/  STG.E.U16 desc[UR4][R4.64+-0x300], R0 ;  /* 0xfffd000004007986 */ /* 0x0003e2000c101504 */
[----:B------:R-:W-:-:S03]  /*0210*/  VIADD R13, R13, 0x400 ;  /* 0x000004000d0d7836 */ /* 0x000fc60000000000 */
[----:B------:R1:W-:Y:S01]  /*0220*/  STG.E.U16 desc[UR4][R4.64+-0x200], R0 ;  /* 0xfffe000004007986 */ /* 0x0003e2000c101504 */
[----:B------:R-:W-:-:S03]  /*0230*/  ISETP.NE.AND P0, PT, R11, RZ, PT ;  /* 0x000000ff0b00720c */ /* 0x000fc60003f05270 */
[----:B------:R1:W-:Y:S01]  /*0240*/  STG.E.U16 desc[UR4][R4.64+-0x100], R0 ;  /* 0xffff000004007986 */ /* 0x0003e2000c101504 */
[----:B0-----:R-:W-:-:S03]  /*0250*/  IADD3 R6, P2, PT, R6, 0x800, RZ ;  /* 0x0000080006067810 */ /* 0x001fc60007f5e0ff */
[----:B------:R1:W-:Y:S02]  /*0260*/  STG.E.U16 desc[UR4][R4.64], R0 ;  /* 0x0000000004007986 */ /* 0x0003e4000c101504 */
[----:B------:R-:W-:Y:S02]  /*0270*/  IMAD.X R7, RZ, RZ, R7, P2 ;  /* 0x000000ffff077224 */ /* 0x000fe400010e0607 */
[----:B------:R1:W-:Y:S04]  /*0280*/  STG.E.U16 desc[UR4][R4.64+0x100], R0 ;  /* 0x0001000004007986 */ /* 0x0003e8000c101504 */
[----:B------:R1:W-:Y:S04]  /*0290*/  STG.E.U16 desc[UR4][R4.64+0x200], R0 ;  /* 0x0002000004007986 */ /* 0x0003e8000c101504 */
[----:B------:R1:W-:Y:S01]  /*02a0*/  STG.E.U16 desc[UR4][R4.64+0x300], R0 ;  /* 0x0003000004007986 */ /* 0x0003e2000c101504 */
[----:B------:R-:W-:Y:S05]  /*02b0*/  @P0 BRA `(.L_x_189) ;  /* 0xfffffffc00c40947 */ /* 0x000fea000383ffff */
.L_x_188:
[----:B------:R-:W-:Y:S05]  /*02c0*/  @!P1 EXIT ;  /* 0x000000000000994d */ /* 0x000fea0003800000 */
[----:B------:R-:W0:Y:S01]  /*02d0*/  LDC R6, c[0x0][0x384] ;  /* 0x0000e100ff067b82 */ /* 0x000e220000000800 */
[----:B------:R-:W-:Y:S02]  /*02e0*/  ISETP.GE.U32.AND P0, PT, R12, 0x4, PT ;  /* 0x000000040c00780c */ /* 0x000fe40003f06070 */
[----:B0-----:R-:W-:-:S04]  /*02f0*/  LOP3.LUT R7, R6, 0x3, RZ, 0xc0, !PT ;  /* 0x0000000306077812 */ /* 0x001fc800078ec0ff */
        /* <DEDUP_REMOVED lines=9> */
.L_x_190:
[----:B------:R-:W-:Y:S05]  /*0390*/  @!P1 EXIT ;  /* 0x000000000000994d */ /* 0x000fea0003800000 */
[----:B------:R-:W-:Y:S02]  /*03a0*/  ISETP.NE.AND P0, PT, R7, 0x1, PT ;  /* 0x000000010700780c */ /* 0x000fe40003f05270 */
[----:B01----:R-:W-:-:S04]  /*03b0*/  LOP3.LUT R4, R6, 0x1, RZ, 0xc0, !PT ;  /* 0x0000000106047812 */ /* 0x003fc800078ec0ff */
[----:B------:R-:W-:-:S07]  /*03c0*/  ISETP.NE.U32.AND P1, PT, R4, 0x1, PT ;  /* 0x000000010400780c */ /* 0x000fce0003f25070 */
[C---:B------:R-:W-:Y:S01]  /*03d0*/  @P0 LEA R5, R10.reuse, R15, 0x7 ;  /* 0x0000000f0a050211 */ /* 0x040fe200078e38ff */
[----:B------:R-:W-:-:S04]  /*03e0*/  @P0 VIADD R10, R10, 0x2 ;  /* 0x000000020a0a0836 */ /* 0x000fc80000000000 */
[----:B------:R-:W-:-:S05]  /*03f0*/  @P0 IMAD.WIDE R4, R5, 0x2, R2 ;  /* 0x0000000205040825 */ /* 0x000fca00078e0202 */
[----:B------:R0:W-:Y:S04]  /*0400*/  @P0 STG.E.U16 desc[UR4][R4.64], R0 ;  /* 0x0000000004000986 */ /* 0x0001e8000c101504 */
[----:B------:R0:W-:Y:S01]  /*0410*/  @P0 STG.E.U16 desc[UR4][R4.64+0x100], R0 ;  /* 0x0001000004000986 */ /* 0x0001e2000c101504 */
[----:B------:R-:W-:Y:S05]  /*0420*/  @P1 EXIT ;  /* 0x000000000000194d */ /* 0x000fea0003800000 */
[----:B0-----:R-:W-:-:S04]  /*0430*/  IMAD R5, R10, 0x80, R15 ;  /* 0x000000800a057824 */ /* 0x001fc800078e020f */
[----:B------:R-:W-:-:S05]  /*0440*/  IMAD.WIDE R2, R5, 0x2, R2 ;  /* 0x0000000205027825 */ /* 0x000fca00078e0202 */
[----:B------:R-:W-:Y:S01]  /*0450*/  STG.E.U16 desc[UR4][R2.64], R0 ;  /* 0x0000000002007986 */ /* 0x000fe2000c101504 */
[----:B------:R-:W-:Y:S05]  /*0460*/  EXIT ;  /* 0x000000000000794d */ /* 0x000fea0003800000 */
.L_x_187:
        /* <DEDUP_REMOVED lines=11> */
[----:B------:R-:W-:Y:S01]  /*0520*/  LOP3.LUT R6, R5, 0x7ffffff8, RZ, 0xc0, !PT ;  /* 0x7ffffff805067812 */ /* 0x000fe200078ec0ff */
[----:B------:R-:W-:-:S07]  /*0530*/  IMAD.MOV.U32 R5, RZ, RZ, RZ ;  /* 0x000000ffff057224 */ /* 0x000fce00078e00ff */
.L_x_192:
[C---:B------:R-:W-:Y:S02]  /*0540*/  IMAD R17, R5.reuse, 0x80, R7 ;  /* 0x0000008005117824 */ /* 0x040fe400078e0207 */
[----:B------:R-:W-:Y:S02]  /*0550*/  VIADD R5, R5, 0x8 ;  /* 0x0000000805057836 */ /* 0x000fe40000000000 */
[C---:B------:R-:W-:Y:S01]  /*0560*/  VIADD R11, R17.reuse, 0x80 ;  /* 0x00000080110b7836 */ /* 0x040fe20000000000 */
[CC--:B------:R-:W-:Y:S01]  /*0570*/  ISETP.GE.AND P6, PT, R17.reuse, R0.reuse, PT ;  /* 0x000000001100720c */ /* 0x0c0fe20003fc6270 */
[C---:B------:R-:W-:Y:S01]  /*0580*/  VIADD R9, R17.reuse, 0x100 ;  /* 0x0000010011097836 */ /* 0x040fe20000000000 */
[C---:B------:R-:W-:Y:S01]  /*0590*/  IADD3 R13, PT, PT, R17.reuse, 0x180, RZ ;  /* 0x00000180110d7810 */ /* 0x040fe20007ffe0ff */
[----:B------:R-:W-:Y:S01]  /*05a0*/  VIADD R15, R17, 0x200 ;  /* 0x00000200110f7836 */ /* 0x000fe20000000000 */
[CC--:B------:R-:W-:Y:S01]  /*05b0*/  ISETP.GE.AND P1, PT, R11.reuse, R0.reuse, PT ;  /* 0x000000000b00720c */ /* 0x0c0fe20003f26270 */
[----:B------:R-:W-:Y:S01]  /*05c0*/  IMAD.WIDE R10, R11, 0x2, R2 ;  /* 0x000000020b0a7825 */ /* 0x000fe200078e0202 */
[----:B------:R-:W-:-:S02]  /*05d0*/  ISETP.GE.AND P3, PT, R13, R0, PT ;  /* 0x000000000d00720c */ /* 0x000fc40003f66270 */
[-C--:B------:R-:W-:Y:S01]  /*05e0*/  ISETP.GE.AND P2, PT, R9, R0.reuse, PT ;  /* 0x000000000900720c */ /* 0x080fe20003f46270 */
[----:B------:R-:W-:Y:S01]  /*05f0*/  VIADD R13, R17, 0x280 ;  /* 0x00000280110d7836 */ /* 0x000fe20000000000 */
[-C--:B------:R-:W-:Y:S01]  /*0600*/  ISETP.GE.AND P4, PT, R15, R0.reuse, PT ;  /* 0x000000000f00720c */ /* 0x080fe20003f86270 */
[C---:B------:R-:W-:Y:S02]  /*0610*/  VIADD R15, R17.reuse, 0x300 ;  /* 0x00000300110f7836 */ /* 0x040fe40000000000 */
[----:B------:R-:W-:Y:S01]  /*0620*/  @!P6 IMAD.WIDE.U32 R8, R17, 0x2, R2 ;  /* 0x000000021108e825 */ /* 0x000fe200078e0002 */
[----:B------:R-:W-:-:S03]  /*0630*/  ISETP.GE.AND P5, PT, R13, R0, PT ;  /* 0x000000000d00720c */ /* 0x000fc60003fa6270 */
[----:B------:R-:W-:Y:S01]  /*0640*/  VIADD R13, R17, 0x380 ;  /* 0x00000380110d7836 */ /* 0x000fe20000000000 */
[----:B------:R0:W-:Y:S01]  /*0650*/  @!P6 STG.E.U16 desc[UR4][R8.64], R4 ;  /* 0x000000040800e986 */ /* 0x0001e2000c101504 */
[----:B------:R-:W-:-:S03]  /*0660*/  ISETP.GE.AND P6, PT, R15, R0, PT ;  /* 0x000000000f00720c */ /* 0x000fc60003fc6270 */
[----:B------:R0:W-:Y:S01]  /*0670*/  @!P1 STG.E.U16 desc[UR4][R10.64], R4 ;  /* 0x000000040a009986 */ /* 0x0001e2000c101504 */
[----:B------:R-:W-:-:S03]  /*0680*/  ISETP.GE.AND P1, PT, R13, R0, PT ;  /* 0x000000000d00720c */ /* 0x000fc60003f26270 */
        /* <DEDUP_REMOVED lines=8> */
.L_x_191:
        /* <DEDUP_REMOVED lines=13> */
[-C--:B------:R-:W-:Y:S01]  /*07e0*/  ISETP.GE.AND P2, PT, R9, R0.reuse, PT ;  /* 0x000000000900720c */ /* 0x080fe20003f46270 */
[----:B------:R-:W-:Y:S01]  /*07f0*/  IMAD.WIDE R8, R13, 0x2, R2 ;  /* 0x000000020d087825 */ /* 0x000fe200078e0202 */
[----:B------:R-:W-:-:S07]  /*0800*/  ISETP.GE.AND P3, PT, R11, R0, PT ;  /* 0x000000000b00720c */ /* 0x000fce0003f66270 */
[----:B------:R0:W-:Y:S04]  /*0810*/  @!P0 STG.E.U16 desc[UR4][R8.64], R4 ;  /* 0x0000000408008986 */ /* 0x0001e8000c101504 */
[----:B------:R0:W-:Y:S04]  /*0820*/  @!P1 STG.E.U16 desc[UR4][R8.64+0x100], R4 ;  /* 0x0001000408009986 */ /* 0x0001e8000c101504 */
[----:B------:R0:W-:Y:S04]  /*0830*/  @!P2 STG.E.U16 desc[UR4][R8.64+0x200], R4 ;  /* 0x000200040800a986 */ /* 0x0001e8000c101504 */
[----:B------:R0:W-:Y:S02]  /*0840*/  @!P3 STG.E.U16 desc[UR4][R8.64+0x300], R4 ;  /* 0x000300040800b986 */ /* 0x0001e4000c101504 */
.L_x_193:
        /* <DEDUP_REMOVED lines=13> */
.L_x_194:
[----:B------:R-:W-:Y:S05]  /*0920*/  @P2 EXIT ;  /* 0x000000000000294d */ /* 0x000fea0003800000 */
[----:B------:R-:W-:-:S05]  /*0930*/  IMAD R7, R6, 0x80, R7 ;  /* 0x0000008006077824 */ /* 0x000fca00078e0207 */
[----:B------:R-:W-:-:S13]  /*0940*/  ISETP.GE.AND P0, PT, R7, R0, PT ;  /* 0x000000000700720c */ /* 0x000fda0003f06270 */
[----:B------:R-:W-:Y:S05]  /*0950*/  @P0 EXIT ;  /* 0x000000000000094d */ /* 0x000fea0003800000 */
[----:B------:R-:W-:-:S05]  /*0960*/  IMAD.WIDE R2, R7, 0x2, R2 ;  /* 0x0000000207027825 */ /* 0x000fca00078e0202 */
[----:B------:R-:W-:Y:S01]  /*0970*/  STG.E.U16 desc[UR4][R2.64], R4 ;  /* 0x0000000402007986 */ /* 0x000fe2000c101504 */
[----:B------:R-:W-:Y:S05]  /*0980*/  EXIT ;  /* 0x000000000000794d */ /* 0x000fea0003800000 */
.L_x_195:
        /* <DEDUP_REMOVED lines=15> */
.L_x_608:


//--------------------- .text._ZN3cub18CUB_300001_SM_10006detail8for_each13static_kernelINS2_12policy_hub_t12policy_500_tEmN6thrust24THRUST_300001_SM_1000_NS8cuda_cub20__uninitialized_fill7functorINS7_10device_ptrIjEEjEEEEvT0_T1_ --------------------------
	.section	.text._ZN3cub18CUB_300001_SM_10006detail8for_each13static_kernelINS2_12policy_hub_t12policy_500_tEmN6thrust24THRUST_300001_SM_1000_NS8cuda_cub20__uninitialized_fill7functorINS7_10device_ptrIjEEjEEEEvT0_T1_,"ax",@progbits
	.align	128
        .global         _ZN3cub18CUB_300001_SM_10006detail8for_each13static_kernelINS2_12policy_hub_t12policy_500_tEmN6thrust24THRUST_300001_SM_1000_NS8cuda_cub20__uninitialized_fill7functorINS7_10device_ptrIjEEjEEEEvT0_T1_
        .type           _ZN3cub18CUB_300001_SM_10006detail8for_each13static_kernelINS2_12policy_hub_t12policy_500_tEmN6thrust24THRUST_300001_SM_1000_NS8cuda_cub20__uninitialized_fill7functorINS7_10device_ptrIjEEjEEEEvT0_T1_,@function
        .size           _ZN3cub18CUB_300001_SM_10006detail8for_each13static_kernelINS2_12policy_hub_t12policy_500_tEmN6thrust24THRUST_300001_SM_1000_NS8cuda_cub20__uninitialized_fill7functorINS7_10device_ptrIjEEjEEEEvT0_T1_,(.L_x_609 - _ZN3cub18CUB_300001_SM_10006detail8for_each13static_kernelINS2_12policy_hub_t12policy_500_tEmN6thrust24THRUST_300001_SM_1000_NS8cuda_cub20__uninitialized_fill7functorINS7_10device_ptrIjEEjEEEEvT0_T1_)
        .other          _ZN3cub18CUB_300001_SM_10006detail8for_each13static_kernelINS2_12policy_hub_t12policy_500_tEmN6thrust24THRUST_300001_SM_1000_NS8cuda_cub20__uninitialized_fill7functorINS7_10device_ptrIjEEjEEEEvT0_T1_,@"STO_CUDA_ENTRY STV_DEFAULT"
_ZN3cub18CUB_300001_SM_10006detail8for_each13static_kernelINS2_12policy_hub_t12policy_500_tEmN6thrust24THRUST_300001_SM_1000_NS8cuda_cub20__uninitialized_fill7functorINS7_10device_ptrIjEEjEEEEvT0_T1_:
.text._ZN3cub18CUB_300001_SM_10006detail8for_each13static_kernelINS2_12policy_hub_t12policy_500_tEmN6thrust24THRUST_300001_SM_1000_NS8cuda_cub20__uninitialized_fill7functorINS7_10device_ptrIjEEjEEEEvT0_T1_:
[----:B------:R-:W-:Y:S08]  /*0000*/  LDC R1, c[0x0][0x37c] ;  /* 0x0000df00ff017b82 */ /* 0x000ff00000000800 */
[----:B------:R-:W0:Y:S01]  /*0010*/  S2UR UR4, SR_CTAID.X ;  /* 0x00000000000479c3 */ /* 0x000e220000002500 */
[----:B------:R-:W1:Y:S01]  /*0020*/  LDCU.64 UR6, c[0x0][0x380] ;  /* 0x00007000ff0677ac */ /* 0x000e620008000a00 */
[----:B------:R-:W2:Y:S01]  /*0030*/  LDCU.64 UR8, c[0x0][0x358] ;  /* 0x00006b00ff0877ac */ /* 0x000ea20008000a00 */
[----:B0-----:R-:W-:-:S04]  /*0040*/  UIMAD.WIDE.U32 UR4, UR4, 0x200, URZ ;  /* 0x00000200040478a5 */ /* 0x001fc8000f8e00ff */
[----:B-1----:R-:W-:-:S04]  /*0050*/  UIADD3 UR6, UP0, UPT, -UR4, UR6, URZ ;  /* 0x0000000604067290 */ /* 0x002fc8000ff1e1ff */
[----:B------:R-:W-:Y:S02]  /*0060*/  UIADD3.X UR7, UPT, UPT, ~UR5, UR7, URZ, UP0, !UPT ;  /* 0x0000000705077290 */ /* 0x000fe400087fe5ff */
[----:B------:R-:W-:-:S04]  /*0070*/  UISETP.GE.U32.AND UP0, UPT, UR6, 0x200, UPT ;  /* 0x000002000600788c */ /* 0x000fc8000bf06070 */
[----:B------:R-:W-:-:S09]  /*0080*/  UISETP.GE.U32.AND.EX UP0, UPT, UR7, URZ, UPT, UP0 ;  /* 0x000000ff0700728c */ /* 0x000fd2000bf06100 */
[----:B--2---:R-:W-:Y:S05]  /*0090*/  BRA.U !UP0, `(.L_x_196) ;  /* 0x0000000108287547 */ /* 0x004fea000b800000 */
[----:B------:R-:W0:Y:S01]  /*00a0*/  S2R R0, SR_TID.X ;  /* 0x0000000000007919 */ /* 0x000e220000002100 */
[----:B------:R-:W1:Y:S01]  /*00b0*/  LDCU.64 UR6, c[0x0][0x388] ;  /* 0x00007100ff0677ac */ /* 0x000e620008000a00 */
[----:B------:R-:W2:Y:S01]  /*00c0*/  LDC R5, c[0x0][0x390] ;  /* 0x0000e400ff057b82 */ /* 0x000ea20000000800 */
[----:B0-----:R-:W-:-:S05]  /*00d0*/  IADD3 R0, P0, PT, R0, UR4, RZ ;  /* 0x0000000400007c10 */ /* 0x001fca000ff1e0ff */
[----:B------:R-:W-:Y:S01]  /*00e0*/  IMAD.X R3, RZ, RZ, UR5, P0 ;  /* 0x00000005ff037e24 */ /* 0x000fe200080e06ff */
[----:B-1----:R-:W-:-:S04]  /*00f0*/  LEA R2, P0, R0, UR6, 0x2 ;  /* 0x0000000600027c11 */ /* 0x002fc8000f8010ff */
[----:B------:R-:W-:-:S05]  /*0100*/  LEA.HI.X R3, R0, UR7, R3, 0x2, P0 ;  /* 0x0000000700037c11 */ /* 0x000fca00080f1403 */
[----:B--2---:R-:W-:Y:S04]  /*0110*/  STG.E desc[UR8][R2.64], R5 ;  /* 0x0000000502007986 */ /* 0x004fe8000c101908 */
[----:B------:R-:W-:Y:S01]  /*0120*/  STG.E desc[UR8][R2.64+0x400], R5 ;  /* 0x0004000502007986 */ /* 0x000fe2000c101908 */
[----:B------:R-:W-:Y:S05]  /*0130*/  EXIT ;  /* 0x000000000000794d */ /* 0x000fea0003800000 */
.L_x_196:
[----:B------:R-:W0:Y:S01]  /*0140*/  S2R R0, SR_TID.X ;  /* 0x0000000000007919 */ /* 0x000e220000002100 */
[----:B------:R-:W-:Y:S01]  /*0150*/  IMAD.U32 R2, RZ, RZ, UR7 ;  /* 0x00000007ff027e24 */ /* 0x000fe2000f8e00ff */
[----:B------:R-:W1:Y:S01]  /*0160*/  LDCU.64 UR10, c[0x0][0x388] ;  /* 0x00007100ff0a77ac */ /* 0x000e620008000a00 */
[----:B------:R-:W-:Y:S01]  /*0170*/  IMAD.U32 R4, RZ, RZ, UR7 ;  /* 0x00000007ff047e24 */ /* 0x000fe2000f8e00ff */
[----:B0-----:R-:W-:-:S04]  /*0180*/  ISETP.LT.U32.AND P0, PT, R0, UR6, PT ;  /* 0x0000000600007c0c */ /* 0x001fc8000bf01070 */
[----:B------:R-:W-:Y:S01]  /*0190*/  ISETP.GT.U32.AND.EX P0, PT, R2, RZ, PT, P0 ;  /* 0x000000ff0200720c */ /* 0x000fe20003f04100 */
[C---:B------:R-:W-:Y:S01]  /*01a0*/  VIADD R2, R0.reuse, 0x100 ;  /* 0x0000010000027836 */ /* 0x040fe20000000000 */
[----:B------:R-:W-:-:S04]  /*01b0*/  IADD3 R0, P2, PT, R0, UR4, RZ ;  /* 0x0000000400007c10 */ /* 0x000fc8000ff5e0ff */
[----:B------:R-:W-:Y:S01]  /*01c0*/  ISETP.LT.U32.AND P1, PT, R2, UR6, PT ;  /* 0x0000000602007c0c */ /* 0x000fe2000bf21070 */
[----:B------:R-:W-:Y:S01]  /*01d0*/  IMAD.X R3, RZ, RZ, UR5, P2 ;  /* 0x00000005ff037e24 */ /* 0x000fe200090e06ff */
[----:B-1----:R-:W-:Y:S02]  /*01e0*/  LEA R2, P2, R0, UR10, 0x2 ;  /* 0x0000000a00027c11 */ /* 0x002fe4000f8410ff */
[----:B------:R-:W-:Y:S02]  /*01f0*/  ISETP.GT.U32.AND.EX P1, PT, R4, RZ, PT, P1 ;  /* 0x000000ff0400720c */ /* 0x000fe40003f24110 */
[----:B------:R-:W-:Y:S01]  /*0200*/  LEA.HI.X R3, R0, UR11, R3, 0x2, P2 ;  /* 0x0000000b00037c11 */ /* 0x000fe200090f1403 */
[----:B------:R-:W0:Y:S04]  /*0210*/  @P0 LDC R5, c[0x0][0x390] ;  /* 0x0000e400ff050b82 */ /* 0x000e280000000800 */
[----:B0-----:R0:W-:Y:S06]  /*0220*/  @P0 STG.E desc[UR8][R2.64], R5 ;  /* 0x0000000502000986 */ /* 0x0011ec000c101908 */
[----:B------:R-:W-:Y:S05]  /*0230*/  @!P1 EXIT ;  /* 0x000000000000994d */ /* 0x000fea0003800000 */
[----:B0-----:R-:W0:Y:S02]  /*0240*/  LDC R5, c[0x0][0x390] ;  /* 0x0000e400ff057b82 */ /* 0x001e240000000800 */
[----:B0-----:R-:W-:Y:S01]  /*0250*/  STG.E desc[UR8][R2.64+0x400], R5 ;  /* 0x0004000502007986 */ /* 0x001fe2000c101908 */
[----:B------:R-:W-:Y:S05]  /*0260*/  EXIT ;  /* 0x000000000000794d */ /* 0x000fea0003800000 */
.L_x_197:
        /* <DEDUP_REMOVED lines=9> */
.L_x_609:


//--------------------- .text._ZN3cub18CUB_300001_SM_10006detail8for_each13static_kernelINS2_12policy_hub_t12policy_500_tEmN6thrust24THRUST_300001_SM_1000_NS8cuda_cub20__uninitialized_fill7functorINS7_10device_ptrIsEEsEEEEvT0_T1_ --------------------------
	.section	.text._ZN3cub18CUB_300001_SM_10006detail8for_each13static_kernelINS2_12policy_hub_t12policy_500_tEmN6thrust24THRUST_300001_SM_1000_NS8cuda_cub20__uninitialized_fill7functorINS7_10device_ptrIsEEsEEEEvT0_T1_,"ax",@progbits
	.align	128
        .global         _ZN3cub18CUB_300001_SM_10006detail8for_each13static_kernelINS2_12policy_hub_t12policy_500_tEmN6thrust24THRUST_300001_SM_1000_NS8cuda_cub20__uninitialized_fill7functorINS7_10device_ptrIsEEsEEEEvT0_T1_
        .type           _ZN3cub18CUB_300001_SM_10006detail8for_each13static_kernelINS2_12policy_hub_t12policy_500_tEmN6thrust24THRUST_300001_SM_1000_NS8cuda_cub20__uninitialized_fill7functorINS7_10device_ptrIsEEsEEEEvT0_T1_,@function
        .size           _ZN3cub18CUB_300001_SM_10006detail8for_each13static_kernelINS2_12policy_hub_t12policy_500_tEmN6thrust24THRUST_300001_SM_1000_NS8cuda_cub20__uninitialized_fill7functorINS7_10device_ptrIsEEsEEEEvT0_T1_,(.L_x_610 - _ZN3cub18CUB_300001_SM_10006detail8for_each13static_kernelINS2_12policy_hub_t12policy_500_tEmN6thrust24THRUST_300001_SM_1000_NS8cuda_cub20__uninitialized_fill7functorINS7_10device_ptrIsEEsEEEEvT0_T1_)
        .other          _ZN3cub18CUB_300001_SM_10006detail8for_each13static_kernelINS2_12policy_hub_t12policy_500_tEmN6thrust24THRUST_300001_SM_1000_NS8cuda_cub20__uninitialized_fill7functorINS7_10device_ptrIsEEsEEEEvT0_T1_,@"STO_CUDA_ENTRY STV_DEFAULT"
_ZN3cub18CUB_300001_SM_10006detail8for_each13static_kernelINS2_12policy_hub_t12policy_500_tEmN6thrust24THRUST_300001_SM_1000_NS8cuda_cub20__uninitialized_fill7functorINS7_10device_ptrIsEEsEEEEvT0_T1_:
.text._ZN3cub18CUB_300001_SM_10006detail8for_each13static_kernelINS2_12policy_hub_t12policy_500_tEmN6thrust24THRUST_300001_SM_1000_NS8cuda_cub20__uninitialized_fill7functorINS7_10device_ptrIsEEsEEEEvT0_T1_:
        /* <DEDUP_REMOVED lines=12> */
[----:B------:R-:W2:Y:S01]  /*00c0*/  LDC.U16 R5, c[0x0][0x390] ;  /* 0x0000e400ff057b82 */ /* 0x000ea20000000400 */
[----:B0-----:R-:W-:-:S05]  /*00d0*/  IADD3 R0, P0, PT, R0, UR4, RZ ;  /* 0x0000000400007c10 */ /* 0x001fca000ff1e0ff */
[----:B------:R-:W-:Y:S01]  /*00e0*/  IMAD.X R3, RZ, RZ, UR5, P0 ;  /* 0x00000005ff037e24 */ /* 0x000fe200080e06ff */
[----:B-1----:R-:W-:-:S04]  /*00f0*/  LEA R2, P0, R0, UR6, 0x1 ;  /* 0x0000000600027c11 */ /* 0x002fc8000f8008ff */
[----:B------:R-:W-:-:S05]  /*0100*/  LEA.HI.X R3, R0, UR7, R3, 0x1, P0 ;  /* 0x0000000700037c11 */ /* 0x000fca00080f0c03 */
[----:B--2---:R-:W-:Y:S04]  /*0110*/  STG.E.U16 desc[UR8][R2.64], R5 ;  /* 0x0000000502007986 */ /* 0x004fe8000c101508 */
[----:B------:R-:W-:Y:S01]  /*0120*/  STG.E.U16 desc[UR8][R2.64+0x200], R5 ;  /* 0x0002000502007986 */ /* 0x000fe2000c101508 */
[----:B------:R-:W-:Y:S05]  /*0130*/  EXIT ;  /* 0x000000000000794d */ /* 0x000fea0003800000 */
.L_x_198:
        /* <DEDUP_REMOVED lines=13> */
[----:B------:R-:W0:Y:S04]  /*0210*/  @P0 LDC.U16 R5, c[0x0][0x390] ;  /* 0x0000e400ff050b82 */ /* 0x000e280000000400 */
[----:B0-----:R0:W-:Y:S06]  /*0220*/  @P0 STG.E.U16 desc[UR8][R2.64], R5 ;  /* 0x0000000502000986 */ /* 0x0011ec000c101508 */
[----:B------:R-:W-:Y:S05]  /*0230*/  @!P1 EXIT ;  /* 0x000000000000994d */ /* 0x000fea0003800000 */
[----:B0-----:R-:W0:Y:S02]  /*0240*/  LDC.U16 R5, c[0x0][0x390] ;  /* 0x0000e400ff057b82 */ /* 0x001e240000000400 */
[----:B0-----:R-:W-:Y:S01]  /*0250*/  STG.E.U16 desc[UR8][R2.64+0x200], R5 ;  /* 0x0002000502007986 */ /* 0x001fe2000c101508 */
[----:B------:R-:W-:Y:S05]  /*0260*/  EXIT ;  /* 0x000000000000794d */ /* 0x000fea0003800000 */
.L_x_199:
        /* <DEDUP_REMOVED lines=9> */
.L_x_610:


//--------------------- .text._ZN3cub18CUB_300001_SM_10006detail4scan23DeviceCompactInitKernelINS0_13ScanTileStateIiLb1EEEPlEEvT_iT0_ --------------------------
	.section	.text._ZN3cub18CUB_300001_SM_10006detail4scan23DeviceCompactInitKernelINS0_13ScanTileStateIiLb1EEEPlEEvT_iT0_,"ax",@progbits
	.align	128
        .global         _ZN3cub18CUB_300001_SM_10006detail4scan23DeviceCompactInitKernelINS0_13ScanTileStateIiLb1EEEPlEEvT_iT0_
        .type           _ZN3cub18CUB_300001_SM_10006detail4scan23DeviceCompactInitKernelINS0_13ScanTileStateIiLb1EEEPlEEvT_iT0_,@function
        .size           _ZN3cub18CUB_300001_SM_10006detail4scan23DeviceCompactInitKernelINS0_13ScanTileStateIiLb1EEEPlEEvT_iT0_,(.L_x_611 - _ZN3cub18CUB_300001_SM_10006detail4scan23DeviceCompactInitKernelINS0_13ScanTileStateIiLb1EEEPlEEvT_iT0_)
        .other          _ZN3cub18CUB_300001_SM_10006detail4scan23DeviceCompactInitKernelINS0_13ScanTileStateIiLb1EEEPlEEvT_iT0_,@"STO_CUDA_ENTRY STV_DEFAULT"
_ZN3cub18CUB_300001_SM_10006detail4scan23DeviceCompactInitKernelINS0_13ScanTileStateIiLb1EEEPlEEvT_iT0_:
.text._ZN3cub18CUB_300001_SM_10006detail4scan23DeviceCompactInitKernelINS0_13ScanTileStateIiLb1EEEPlEEvT_iT0_:
[----:B------:R-:W-:Y:S01]  /*0000*/  LDC R1, c[0x0][0x37c] ;  /* 0x0000df00ff017b82 */ /* 0x000fe20000000800 */
[----:B------:R-:W0:Y:S07]  /*0010*/  S2R R0, SR_TID.X ;  /* 0x0000000000007919 */ /* 0x000e2e0000002100 */
[----:B------:R-:W1:Y:S01]  /*0020*/  S2UR UR6, SR_CTAID.X ;  /* 0x00000000000679c3 */ /* 0x000e620000002500 */
[----:B------:R-:W2:Y:S07]  /*0030*/  LDCU UR4, c[0x0][0x388] ;  /* 0x00007100ff0477ac */ /* 0x000eae0008000800 */
[----:B------:R-:W1:Y:S01]  /*0040*/  LDC R7, c[0x0][0x360] ;  /* 0x0000d800ff077b82 */ /* 0x000e620000000800 */
[C---:B0-----:R-:W-:Y:S01]  /*0050*/  ISETP.GT.U32.AND P0, PT, R0.reuse, 0x1f, PT ;  /* 0x0000001f0000780c */ /* 0x041fe20003f04070 */
[----:B-1----:R-:W-:Y:S01]  /*0060*/  IMAD R7, R7, UR6, R0 ;  /* 0x0000000607077c24 */ /* 0x002fe2000f8e0200 */
[----:B------:R-:W-:-:S02]  /*0070*/  LOP3.LUT P2, RZ, R0, UR6, RZ, 0xfc, !PT ;  /* 0x0000000600ff7c12 */ /* 0x000fc4000f84fcff */
[----:B------:R-:W-:Y:S02]  /*0080*/  ISETP.NE.OR P0, PT, RZ, UR6, P0 ;  /* 0x00000006ff007c0c */ /* 0x000fe40008705670 */
[----:B--2---:R-:W-:Y:S01]  /*0090*/  ISETP.GE.AND P1, PT, R7, UR4, PT ;  /* 0x0000000407007c0c */ /* 0x004fe2000bf26270 */
[----:B------:R-:W0:Y:S10]  /*00a0*/  LDCU.64 UR4, c[0x0][0x358] ;  /* 0x00006b00ff0477ac */ /* 0x000e340008000a00 */
[----:B------:R-:W1:Y:S02]  /*00b0*/  @!P0 LDC.64 R4, c[0x0][0x380] ;  /* 0x0000e000ff048b82 */ /* 0x000e640000000a00 */
[----:B------:R-:W-:-:S06]  /*00c0*/  @!P1 MOV R6, 0x63 ;  /* 0x0000006300069802 */ /* 0x000fcc0000000f00 */
[----:B------:R-:W2:Y:S01]  /*00d0*/  @!P1 LDC.64 R2, c[0x0][0x380] ;  /* 0x0000e000ff029b82 */ /* 0x000ea20000000a00 */
[----:B-1----:R-:W-:-:S04]  /*00e0*/  @!P0 IMAD.WIDE.U32 R4, R0, 0x8, R4 ;  /* 0x0000000800048825 */ /* 0x002fc800078e0004 */
[----:B--2---:R-:W-:-:S04]  /*00f0*/  @!P1 IMAD.WIDE R2, R7, 0x8, R2 ;  /* 0x0000000807029825 */ /* 0x004fc800078e0202 */
[----:B------:R-:W-:-:S05]  /*0100*/  IMAD.MOV.U32 R7, RZ, RZ, RZ ;  /* 0x000000ffff077224 */ /* 0x000fca00078e00ff */
[----:B0-----:R0:W-:Y:S04]  /*0110*/  @!P1 STG.E.64 desc[UR4][R2.64+0x100], R6 ;  /* 0x0001000602009986 */ /* 0x0011e8000c101b04 */
[----:B------:R0:W-:Y:S01]  /*0120*/  @!P0 STG.E.64 desc[UR4][R4.64], RZ ;  /* 0x000000ff04008986 */ /* 0x0001e2000c101b04 */
[----:B------:R-:W-:Y:S05]  /*0130*/  @P2 EXIT ;  /* 0x000000000000294d */ /* 0x000fea0003800000 */
[----:B0-----:R-:W0:Y:S02]  /*0140*/  LDC.64 R2, c[0x0][0x390] ;  /* 0x0000e400ff027b82 */ /* 0x001e240000000a00 */
[----:B0-----:R-:W-:Y:S01]  /*0150*/  STG.E.64 desc[UR4][R2.64], RZ ;  /* 0x000000ff02007986 */ /* 0x001fe2000c101b04 */
[----:B------:R-:W-:Y:S05]  /*0160*/  EXIT ;  /* 0x000000000000794d */ /* 0x000fea0003800000 */
.L_x_200:
        /* <DEDUP_REMOVED lines=9> */
.L_x_611:


//--------------------- .text._ZN3cub18CUB_300001_SM_10006detail6reduce28DeviceReduceSingleTileKernelINS2_10policy_hubIN4cuda3std3__45tupleIJblEEEyN6thrust24THRUST_300001_SM_1000_NS8cuda_cub9__find_if7functorIS9_EEE10Policy1000EPS9_SI_iSF_S9_S9_NS7_10__identityEEEvT0_T1_T2_T3_T4_T6_ --------------------------
	.section	.text._ZN3cub18CUB_300001_SM_10006detail6reduce28DeviceReduceSingleTileKernelINS2_10policy_hubIN4cuda3std3__45tupleIJblEEEyN6thrust24THRUST_300001_SM_1000_NS8cuda_cub9__find_if7functorIS9_EEE10Policy1000EPS9_SI_iSF_S9_S9_NS7_10__identityEEEvT0_T1_T2_T3_T4_T6_,"ax",@progbits
	.align	128
        .global         _ZN3cub18CUB_300001_SM_10006detail6reduce28DeviceReduceSingleTileKernelINS2_10policy_hubIN4cuda3std3__45tupleIJblEEEyN6thrust24THRUST_300001_SM_1000_NS8cuda_cub9__find_if7functorIS9_EEE10Policy1000EPS9_SI_iSF_S9_S9_NS7_10__identityEEEvT0_T1_T2_T3_T4_T6_
        .type           _ZN3cub18CUB_300001_SM_10006detail6reduce28DeviceReduceSingleTileKernelINS2_10policy_hubIN4cuda3std3__45tupleIJblEEEyN6thrust24THRUST_300001_SM_1000_NS8cuda_cub9__find_if7functorIS9_EEE10Policy1000EPS9_SI_iSF_S9_S9_NS7_10__identityEEEvT0_T1_T2_T3_T4_T6_,@function
        .size           _ZN3cub18CUB_300001_SM_10006detail6reduce28DeviceReduceSingleTileKernelINS2_10policy_hubIN4cuda3std3__45tupleIJblEEEyN6thrust24THRUST_300001_SM_1000_NS8cuda_cub9__find_if7functorIS9_EEE10Policy1000EPS9_SI_iSF_S9_S9_NS7_10__identityEEEvT0_T1_T2_T3_T4_T6_,(.L_x_612 - _ZN3cub18CUB_300001_SM_10006detail6reduce28DeviceReduceSingleTileKernelINS2_10policy_hubIN4cuda3std3__45tupleIJblEEEyN6thrust24THRUST_300001_SM_1000_NS8cuda_cub9__find_if7functorIS9_EEE10Policy1000EPS9_SI_iSF_S9_S9_NS7_10__identityEEEvT0_T1_T2_T3_T4_T6_)
        .other          _ZN3cub18CUB_300001_SM_10006detail6reduce28DeviceReduceSingleTileKernelINS2_10policy_hubIN4cuda3std3__45tupleIJblEEEyN6thrust24THRUST_300001_SM_1000_NS8cuda_cub9__find_if7functorIS9_EEE10Policy1000EPS9_SI_iSF_S9_S9_NS7_10__identityEEEvT0_T1_T2_T3_T4_T6_,@"STO_CUDA_ENTRY STV_DEFAULT"
_ZN3cub18CUB_300001_SM_10006detail6reduce28DeviceReduceSingleTileKernelINS2_10policy_hubIN4cuda3std3__45tupleIJblEEEyN6thrust24THRUST_300001_SM_1000_NS8cuda_cub9__find_if7functorIS9_EEE10Policy1000EPS9_SI_iSF_S9_S9_NS7_10__identityEEEvT0_T1_T2_T3_T4_T6_:
.text._ZN3cub18CUB_300001_SM_10006detail6reduce28DeviceReduceSingleTileKernelINS2_10policy_hubIN4cuda3std3__45tupleIJblEEEyN6thrust24THRUST_300001_SM_1000_NS8cuda_cub9__find_if7functorIS9_EEE10Policy1000EPS9_SI_iSF_S9_S9_NS7_10__identityEEEvT0_T1_T2_T3_T4_T6_:
[----:B------:R-:W-:Y:S01]  /*0000*/  LDC R1, c[0x0][0x37c] ;  /* 0x0000df00ff017b82 */ /* 0x000fe20000000800 */
[----:B------:R-:W0:Y:S07]  /*0010*/  LDCU UR4, c[0x0][0x390] ;  /* 0x00007200ff0477ac */ /* 0x000e2e0008000800 */
[----:B------:R-:W1:Y:S01]  /*0020*/  LDC.U8 R0, c[0x0][0x398] ;  /* 0x0000e600ff007b82 */ /* 0x000e620000000000 */
[----:B------:R-:W2:Y:S01]  /*0030*/  LDCU.64 UR8, c[0x0][0x358] ;  /* 0x00006b00ff0877ac */ /* 0x000ea20008000a00 */
[----:B0-----:R-:W-:-:S09]  /*0040*/  UISETP.NE.AND UP0, UPT, UR4, URZ, UPT ;  /* 0x000000ff0400728c */ /* 0x001fd2000bf05270 */
[----:B--2---:R-:W-:Y:S05]  /*0050*/  BRA.U UP0, `(.L_x_201) ;  /* 0x0000000100207547 */ /* 0x004fea000b800000 */
[----:B------:R-:W0:Y:S02]  /*0060*/  S2R R2, SR_TID.X ;  /* 0x0000000000027919 */ /* 0x000e240000002100 */
[----:B0-----:R-:W-:-:S13]  /*0070*/  ISETP.NE.AND P0, PT, R2, RZ, PT ;  /* 0x000000ff0200720c */ /* 0x001fda0003f05270 */
[----:B------:R-:W-:Y:S05]  /*0080*/  @P0 EXIT ;  /* 0x000000000000094d */ /* 0x000fea0003800000 */
[----:B------:R-:W1:Y:S08]  /*0090*/  LDC.64 R2, c[0x0][0x388] ;  /* 0x0000e200ff027b82 */ /* 0x000e700000000a00 */
[----:B------:R-:W0:Y:S01]  /*00a0*/  LDC.64 R4, c[0x0][0x3a0] ;  /* 0x0000e800ff047b82 */ /* 0x000e220000000a00 */
[----:B-1----:R-:W-:Y:S04]  /*00b0*/  STG.E.U8 desc[UR8][R2.64], R0 ;  /* 0x0000000002007986 */ /* 0x002fe8000c101108 */
[----:B0-----:R-:W-:Y:S01]  /*00c0*/  STG.E.64 desc[UR8][R2.64+0x8], R4 ;  /* 0x0000080402007986 */ /* 0x001fe2000c101b08 */
[----:B------:R-:W-:Y:S05]  /*00d0*/  EXIT ;  /* 0x000000000000794d */ /* 0x000fea0003800000 */
.L_x_201:
[----:B------:R-:W-:Y:S01]  /*00e0*/  UISETP.GT.AND UP0, UPT, UR4, 0x3ff, UPT ;  /* 0x000003ff0400788c */ /* 0x000fe2000bf04270 */
[----:B------:R-:W-:Y:S08]  /*00f0*/  BSSY.RECONVERGENT B0, `(.L_x_202) ;  /* 0x00003d8000007945 */ /* 0x000ff00003800200 */
[----:B------:R-:W-:Y:S05]  /*0100*/  BRA.U UP0, `(.L_x_203) ;  /* 0x0000002100e47547 */ /* 0x000fea000b800000 */
[----:B------:R-:W0:Y:S01]  /*0110*/  S2R R5, SR_TID.X ;  /* 0x0000000000057919 */ /* 0x000e220000002100 */
[----:B------:R-:W-:Y:S01]  /*0120*/  BSSY.RECONVERGENT B1, `(.L_x_204) ;  /* 0x000000b000017945 */ /* 0x000fe20003800200 */
[----:B------:R-:W-:Y:S02]  /*0130*/  PRMT R4, RZ, 0x7610, R4 ;  /* 0x00007610ff047816 */ /* 0x000fe40000000004 */
[----:B------:R-:W-:Y:S02]  /*0140*/  CS2R R2, SRZ ;  /* 0x0000000000027805 */ /* 0x000fe4000001ff00 */
[----:B0-----:R-:W-:Y:S01]  /*0150*/  ISETP.GE.AND P0, PT, R5, UR4, PT ;  /* 0x0000000405007c0c */ /* 0x001fe2000bf06270 */
[----:B------:R-:W-:-:S12]  /*0160*/  IMAD.MOV.U32 R9, RZ, RZ, R5 ;  /* 0x000000ffff097224 */ /* 0x000fd800078e0005 */
[----:B------:R-:W-:Y:S05]  /*0170*/  @P0 BRA `(.L_x_205) ;  /* 0x0000000000140947 */ /* 0x000fea0003800000 */
[----:B------:R-:W0:Y:S02]  /*0180*/  LDC.64 R6, c[0x0][0x380] ;  /* 0x0000e000ff067b82 */ /* 0x000e240000000a00 */
[----:B0-----:R-:W-:-:S05]  /*0190*/  IMAD.WIDE.U32 R6, R5, 0x10, R6 ;  /* 0x0000001005067825 */ /* 0x001fca00078e0006 */
[----:B------:R0:W5:Y:S04]  /*01a0*/  LDG.E.U16.CONSTANT R4, desc[UR8][R6.64] ;  /* 0x0000000806047981 */ /* 0x000168000c1e9500 */
[----:B------:R0:W5:Y:S01]  /*01b0*/  LDG.E.64.CONSTANT R2, desc[UR8][R6.64+0x8] ;  /* 0x0000080806027981 */ /* 0x000162000c1e9b00 */
[----:B------:R-:W-:-:S07]  /*01c0*/  VIADD R9, R5, 0x100 ;  /* 0x0000010005097836 */ /* 0x000fce0000000000 */
.L_x_205:
[----:B------:R-:W-:Y:S05]  /*01d0*/  BSYNC.RECONVERGENT B1 ;  /* 0x0000000000017941 */ /* 0x000fea0003800200 */
.L_x_204:
[----:B------:R-:W-:Y:S01]  /*01e0*/  ISETP.GE.AND P0, PT, R9, UR4, PT ;  /* 0x0000000409007c0c */ /* 0x000fe2000bf06270 */
[----:B------:R-:W-:-:S12]  /*01f0*/  BSSY.RECONVERGENT B1, `(.L_x_206) ;  /* 0x0000058000017945 */ /* 0x000fd80003800200 */
[----:B------:R-:W-:Y:S05]  /*0200*/  @P0 BRA `(.L_x_207) ;  /* 0x0000000400580947 */ /* 0x000fea0003800000 */
[----:B------:R-:W-:Y:S01]  /*0210*/  LOP3.LUT R8, RZ, R9, RZ, 0x33, !PT ;  /* 0x00000009ff087212 */ /* 0x000fe200078e33ff */
[----:B0-----:R-:W0:Y:S01]  /*0220*/  LDC.64 R6, c[0x0][0x380] ;  /* 0x0000e000ff067b82 */ /* 0x001e220000000a00 */
[----:B------:R-:W-:Y:S03]  /*0230*/  BSSY.RECONVERGENT B2, `(.L_x_208) ;  /* 0x0000020000027945 */ /* 0x000fe60003800200 */
[----:B------:R-:W-:-:S05]  /*0240*/  VIADD R8, R8, UR4 ;  /* 0x0000000408087c36 */ /* 0x000fca0008000000 */
[C---:B------:R-:W-:Y:S02]  /*0250*/  LOP3.LUT R10, R8.reuse, 0x300, RZ, 0xc0, !PT ;  /* 0x00000300080a7812 */ /* 0x040fe400078ec0ff */
[----:B------:R-:W-:Y:S02]  /*0260*/  ISETP.GE.U32.AND P1, PT, R8, 0x300, PT ;  /* 0x000003000800780c */ /* 0x000fe40003f26070 */
[----:B------:R-:W-:-:S13]  /*0270*/  ISETP.NE.AND P0, PT, R10, 0x300, PT ;  /* 0x000003000a00780c */ /* 0x000fda0003f05270 */
[----:B------:R-:W-:Y:S05]  /*0280*/  @!P0 BRA `(.L_x_209) ;  /* 0x0000000000688947 */ /* 0x000fea0003800000 */
[----:B------:R-:W2:Y:S01]  /*0290*/  LDC.64 R10, c[0x0][0x380] ;  /* 0x0000e000ff0a7b82 */ /* 0x000ea20000000a00 */
[----:B------:R-:W-:-:S04]  /*02a0*/  LEA.HI R8, R8, 0x1, RZ, 0x18 ;  /* 0x0000000108087811 */ /* 0x000fc800078fc0ff */
[----:B------:R-:W-:-:S05]  /*02b0*/  LOP3.LUT R8, R8, 0x3, RZ, 0xc0, !PT ;  /* 0x0000000308087812 */ /* 0x000fca00078ec0ff */
[----:B------:R-:W-:Y:S02]  /*02c0*/  IMAD.MOV R8, RZ, RZ, -R8 ;  /* 0x000000ffff087224 */ /* 0x000fe400078e0a08 */
[----:B--2---:R-:W-:-:S04]  /*02d0*/  IMAD.WIDE.U32 R10, R9, 0x10, R10 ;  /* 0x00000010090a7825 */ /* 0x004fc800078e000a */
[----:B------:R-:W-:Y:S02]  /*02e0*/  IMAD.MOV.U32 R15, RZ, RZ, R10 ;  /* 0x000000ffff0f7224 */ /* 0x000fe400078e000a */
[----:B------:R-:W-:-:S07]  /*02f0*/  IMAD.MOV.U32 R13, RZ, RZ, R11 ;  /* 0x000000ffff0d7224 */ /* 0x000fce00078e000b */
.L_x_210:
[----:B------:R-:W-:-:S05]  /*0300*/  IMAD.MOV.U32 R12, RZ, RZ, R15 ;  /* 0x000000ffff0c7224 */ /* 0x000fca00078e000f */
[----:B------:R-:W2:Y:S04]  /*0310*/  LDG.E.U16.CONSTANT R14, desc[UR8][R12.64] ;  /* 0x000000080c0e7981 */ /* 0x000ea8000c1e9500 */
[----:B------:R3:W4:Y:S01]  /*0320*/  LDG.E.64.CONSTANT R10, desc[UR8][R12.64+0x8] ;  /* 0x000008080c0a7981 */ /* 0x000722000c1e9b00 */
[----:B------:R-:W-:Y:S01]  /*0330*/  VIADD R8, R8, 0x1 ;  /* 0x0000000108087836 */ /* 0x000fe20000000000 */
[----:B-----5:R-:W-:Y:S01]  /*0340*/  LOP3.LUT P2, RZ, R4, 0xff, RZ, 0xc0, !PT ;  /* 0x000000ff04ff7812 */ /* 0x020fe2000784c0ff */
[----:B------:R-:W-:Y:S01]  /*0350*/  VIADD R9, R9, 0x100 ;  /* 0x0000010009097836 */ /* 0x000fe20000000000 */
[----:B------:R-:W-:Y:S02]  /*0360*/  IADD3 R15, P5, PT, R12, 0x1000, RZ ;  /* 0x000010000c0f7810 */ /* 0x000fe40007fbe0ff */
[----:B------:R-:W-:-:S03]  /*0370*/  ISETP.NE.AND P4, PT, R8, RZ, PT ;  /* 0x000000ff0800720c */ /* 0x000fc60003f85270 */
[----:B---3--:R-:W-:Y:S01]  /*0380*/  IMAD.X R13, RZ, RZ, R13, P5 ;  /* 0x000000ffff0d7224 */ /* 0x008fe200028e060d */
[----:B--2---:R-:W-:Y:S02]  /*0390*/  LOP3.LUT P3, RZ, R14, 0xff, RZ, 0xc0, !PT ;  /* 0x000000ff0eff7812 */ /* 0x004fe4000786c0ff */
[----:B----4-:R-:W-:-:S03]  /*03a0*/  ISETP.LT.U32.AND P0, PT, R10, R2, PT ;  /* 0x000000020a00720c */ /* 0x010fc60003f01070 */
[----:B------:R-:W-:Y:S02]  /*03b0*/  @P2 SEL R14, R4, 0x1, !P3 ;  /* 0x00000001040e2807 */ /* 0x000fe40005800000 */
[----:B------:R-:W-:Y:S02]  /*03c0*/  ISETP.LT.AND.EX P0, PT, R11, R3, PT, P0 ;  /* 0x000000030b00720c */ /* 0x000fe40003f01300 */
[----:B------:R-:W-:-:S04]  /*03d0*/  PRMT R4, R14, 0x7610, R4 ;  /* 0x000076100e047816 */ /* 0x000fc80000000004 */
[C---:B------:R-:W-:Y:S02]  /*03e0*/  @P3 SEL R2, R10.reuse, R2, P0 ;  /* 0x000000020a023207 */ /* 0x040fe40000000000 */
[C---:B------:R-:W-:Y:S02]  /*03f0*/  @P3 SEL R3, R11.reuse, R3, P0 ;  /* 0x000000030b033207 */ /* 0x040fe40000000000 */
[----:B------:R-:W-:Y:S02]  /*0400*/  SEL R2, R10, R2, !P2 ;  /* 0x000000020a027207 */ /* 0x000fe40005000000 */
[----:B------:R-:W-:Y:S01]  /*0410*/  SEL R3, R11, R3, !P2 ;  /* 0x000000030b037207 */ /* 0x000fe20005000000 */
[----:B------:R-:W-:Y:S06]  /*0420*/  @P4 BRA `(.L_x_210) ;  /* 0xfffffffc00b44947 */ /* 0x000fec000383ffff */
.L_x_209:
[----:B------:R-:W-:Y:S05]  /*0430*/  BSYNC.RECONVERGENT B2 ;  /* 0x0000000000027941 */ /* 0x000fea0003800200 */
.L_x_208:
[----:B------:R-:W-:Y:S05]  /*0440*/  @!P1 BRA `(.L_x_207) ;  /* 0x0000000000c89947 */ /* 0x000fea0003800000 */
.L_x_211:
[----:B0-----:R-:W-:-:S05]  /*0450*/  IMAD.WIDE R20, R9, 0x10, R6 ;  /* 0x0000001009147825 */ /* 0x001fca00078e0206 */
[----:B------:R-:W2:Y:S04]  /*0460*/  LDG.E.U16.CONSTANT R19, desc[UR8][R20.64] ;  /* 0x0000000814137981 */ /* 0x000ea8000c1e9500 */
[----:B------:R-:W3:Y:S04]  /*0470*/  LDG.E.64.CONSTANT R10, desc[UR8][R20.64+0x8] ;  /* 0x00000808140a7981 */ /* 0x000ee8000c1e9b00 */
[----:B------:R-:W4:Y:S04]  /*0480*/  LDG.E.U16.CONSTANT R22, desc[UR8][R20.64+0x1000] ;  /* 0x0010000814167981 */ /* 0x000f28000c1e9500 */
[----:B------:R-:W4:Y:S04]  /*0490*/  LDG.E.64.CONSTANT R12, desc[UR8][R20.64+0x1008] ;  /* 0x00100808140c7981 */ /* 0x000f28000c1e9b00 */
[----:B------:R-:W4:Y:S04]  /*04a0*/  LDG.E.U16.CONSTANT R18, desc[UR8][R20.64+0x2000] ;  /* 0x0020000814127981 */ /* 0x000f28000c1e9500 */
[----:B------:R-:W4:Y:S04]  /*04b0*/  LDG.E.64.CONSTANT R14, desc[UR8][R20.64+0x2008] ;  /* 0x00200808140e7981 */ /* 0x000f28000c1e9b00 */
[----:B------:R-:W4:Y:S04]  /*04c0*/  LDG.E.U16.CONSTANT R8, desc[UR8][R20.64+0x3000] ;  /* 0x0030000814087981 */ /* 0x000f28000c1e9500 */
[----:B------:R-:W4:Y:S01]  /*04d0*/  LDG.E.64.CONSTANT R16, desc[UR8][R20.64+0x3008] ;  /* 0x0030080814107981 */ /* 0x000f22000c1e9b00 */
[----:B-----5:R-:W-:Y:S01]  /*04e0*/  LOP3.LUT P2, RZ, R4, 0xff, RZ, 0xc0, !PT ;  /* 0x000000ff04ff7812 */ /* 0x020fe2000784c0ff */
[----:B------:R-:W-:-:S02]  /*04f0*/  IMAD.MOV.U32 R23, RZ, RZ, R3 ;  /* 0x000000ffff177224 */ /* 0x000fc400078e0003 */
[----:B------:R-:W-:Y:S01]  /*0500*/  VIADD R9, R9, 0x400 ;  /* 0x0000040009097836 */ /* 0x000fe20000000000 */
[----:B--2---:R-:W-:Y:S02]  /*0510*/  LOP3.LUT P1, RZ, R19, 0xff, RZ, 0xc0, !PT ;  /* 0x000000ff13ff7812 */ /* 0x004fe4000782c0ff */
[----:B---3--:R-:W-:-:S07]  /*0520*/  ISETP.LT.U32.AND P0, PT, R10, R2, PT ;  /* 0x000000020a00720c */ /* 0x008fce0003f01070 */
[----:B------:R-:W-:Y:S02]  /*0530*/  @P2 SEL R19, R4, 0x1, !P1 ;  /* 0x0000000104132807 */ /* 0x000fe40004800000 */
[-C--:B------:R-:W-:Y:S02]  /*0540*/  ISETP.LT.AND.EX P0, PT, R11, R23.reuse, PT, P0 ;  /* 0x000000170b00720c */ /* 0x080fe40003f01300 */
[----:B------:R-:W-:Y:S02]  /*0550*/  LOP3.LUT P3, RZ, R19, 0xff, RZ, 0xc0, !PT ;  /* 0x000000ff13ff7812 */ /* 0x000fe4000786c0ff */
[----:B----4-:R-:W-:Y:S02]  /*0560*/  LOP3.LUT P4, RZ, R22, 0xff, RZ, 0xc0, !PT ;  /* 0x000000ff16ff7812 */ /* 0x010fe4000788c0ff */
[----:B------:R-:W-:Y:S02]  /*0570*/  @P1 SEL R2, R10, R2, P0 ;  /* 0x000000020a021207 */ /* 0x000fe40000000000 */
[----:B------:R-:W-:-:S02]  /*0580*/  @P1 SEL R23, R11, R23, P0 ;  /* 0x000000170b171207 */ /* 0x000fc40000000000 */
[----:B------:R-:W-:Y:S02]  /*0590*/  SEL R3, R10, R2, !P2 ;  /* 0x000000020a037207 */ /* 0x000fe40005000000 */
[----:B------:R-:W-:Y:S02]  /*05a0*/  SEL R11, R11, R23, !P2 ;  /* 0x000000170b0b7207 */ /* 0x000fe40005000000 */
[----:B------:R-:W-:Y:S02]  /*05b0*/  ISETP.LT.U32.AND P0, PT, R12, R3, PT ;  /* 0x000000030c00720c */ /* 0x000fe40003f01070 */
[----:B------:R-:W-:Y:S02]  /*05c0*/  @P3 SEL R22, R19, 0x1, !P4 ;  /* 0x0000000113163807 */ /* 0x000fe40006000000 */
[----:B------:R-:W-:Y:S02]  /*05d0*/  ISETP.LT.AND.EX P0, PT, R13, R11, PT, P0 ;  /* 0x0000000b0d00720c */ /* 0x000fe40003f01300 */
[----:B------:R-:W-:-:S02]  /*05e0*/  LOP3.LUT P2, RZ, R18, 0xff, RZ, 0xc0, !PT ;  /* 0x000000ff12ff7812 */ /* 0x000fc4000784c0ff */
[----:B------:R-:W-:Y:S02]  /*05f0*/  @P4 SEL R3, R12, R3, P0 ;  /* 0x000000030c034207 */ /* 0x000fe40000000000 */
[----:B------:R-:W-:Y:S02]  /*0600*/  LOP3.LUT P1, RZ, R22, 0xff, RZ, 0xc0, !PT ;  /* 0x000000ff16ff7812 */ /* 0x000fe4000782c0ff */
[C---:B------:R-:W-:Y:S02]  /*0610*/  @P4 SEL R11, R13.reuse, R11, P0 ;  /* 0x0000000b0d0b4207 */ /* 0x040fe40000000000 */
[----:B------:R-:W-:Y:S02]  /*0620*/  SEL R3, R12, R3, !P3 ;  /* 0x000000030c037207 */ /* 0x000fe40005800000 */
[----:B------:R-:W-:Y:S02]  /*0630*/  SEL R13, R13, R11, !P3 ;  /* 0x0000000b0d0d7207 */ /* 0x000fe40005800000 */
[----:B------:R-:W-:-:S02]  /*0640*/  ISETP.LT.U32.AND P0, PT, R14, R3, PT ;  /* 0x000000030e00720c */ /* 0x000fc40003f01070 */
[----:B------:R-:W-:Y:S02]  /*0650*/  LOP3.LUT P3, RZ, R8, 0xff, RZ, 0xc0, !PT ;  /* 0x000000ff08ff7812 */ /* 0x000fe4000786c0ff */
[C---:B------:R-:W-:Y:S02]  /*0660*/  ISETP.LT.AND.EX P0, PT, R15.reuse, R13, PT, P0 ;  /* 0x0000000d0f00720c */ /* 0x040fe40003f01300 */
[----:B------:R-:W-:Y:S02]  /*0670*/  @P1 SEL R18, R22, 0x1, !P2 ;  /* 0x0000000116121807 */ /* 0x000fe40005000000 */
[C---:B------:R-:W-:Y:S02]  /*0680*/  @P2 SEL R3, R14.reuse, R3, P0 ;  /* 0x000000030e032207 */ /* 0x040fe40000000000 */
[----:B------:R-:W-:Y:S02]  /*0690*/  @P2 SEL R13, R15, R13, P0 ;  /* 0x0000000d0f0d2207 */ /* 0x000fe40000000000 */
[----:B------:R-:W-:-:S02]  /*06a0*/  SEL R3, R14, R3, !P1 ;  /* 0x000000030e037207 */ /* 0x000fc40004800000 */
[----:B------:R-:W-:Y:S02]  /*06b0*/  LOP3.LUT P2, RZ, R18, 0xff, RZ, 0xc0, !PT ;  /* 0x000000ff12ff7812 */ /* 0x000fe4000784c0ff */
[----:B------:R-:W-:Y:S02]  /*06c0*/  SEL R15, R15, R13, !P1 ;  /* 0x0000000d0f0f7207 */ /* 0x000fe40004800000 */
[----:B------:R-:W-:Y:S02]  /*06d0*/  ISETP.GE.AND P1, PT, R9, UR4, PT ;  /* 0x0000000409007c0c */ /* 0x000fe4000bf26270 */
[----:B------:R-:W-:-:S04]  /*06e0*/  ISETP.LT.U32.AND P0, PT, R16, R3, PT ;  /* 0x000000031000720c */ /* 0x000fc80003f01070 */
[----:B------:R-:W-:-:S03]  /*06f0*/  ISETP.LT.AND.EX P0, PT, R17, R15, PT, P0 ;  /* 0x0000000f1100720c */ /* 0x000fc60003f01300 */
[----:B------:R-:W-:Y:S02]  /*0700*/  @P2 SEL R8, R18, 0x1, !P3 ;  /* 0x0000000112082807 */ /* 0x000fe40005800000 */
[C---:B------:R-:W-:Y:S02]  /*0710*/  @P3 SEL R3, R16.reuse, R3, P0 ;  /* 0x0000000310033207 */ /* 0x040fe40000000000 */
[C---:B------:R-:W-:Y:S02]  /*0720*/  @P3 SEL R15, R17.reuse, R15, P0 ;  /* 0x0000000f110f3207 */ /* 0x040fe40000000000 */
[----:B------:R-:W-:Y:S02]  /*0730*/  SEL R2, R16, R3, !P2 ;  /* 0x0000000310027207 */ /* 0x000fe40005000000 */
[----:B------:R-:W-:Y:S02]  /*0740*/  SEL R3, R17, R15, !P2 ;  /* 0x0000000f11037207 */ /* 0x000fe40005000000 */
[----:B------:R-:W-:Y:S01]  /*0750*/  PRMT R4, R8, 0x7610, R4 ;  /* 0x0000761008047816 */ /* 0x000fe20000000004 */
[----:B------:R-:W-:Y:S06]  /*0760*/  @!P1 BRA `(.L_x_211) ;  /* 0xfffffffc00389947 */ /* 0x000fec000383ffff */
.L_x_207:
[----:B------:R-:W-:Y:S05]  /*0770*/  BSYNC.RECONVERGENT B1 ;  /* 0x0000000000017941 */ /* 0x000fea0003800200 */
.L_x_206:
[----:B------:R-:W-:-:S09]  /*0780*/  UISETP.GE.AND UP0, UPT, UR4, 0x100, UPT ;  /* 0x000001000400788c */ /* 0x000fd2000bf06270 */
[----:B------:R-:W-:Y:S05]  /*0790*/  BRA.U !UP0, `(.L_x_212) ;  /* 0x0000000d08407547 */ /* 0x000fea000b800000 */
[----:B------:R-:W2:Y:S01]  /*07a0*/  S2R R10, SR_LANEID ;  /* 0x00000000000a7919 */ /* 0x000ea20000000000 */
[----:B0----5:R-:W-:Y:S01]  /*07b0*/  LOP3.LUT R6, R4, 0xff, RZ, 0xc0, !PT ;  /* 0x000000ff04067812 */ /* 0x021fe200078ec0ff */
[----:B------:R-:W-:Y:S01]  /*07c0*/  BSSY.RECONVERGENT B1, `(.L_x_213) ;  /* 0x0000016000017945 */ /* 0x000fe20003800200 */
[----:B------:R0:W3:Y:S04]  /*07d0*/  SHFL.DOWN PT, R9, R2, 0x1, 0x1f ;  /* 0x08201f0002097f89 */ /* 0x0000e800000e0000 */
[----:B------:R0:W4:Y:S04]  /*07e0*/  SHFL.DOWN PT, R8, R3, 0x1, 0x1f ;  /* 0x08201f0003087f89 */ /* 0x00012800000e0000 */
[----:B------:R0:W0:Y:S01]  /*07f0*/  SHFL.DOWN PT, R7, R6, 0x1, 0x1f ;  /* 0x08201f0006077f89 */ /* 0x00002200000e0000 */
[----:B--2---:R-:W-:-:S02]  /*0800*/  ISETP.GT.AND P0, PT, R10, 0x1e, PT ;  /* 0x0000001e0a00780c */ /* 0x004fc40003f04270 */
[C---:B------:R-:W-:Y:S02]  /*0810*/  ISETP.GT.AND P3, PT, R10.reuse, 0x1d, PT ;  /* 0x0000001d0a00780c */ /* 0x040fe40003f64270 */
[----:B------:R-:W-:-:S09]  /*0820*/  ISETP.GT.AND P2, PT, R10, 0x1b, PT ;  /* 0x0000001b0a00780c */ /* 0x000fd20003f44270 */
[----:B0--34-:R-:W-:Y:S05]  /*0830*/  @P0 BRA `(.L_x_214) ;  /* 0x0000000000380947 */ /* 0x019fea0003800000 */
[----:B------:R-:W-:Y:S01]  /*0840*/  LOP3.LUT P1, RZ, R7, 0xff, RZ, 0xc0, !PT ;  /* 0x000000ff07ff7812 */ /* 0x000fe2000782c0ff */
[----:B------:R-:W-:Y:S01]  /*0850*/  IMAD.MOV.U32 R11, RZ, RZ, 0x1 ;  /* 0x00000001ff0b7424 */ /* 0x000fe200078e00ff */
[----:B------:R-:W-:-:S04]  /*0860*/  LOP3.LUT P0, R6, R4, 0xff, RZ, 0xc0, !PT ;  /* 0x000000ff04067812 */ /* 0x000fc8000780c0ff */
[----:B------:R-:W-:-:S13]  /*0870*/  PLOP3.LUT P0, PT, P0, P1, PT, 0x2f, 0xf2 ;  /* 0x0000000000f2781c */ /* 0x000fda0000702577 */
[----:B------:R-:W-:Y:S02]  /*0880*/  @!P0 ISETP.LT.U32.AND P1, PT, R9, R2, PT ;  /* 0x000000020900820c */ /* 0x000fe40003f21070 */
[----:B------:R-:W-:Y:S02]  /*0890*/  @P0 ISETP.NE.AND P4, PT, R6, RZ, PT ;  /* 0x000000ff0600020c */ /* 0x000fe40003f85270 */
[----:B------:R-:W-:Y:S02]  /*08a0*/  @!P0 PRMT R4, R11, 0x7610, R4 ;  /* 0x000076100b048816 */ /* 0x000fe40000000004 */
[----:B------:R-:W-:Y:S02]  /*08b0*/  @!P0 ISETP.LT.AND.EX P1, PT, R8, R3, PT, P1 ;  /* 0x000000030800820c */ /* 0x000fe40003f21310 */
[----:B------:R-:W-:Y:S02]  /*08c0*/  @P0 SEL R6, R7, R4, !P4 ;  /* 0x0000000407060207 */ /* 0x000fe40006000000 */
[----:B------:R-:W-:-:S02]  /*08d0*/  @!P0 SEL R2, R9, R2, P1 ;  /* 0x0000000209028207 */ /* 0x000fc40000800000 */
[----:B------:R-:W-:Y:S02]  /*08e0*/  @!P0 SEL R3, R8, R3, P1 ;  /* 0x0000000308038207 */ /* 0x000fe40000800000 */
[----:B------:R-:W-:Y:S02]  /*08f0*/  @P0 PRMT R4, R6, 0x7610, R4 ;  /* 0x0000761006040816 */ /* 0x000fe40000000004 */
[----:B------:R-:W-:Y:S02]  /*0900*/  @P0 SEL R2, R9, R2, !P4 ;  /* 0x0000000209020207 */ /* 0x000fe40006000000 */
[----:B------:R-:W-:-:S07]  /*0910*/  @P0 SEL R3, R8, R3, !P4 ;  /* 0x0000000308030207 */ /* 0x000fce0006000000 */
.L_x_214:
[----:B------:R-:W-:Y:S05]  /*0920*/  BSYNC.RECONVERGENT B1 ;  /* 0x0000000000017941 */ /* 0x000fea0003800200 */
.L_x_213:
[----:B------:R-:W-:Y:S01]  /*0930*/  LOP3.LUT R7, R4, 0xff, RZ, 0xc0, !PT ;  /* 0x000000ff04077812 */ /* 0x000fe200078ec0ff */
[----:B------:R0:W2:Y:S01]  /*0940*/  SHFL.DOWN PT, R9, R2, 0x2, 0x1f ;  /* 0x08401f0002097f89 */ /* 0x0000a200000e0000 */
[----:B------:R-:W-:Y:S01]  /*0950*/  BSSY.RECONVERGENT B1, `(.L_x_215) ;  /* 0x0000015000017945 */ /* 0x000fe20003800200 */
[C---:B------:R-:W-:Y:S02]  /*0960*/  ISETP.GT.AND P5, PT, R10.reuse, 0x17, PT ;  /* 0x000000170a00780c */ /* 0x040fe40003fa4270 */
[----:B------:R0:W3:Y:S01]  /*0970*/  SHFL.DOWN PT, R8, R3, 0x2, 0x1f ;  /* 0x08401f0003087f89 */ /* 0x0000e200000e0000 */
[C---:B------:R-:W-:Y:S02]  /*0980*/  ISETP.GT.AND P4, PT, R10.reuse, 0xf, PT ;  /* 0x0000000f0a00780c */ /* 0x040fe40003f84270 */
[----:B------:R-:W-:Y:S01]  /*0990*/  ISETP.NE.AND P1, PT, R10, RZ, PT ;  /* 0x000000ff0a00720c */ /* 0x000fe20003f25270 */
[----:B------:R-:W4:Y:S01]  /*09a0*/  SHFL.DOWN PT, R7, R7, 0x2, 0x1f ;  /* 0x08401f0007077f89 */ /* 0x000f2200000e0000 */
[----:B------:R-:W-:Y:S11]  /*09b0*/  @P3 BRA `(.L_x_216) ;  /* 0x0000000000383947 */ /* 0x000ff60003800000 */
[----:B----4-:R-:W-:Y:S01]  /*09c0*/  LOP3.LUT P0, RZ, R7, 0xff, RZ, 0xc0, !PT ;  /* 0x000000ff07ff7812 */ /* 0x010fe2000780c0ff */
[----:B------:R-:W-:Y:S01]  /*09d0*/  IMAD.MOV.U32 R10, RZ, RZ, 0x1 ;  /* 0x00000001ff0a7424 */ /* 0x000fe200078e00ff */
[----:B------:R-:W-:-:S04]  /*09e0*/  LOP3.LUT P3, R6, R4, 0xff, RZ, 0xc0, !PT ;  /* 0x000000ff04067812 */ /* 0x000fc8000786c0ff */
[----:B------:R-:W-:-:S13]  /*09f0*/  PLOP3.LUT P0, PT, P3, P0, PT, 0x2f, 0xf2 ;  /* 0x0000000000f2781c */ /* 0x000fda0001f00577 */
[----:B--2---:R-:W-:Y:S02]  /*0a00*/  @!P0 ISETP.LT.U32.AND P3, PT, R9, R2, PT ;  /* 0x000000020900820c */ /* 0x004fe40003f61070 */
[----:B------:R-:W-:Y:S02]  /*0a10*/  @P0 ISETP.NE.AND P6, PT, R6, RZ, PT ;  /* 0x000000ff0600020c */ /* 0x000fe40003fc5270 */
[----:B------:R-:W-:Y:S02]  /*0a20*/  @!P0 PRMT R4, R10, 0x7610, R4 ;  /* 0x000076100a048816 */ /* 0x000fe40000000004 */
[----:B---3--:R-:W-:Y:S02]  /*0a30*/  @!P0 ISETP.LT.AND.EX P3, PT, R8, R3, PT, P3 ;  /* 0x000000030800820c */ /* 0x008fe40003f61330 */
[----:B------:R-:W-:Y:S02]  /*0a40*/  @P0 SEL R6, R7, R4, !P6 ;  /* 0x0000000407060207 */ /* 0x000fe40007000000 */
[----:B0-----:R-:W-:-:S02]  /*0a50*/  @!P0 SEL R2, R9, R2, P3 ;  /* 0x0000000209028207 */ /* 0x001fc40001800000 */
[----:B------:R-:W-:Y:S02]  /*0a60*/  @!P0 SEL R3, R8, R3, P3 ;  /* 0x0000000308038207 */ /* 0x000fe40001800000 */
[----:B------:R-:W-:Y:S02]  /*0a70*/  @P0 PRMT R4, R6, 0x7610, R4 ;  /* 0x0000761006040816 */ /* 0x000fe40000000004 */
[----:B------:R-:W-:Y:S02]  /*0a80*/  @P0 SEL R2, R9, R2, !P6 ;  /* 0x0000000209020207 */ /* 0x000fe40007000000 */
[----:B------:R-:W-:-:S07]  /*0a90*/  @P0 SEL R3, R8, R3, !P6 ;  /* 0x0000000308030207 */ /* 0x000fce0007000000 */
.L_x_216:
[----:B------:R-:W-:Y:S05]  /*0aa0*/  BSYNC.RECONVERGENT B1 ;  /* 0x0000000000017941 */ /* 0x000fea0003800200 */
.L_x_215:
[----:B----4-:R-:W-:Y:S01]  /*0ab0*/  LOP3.LUT R7, R4, 0xff, RZ, 0xc0, !PT ;  /* 0x000000ff04077812 */ /* 0x010fe200078ec0ff */
[----:B--2---:R2:W4:Y:S01]  /*0ac0*/  SHFL.DOWN PT, R9, R2, 0x4, 0x1f ;  /* 0x08801f0002097f89 */ /* 0x00452200000e0000 */
[----:B------:R-:W-:Y:S03]  /*0ad0*/  BSSY.RECONVERGENT B1, `(.L_x_217) ;  /* 0x0000012000017945 */ /* 0x000fe60003800200 */
[----:B---3--:R2:W3:Y:S04]  /*0ae0*/  SHFL.DOWN PT, R8, R3, 0x4, 0x1f ;  /* 0x08801f0003087f89 */ /* 0x0084e800000e0000 */
[----:B------:R-:W0:Y:S01]  /*0af0*/  SHFL.DOWN PT, R7, R7, 0x4, 0x1f ;  /* 0x08801f0007077f89 */ /* 0x000e2200000e0000 */
[----:B------:R-:W-:Y:S05]  /*0b00*/  @P2 BRA `(.L_x_218) ;  /* 0x0000000000382947 */ /* 0x000fea0003800000 */
[----:B0-----:R-:W-:Y:S01]  /*0b10*/  LOP3.LUT P0, RZ, R7, 0xff, RZ, 0xc0, !PT ;  /* 0x000000ff07ff7812 */ /* 0x001fe2000780c0ff */
[----:B------:R-:W-:Y:S01]  /*0b20*/  IMAD.MOV.U32 R10, RZ, RZ, 0x1 ;  /* 0x00000001ff0a7424 */ /* 0x000fe200078e00ff */
[----:B------:R-:W-:-:S04]  /*0b30*/  LOP3.LUT P2, R6, R4, 0xff, RZ, 0xc0, !PT ;  /* 0x000000ff04067812 */ /* 0x000fc8000784c0ff */
[----:B------:R-:W-:-:S13]  /*0b40*/  PLOP3.LUT P0, PT, P2, P0, PT, 0x2f, 0xf2 ;  /* 0x0000000000f2781c */ /* 0x000fda0001700577 */
[----:B----4-:R-:W-:Y:S02]  /*0b50*/  @!P0 ISETP.LT.U32.AND P2, PT, R9, R2, PT ;  /* 0x000000020900820c */ /* 0x010fe40003f41070 */
[----:B------:R-:W-:Y:S02]  /*0b60*/  @P0 ISETP.NE.AND P3, PT, R6, RZ, PT ;  /* 0x000000ff0600020c */ /* 0x000fe40003f65270 */
[----:B------:R-:W-:Y:S02]  /*0b70*/  @!P0 PRMT R4, R10, 0x7610, R4 ;  /* 0x000076100a048816 */ /* 0x000fe40000000004 */
[----:B---3--:R-:W-:Y:S02]  /*0b80*/  @!P0 ISETP.LT.AND.EX P2, PT, R8, R3, PT, P2 ;  /* 0x000000030800820c */ /* 0x008fe40003f41320 */
[----:B------:R-:W-:Y:S02]  /*0b90*/  @P0 SEL R6, R7, R4, !P3 ;  /* 0x0000000407060207 */ /* 0x000fe40005800000 */
[----:B--2---:R-:W-:-:S02]  /*0ba0*/  @!P0 SEL R2, R9, R2, P2 ;  /* 0x0000000209028207 */ /* 0x004fc40001000000 */
[----:B------:R-:W-:Y:S02]  /*0bb0*/  @!P0 SEL R3, R8, R3, P2 ;  /* 0x0000000308038207 */ /* 0x000fe40001000000 */
[----:B------:R-:W-:Y:S02]  /*0bc0*/  @P0 PRMT R4, R6, 0x7610, R4 ;  /* 0x0000761006040816 */ /* 0x000fe40000000004 */
[----:B------:R-:W-:Y:S02]  /*0bd0*/  @P0 SEL R2, R9, R2, !P3 ;  /* 0x0000000209020207 */ /* 0x000fe40005800000 */
[----:B------:R-:W-:-:S07]  /*0be0*/  @P0 SEL R3, R8, R3, !P3 ;  /* 0x0000000308030207 */ /* 0x000fce0005800000 */
.L_x_218:
[----:B------:R-:W-:Y:S05]  /*0bf0*/  BSYNC.RECONVERGENT B1 ;  /* 0x0000000000017941 */ /* 0x000fea0003800200 */
.L_x_217:
[----:B0-----:R-:W-:Y:S01]  /*0c00*/  LOP3.LUT R7, R4, 0xff, RZ, 0xc0, !PT ;  /* 0x000000ff04077812 */ /* 0x001fe200078ec0ff */
[----:B----4-:R0:W4:Y:S01]  /*0c10*/  SHFL.DOWN PT, R9, R2, 0x8, 0x1f ;  /* 0x09001f0002097f89 */ /* 0x01012200000e0000 */
        /* <DEDUP_REMOVED lines=18> */
.L_x_220:
[----:B------:R-:W-:Y:S05]  /*0d40*/  BSYNC.RECONVERGENT B1 ;  /* 0x0000000000017941 */ /* 0x000fea0003800200 */
.L_x_219:
        /* <DEDUP_REMOVED lines=20> */
.L_x_222:
[----:B------:R-:W-:Y:S05]  /*0e90*/  BSYNC.RECONVERGENT B1 ;  /* 0x0000000000017941 */ /* 0x000fea0003800200 */
.L_x_221:
[----:B------:R-:W-:Y:S04]  /*0ea0*/  BSSY.RECONVERGENT B1, `(.L_x_223) ;  /* 0x000000a000017945 */ /* 0x000fe80003800200 */
[----:B------:R-:W-:Y:S05]  /*0eb0*/  @P1 BRA `(.L_x_224) ;  /* 0x0000000000201947 */ /* 0x000fea0003800000 */
[----:B---3--:R-:W3:Y:S01]  /*0ec0*/  S2R R8, SR_CgaCtaId ;  /* 0x0000000000087919 */ /* 0x008ee20000008800 */
[----:B0-----:R-:W-:Y:S02]  /*0ed0*/  MOV R7, 0x400 ;  /* 0x0000040000077802 */ /* 0x001fe40000000f00 */
[----:B------:R-:W-:-:S04]  /*0ee0*/  SHF.R.U32.HI R6, RZ, 0x1, R5 ;  /* 0x00000001ff067819 */ /* 0x000fc80000011605 */
[----:B------:R-:W-:Y:S02]  /*0ef0*/  LOP3.LUT R6, R6, 0x1f0, RZ, 0xc0, !PT ;  /* 0x000001f006067812 */ /* 0x000fe400078ec0ff */
[----:B---3--:R-:W-:-:S05]  /*0f00*/  LEA R7, R8, R7, 0x18 ;  /* 0x0000000708077211 */ /* 0x008fca00078ec0ff */
[----:B------:R-:W-:-:S05]  /*0f10*/  IMAD.IADD R7, R6, 0x1, R7 ;  /* 0x0000000106077824 */ /* 0x000fca00078e0207 */
[----:B------:R0:W-:Y:S04]  /*0f20*/  STS.64 [R7+0x10], R2 ;  /* 0x0000100207007388 */ /* 0x0001e80000000a00 */
[----:B------:R0:W-:Y:S02]  /*0f30*/  STS.U8 [R7+0x8], R4 ;  /* 0x0000080407007388 */ /* 0x0001e40000000000 */
.L_x_224:
[----:B------:R-:W-:Y:S05]  /*0f40*/  BSYNC.RECONVERGENT B1 ;  /* 0x0000000000017941 */ /* 0x000fea0003800200 */
.L_x_223:
[----:B------:R-:W-:Y:S01]  /*0f50*/  BAR.SYNC.DEFER_BLOCKING 0x0 ;  /* 0x0000000000007b1d */ /* 0x000fe20000010000 */
[----:B------:R-:W-:-:S13]  /*0f60*/  ISETP.NE.AND P1, PT, R5, RZ, PT ;  /* 0x000000ff0500720c */ /* 0x000fda0003f25270 */
[----:B------:R-:W-:Y:S05]  /*0f70*/  @P1 BRA `(.L_x_225) ;  /* 0x0000002c00bc1947 */ /* 0x000fea0003800000 */
[----:B------:R-:W5:Y:S01]  /*0f80*/  S2UR UR6, SR_CgaCtaId ;  /* 0x00000000000679c3 */ /* 0x000f620000008800 */
[----:B------:R-:W-:Y:S01]  /*0f90*/  UMOV UR5, 0x400 ;  /* 0x0000040000057882 */ /* 0x000fe20000000000 */
[----:B------:R-:W-:Y:S01]  /*0fa0*/  LOP3.LUT P2, RZ, R4, 0xff, RZ, 0xc0, !PT ;  /* 0x000000ff04ff7812 */ /* 0x000fe2000784c0ff */
[----:B-----5:R-:W-:-:S09]  /*0fb0*/  ULEA UR5, UR6, UR5, 0x18 ;  /* 0x0000000506057291 */ /* 0x020fd2000f8ec0ff */
[----:B------:R-:W5:Y:S04]  /*0fc0*/  LDS.U8 R16, [UR5+0x18] ;  /* 0x00001805ff107984 */ /* 0x000f680008000000 */
[----:B0-----:R-:W0:Y:S04]  /*0fd0*/  LDS.64 R6, [UR5+0x20] ;  /* 0x00002005ff067984 */ /* 0x001e280008000a00 */
[----:B------:R-:W1:Y:S04]  /*0fe0*/  LDS.U8 R17, [UR5+0x28] ;  /* 0x00002805ff117984 */ /* 0x000e680008000000 */
[----:B------:R-:W2:Y:S04]  /*0ff0*/  LDS.64 R12, [UR5+0x30] ;  /* 0x00003005ff0c7984 */ /* 0x000ea80008000a00 */
[----:B------:R-:W2:Y:S04]  /*1000*/  LDS.U8 R18, [UR5+0x38] ;  /* 0x00003805ff127984 */ /* 0x000ea80008000000 */
[----:B------:R-:W2:Y:S04]  /*1010*/  LDS.64 R10, [UR5+0x40] ;  /* 0x00004005ff0a7984 */ /* 0x000ea80008000a00 */
[----:B------:R-:W2:Y:S04]  /*1020*/  LDS.U8 R14, [UR5+0x48] ;  /* 0x00004805ff0e7984 */ /* 0x000ea80008000000 */
[----:B---34-:R-:W3:Y:S01]  /*1030*/  LDS.64 R8, [UR5+0x50] ;  /* 0x00005005ff087984 */ /* 0x018ee20008000a00 */
[----:B-----5:R-:W-:-:S02]  /*1040*/  ISETP.NE.AND P4, PT, R16, RZ, PT ;  /* 0x000000ff1000720c */ /* 0x020fc40003f85270 */
[----:B0-----:R-:W-:Y:S02]  /*1050*/  ISETP.LT.U32.AND P0, PT, R6, R2, PT ;  /* 0x000000020600720c */ /* 0x001fe40003f01070 */
[----:B------:R-:W-:Y:S02]  /*1060*/  @P2 SEL R16, R4, 0x1, !P4 ;  /* 0x0000000104102807 */ /* 0x000fe40006000000 */
[----:B------:R-:W-:Y:S02]  /*1070*/  ISETP.LT.AND.EX P0, PT, R7, R3, PT, P0 ;  /* 0x000000030700720c */ /* 0x000fe40003f01300 */
[----:B------:R-:W-:Y:S02]  /*1080*/  LOP3.LUT P3, RZ, R16, 0xff, RZ, 0xc0, !PT ;  /* 0x000000ff10ff7812 */ /* 0x000fe4000786c0ff */
[----:B-1----:R-:W-:-:S03]  /*1090*/  ISETP.NE.AND P5, PT, R17, RZ, PT ;  /* 0x000000ff1100720c */ /* 0x002fc60003fa5270 */
[C---:B--2---:R-:W-:Y:S02]  /*10a0*/  @P4 SEL R2, R6.reuse, R2, P0 ;  /* 0x0000000206024207 */ /* 0x044fe40000000000 */
[C---:B------:R-:W-:Y:S02]  /*10b0*/  @P4 SEL R3, R7.reuse, R3, P0 ;  /* 0x0000000307034207 */ /* 0x040fe40000000000 */
[----:B------:R-:W-:Y:S02]  /*10c0*/  SEL R5, R6, R2, !P2 ;  /* 0x0000000206057207 */ /* 0x000fe40005000000 */
[----:B------:R-:W-:Y:S02]  /*10d0*/  SEL R15, R7, R3, !P2 ;  /* 0x00000003070f7207 */ /* 0x000fe40005000000 */
[----:B------:R-:W-:Y:S01]  /*10e0*/  ISETP.LT.U32.AND P0, PT, R12, R5, PT ;  /* 0x000000050c00720c */ /* 0x000fe20003f01070 */
[----:B------:R-:W-:Y:S01]  /*10f0*/  LDS.64 R6, [UR5+0x60] ;  /* 0x00006005ff067984 */ /* 0x000fe20008000a00 */
[----:B------:R-:W-:-:S02]  /*1100*/  @P3 SEL R17, R16, 0x1, !P5 ;  /* 0x0000000110113807 */ /* 0x000fc40006800000 */
[----:B------:R-:W-:Y:S01]  /*1110*/  ISETP.LT.AND.EX P0, PT, R13, R15, PT, P0 ;  /* 0x0000000f0d00720c */ /* 0x000fe20003f01300 */
[----:B------:R-:W0:Y:S01]  /*1120*/  LDS.U8 R16, [UR5+0x58] ;  /* 0x00005805ff107984 */ /* 0x000e220008000000 */
[----:B------:R-:W-:Y:S02]  /*1130*/  LOP3.LUT P2, RZ, R17, 0xff, RZ, 0xc0, !PT ;  /* 0x000000ff11ff7812 */ /* 0x000fe4000784c0ff */
[----:B------:R-:W-:Y:S02]  /*1140*/  @P5 SEL R5, R12, R5, P0 ;  /* 0x000000050c055207 */ /* 0x000fe40000000000 */
[----:B------:R-:W-:Y:S02]  /*1150*/  ISETP.NE.AND P4, PT, R18, RZ, PT ;  /* 0x000000ff1200720c */ /* 0x000fe40003f85270 */
[----:B------:R-:W-:Y:S02]  /*1160*/  @P5 SEL R15, R13, R15, P0 ;  /* 0x0000000f0d0f5207 */ /* 0x000fe40000000000 */
[----:B------:R-:W-:-:S02]  /*1170*/  SEL R3, R12, R5, !P3 ;  /* 0x000000050c037207 */ /* 0x000fc40005800000 */
[----:B------:R-:W-:Y:S01]  /*1180*/  SEL R15, R13, R15, !P3 ;  /* 0x0000000f0d0f7207 */ /* 0x000fe20005800000 */
[----:B------:R-:W1:Y:S01]  /*1190*/  LDS.U8 R12, [UR5+0x68] ;  /* 0x00006805ff0c7984 */ /* 0x000e620008000000 */
[----:B------:R-:W-:Y:S02]  /*11a0*/  ISETP.LT.U32.AND P0, PT, R10, R3, PT ;  /* 0x000000030a00720c */ /* 0x000fe40003f01070 */
[----:B------:R-:W-:Y:S01]  /*11b0*/  @P2 SEL R18, R17, 0x1, !P4 ;  /* 0x0000000111122807 */ /* 0x000fe20006000000 */
[----:B------:R-:W2:Y:S01]  /*11c0*/  LDS.64 R4, [UR5+0x70] ;  /* 0x00007005ff047984 */ /* 0x000ea20008000a00 */
[----:B------:R-:W-:Y:S02]  /*11d0*/  ISETP.LT.AND.EX P0, PT, R11, R15, PT, P0 ;  /* 0x0000000f0b00720c */ /* 0x000fe40003f01300 */
[----:B------:R-:W-:Y:S02]  /*11e0*/  LOP3.LUT P5, RZ, R18, 0xff, RZ, 0xc0, !PT ;  /* 0x000000ff12ff7812 */ /* 0x000fe400078ac0ff */
[----:B------:R-:W-:-:S02]  /*11f0*/  @P4 SEL R3, R10, R3, P0 ;  /* 0x000000030a034207 */ /* 0x000fc40000000000 */
[----:B------:R-:W-:Y:S02]  /*1200*/  ISETP.NE.AND P3, PT, R14, RZ, PT ;  /* 0x000000ff0e00720c */ /* 0x000fe40003f65270 */
[C---:B------:R-:W-:Y:S02]  /*1210*/  @P4 SEL R15, R11.reuse, R15, P0 ;  /* 0x0000000f0b0f4207 */ /* 0x040fe40000000000 */
[----:B------:R-:W-:Y:S02]  /*1220*/  SEL R13, R10, R3, !P2 ;  /* 0x000000030a0d7207 */ /* 0x000fe40005000000 */
[----:B------:R-:W-:Y:S01]  /*1230*/  SEL R15, R11, R15, !P2 ;  /* 0x0000000f0b0f7207 */ /* 0x000fe20005000000 */
[----:B------:R-:W4:Y:S01]  /*1240*/  LDS.U8 R10, [UR5+0x78] ;  /* 0x00007805ff0a7984 */ /* 0x000f220008000000 */
[----:B---3--:R-:W-:Y:S02]  /*1250*/  ISETP.LT.U32.AND P0, PT, R8, R13, PT ;  /* 0x0000000d0800720c */ /* 0x008fe40003f01070 */
[----:B------:R-:W-:Y:S01]  /*1260*/  @P5 SEL R14, R18, 0x1, !P3 ;  /* 0x00000001120e5807 */ /* 0x000fe20005800000 */
[----:B------:R-:W3:Y:S01]  /*1270*/  LDS.64 R2, [UR5+0x80] ;  /* 0x00008005ff027984 */ /* 0x000ee20008000a00 */
[----:B------:R-:W-:-:S02]  /*1280*/  ISETP.LT.AND.EX P0, PT, R9, R15, PT, P0 ;  /* 0x0000000f0900720c */ /* 0x000fc40003f01300 */
[----:B------:R-:W-:Y:S02]  /*1290*/  LOP3.LUT P4, RZ, R14, 0xff, RZ, 0xc0, !PT ;  /* 0x000000ff0eff7812 */ /* 0x000fe4000788c0ff */
[----:B------:R-:W-:Y:S02]  /*12a0*/  @P3 SEL R13, R8, R13, P0 ;  /* 0x0000000d080d3207 */ /* 0x000fe40000000000 */
[----:B0-----:R-:W-:Y:S02]  /*12b0*/  ISETP.NE.AND P2, PT, R16, RZ, PT ;  /* 0x000000ff1000720c */ /* 0x001fe40003f45270 */
[C---:B------:R-:W-:Y:S02]  /*12c0*/  @P3 SEL R15, R9.reuse, R15, P0 ;  /* 0x0000000f090f3207 */ /* 0x040fe40000000000 */
[----:B------:R-:W-:Y:S02]  /*12d0*/  SEL R11, R8, R13, !P5 ;  /* 0x0000000d080b7207 */ /* 0x000fe40006800000 */
[----:B------:R-:W-:-:S02]  /*12e0*/  SEL R13, R9, R15, !P5 ;  /* 0x0000000f090d7207 */ /* 0x000fc40006800000 */
[----:B------:R-:W-:Y:S02]  /*12f0*/  ISETP.LT.U32.AND P0, PT, R6, R11, PT ;  /* 0x0000000b0600720c */ /* 0x000fe40003f01070 */
[----:B------:R-:W-:Y:S02]  /*1300*/  @P4 SEL R16, R14, 0x1, !P2 ;  /* 0x000000010e104807 */ /* 0x000fe40005000000 */
[----:B------:R-:W-:Y:S02]  /*1310*/  ISETP.LT.AND.EX P0, PT, R7, R13, PT, P0 ;  /* 0x0000000d0700720c */ /* 0x000fe40003f01300 */
[----:B------:R-:W-:Y:S02]  /*1320*/  LOP3.LUT P5, RZ, R16, 0xff, RZ, 0xc0, !PT ;  /* 0x000000ff10ff7812 */ /* 0x000fe400078ac0ff */
[----:B------:R-:W-:Y:S02]  /*1330*/  @P2 SEL R11, R6, R11, P0 ;  /* 0x0000000b060b2207 */ /* 0x000fe40000000000 */
[----:B-1----:R-:W-:-:S02]  /*1340*/  ISETP.NE.AND P3, PT, R12, RZ, PT ;  /* 0x000000ff0c00720c */ /* 0x002fc40003f65270 */
[C---:B------:R-:W-:Y:S02]  /*1350*/  @P2 SEL R13, R7.reuse, R13, P0 ;  /* 0x0000000d070d2207 */ /* 0x040fe40000000000 */
[----:B------:R-:W-:Y:S02]  /*1360*/  SEL R9, R6, R11, !P4 ;  /* 0x0000000b06097207 */ /* 0x000fe40006000000 */
[----:B------:R-:W-:Y:S02]  /*1370*/  SEL R11, R7, R13, !P4 ;  /* 0x0000000d070b7207 */ /* 0x000fe40006000000 */
[----:B--2---:R-:W-:Y:S02]  /*1380*/  ISETP.LT.U32.AND P0, PT, R4, R9, PT ;  /* 0x000000090400720c */ /* 0x004fe40003f01070 */
[----:B------:R-:W-:Y:S02]  /*1390*/  @P5 SEL R12, R16, 0x1, !P3 ;  /* 0x00000001100c5807 */ /* 0x000fe40005800000 */
[----:B------:R-:W-:-:S02]  /*13a0*/  ISETP.LT.AND.EX P0, PT, R5, R11, PT, P0 ;  /* 0x0000000b0500720c */ /* 0x000fc40003f01300 */
[----:B----4-:R-:W-:Y:S02]  /*13b0*/  ISETP.NE.AND P4, PT, R10, RZ, PT ;  /* 0x000000ff0a00720c */ /* 0x010fe40003f85270 */
[----:B------:R-:W-:Y:S02]  /*13c0*/  @P3 SEL R9, R4, R9, P0 ;  /* 0x0000000904093207 */ /* 0x000fe40000000000 */
[----:B------:R-:W-:Y:S02]  /*13d0*/  LOP3.LUT P2, RZ, R12, 0xff, RZ, 0xc0, !PT ;  /* 0x000000ff0cff7812 */ /* 0x000fe4000784c0ff */
[C---:B------:R-:W-:Y:S02]  /*13e0*/  @P3 SEL R11, R5.reuse, R11, P0 ;  /* 0x0000000b050b3207 */ /* 0x040fe40000000000 */
[----:B------:R-:W-:Y:S02]  /*13f0*/  SEL R7, R4, R9, !P5 ;  /* 0x0000000904077207 */ /* 0x000fe40006800000 */
[----:B------:R-:W-:-:S02]  /*1400*/  SEL R5, R5, R11, !P5 ;  /* 0x0000000b05057207 */ /* 0x000fc40006800000 */
[----:B---3--:R-:W-:-:S04]  /*1410*/  ISETP.LT.U32.AND P0, PT, R2, R7, PT ;  /* 0x000000070200720c */ /* 0x008fc80003f01070 */
[C---:B------:R-:W-:Y:S02]  /*1420*/  ISETP.LT.AND.EX P0, PT, R3.reuse, R5, PT, P0 ;  /* 0x000000050300720c */ /* 0x040fe40003f01300 */
[----:B------:R-:W-:Y:S02]  /*1430*/  @P2 SEL R10, R12, 0x1, !P4 ;  /* 0x000000010c0a2807 */ /* 0x000fe40006000000 */
[----:B------:R-:W-:Y:S02]  /*1440*/  @P4 SEL R7, R2, R7, P0 ;  /* 0x0000000702074207 */ /* 0x000fe40000000000 */
[----:B------:R-:W-:Y:S02]  /*1450*/  @P4 SEL R5, R3, R5, P0 ;  /* 0x0000000503054207 */ /* 0x000fe40000000000 */
[----:B------:R-:W-:Y:S02]  /*1460*/  PRMT R4, R10, 0x7610, R4 ;  /* 0x000076100a047816 */ /* 0x000fe40000000004 */
[----:B------:R-:W-:-:S02]  /*1470*/  SEL R2, R2, R7, !P2 ;  /* 0x0000000702027207 */ /* 0x000fc40005000000 */
[----:B------:R-:W-:Y:S01]  /*1480*/  SEL R3, R3, R5, !P2 ;  /* 0x0000000503037207 */ /* 0x000fe20005000000 */
[----:B------:R-:W-:Y:S06]  /*1490*/  BRA `(.L_x_225) ;  /* 0x0000002800747947 */ /* 0x000fec0003800000 */
.L_x_212:
[----:B------:R-:W2:Y:S01]  /*14a0*/  S2R R13, SR_LANEID ;  /* 0x00000000000d7919 */ /* 0x000ea20000000000 */
[----:B0-----:R-:W-:Y:S01]  /*14b0*/  LOP3.LUT R6, R5, 0x3e0, RZ, 0xc0, !PT ;  /* 0x000003e005067812 */ /* 0x001fe200078ec0ff */
[----:B------:R-:W-:Y:S04]  /*14c0*/  BSSY.RECONVERGENT B1, `(.L_x_226) ;  /* 0x0000022000017945 */ /* 0x000fe80003800200 */
[----:B------:R-:W-:Y:S01]  /*14d0*/  VIADD R7, R6, 0x20 ;  /* 0x0000002006077836 */ /* 0x000fe20000000000 */
[----:B------:R-:W-:-:S04]  /*14e0*/  LOP3.LUT R6, RZ, R6, RZ, 0x33, !PT ;  /* 0x00000006ff067212 */ /* 0x000fc800078e33ff */
[----:B------:R-:W-:Y:S01]  /*14f0*/  ISETP.GT.AND P0, PT, R7, UR4, PT ;  /* 0x0000000407007c0c */ /* 0x000fe2000bf04270 */
[----:B------:R-:W-:-:S05]  /*1500*/  VIADD R6, R6, UR4 ;  /* 0x0000000406067c36 */ /* 0x000fca0008000000 */
[----:B------:R-:W-:-:S05]  /*1510*/  SEL R6, R6, 0x1f, P0 ;  /* 0x0000001f06067807 */ /* 0x000fca0000000000 */
[----:B-----5:R0:W3:Y:S01]  /*1520*/  SHFL.DOWN PT, R8, R3, 0x1, R6 ;  /* 0x0820000003087989 */ /* 0x0200e200000e0006 */
[C---:B--2---:R-:W-:Y:S01]  /*1530*/  VIADD R7, R13.reuse, 0x2 ;  /* 0x000000020d077836 */ /* 0x044fe20000000000 */
[CC--:B------:R-:W-:Y:S01]  /*1540*/  ISETP.GE.AND P0, PT, R13.reuse, R6.reuse, PT ;  /* 0x000000060d00720c */ /* 0x0c0fe20003f06270 */
[C---:B------:R-:W-:Y:S01]  /*1550*/  VIADD R11, R13.reuse, 0x8 ;  /* 0x000000080d0b7836 */ /* 0x040fe20000000000 */
[C---:B------:R-:W-:Y:S01]  /*1560*/  ISETP.NE.AND P1, PT, R13.reuse, RZ, PT ;  /* 0x000000ff0d00720c */ /* 0x040fe20003f25270 */
[----:B------:R-:W-:Y:S01]  /*1570*/  VIADD R9, R13, 0x4 ;  /* 0x000000040d097836 */ /* 0x000fe20000000000 */
[-C--:B------:R-:W-:Y:S02]  /*1580*/  ISETP.GT.AND P5, PT, R7, R6.reuse, PT ;  /* 0x000000060700720c */ /* 0x080fe40003fa4270 */
[----:B------:R-:W-:Y:S02]  /*1590*/  LOP3.LUT R7, R4, 0xff, RZ, 0xc0, !PT ;  /* 0x000000ff04077812 */ /* 0x000fe400078ec0ff */
[----:B------:R-:W-:-:S02]  /*15a0*/  ISETP.GT.AND P2, PT, R11, R6, PT ;  /* 0x000000060b00720c */ /* 0x000fc40003f44270 */
[----:B------:R0:W2:Y:S01]  /*15b0*/  SHFL.DOWN PT, R11, R2, 0x1, R6 ;  /* 0x08200000020b7989 */ /* 0x0000a200000e0006 */
[----:B------:R-:W-:Y:S01]  /*15c0*/  ISETP.GT.AND P3, PT, R9, R6, PT ;  /* 0x000000060900720c */ /* 0x000fe20003f64270 */
[----:B------:R-:W-:Y:S02]  /*15d0*/  VIADD R9, R13, 0x10 ;  /* 0x000000100d097836 */ /* 0x000fe40000000000 */
[----:B------:R0:W4:Y:S01]  /*15e0*/  SHFL.DOWN PT, R7, R7, 0x1, R6 ;  /* 0x0820000007077989 */ /* 0x00012200000e0006 */
[----:B---3--:R-:W-:Y:S09]  /*15f0*/  @P0 BRA `(.L_x_227) ;  /* 0x0000000000380947 */ /* 0x008ff20003800000 */
[----:B----4-:R-:W-:Y:S01]  /*1600*/  LOP3.LUT P0, RZ, R7, 0xff, RZ, 0xc0, !PT ;  /* 0x000000ff07ff7812 */ /* 0x010fe2000780c0ff */
[----:B------:R-:W-:Y:S01]  /*1610*/  IMAD.MOV.U32 R12, RZ, RZ, 0x1 ;  /* 0x00000001ff0c7424 */ /* 0x000fe200078e00ff */
[----:B------:R-:W-:-:S04]  /*1620*/  LOP3.LUT P4, R10, R4, 0xff, RZ, 0xc0, !PT ;  /* 0x000000ff040a7812 */ /* 0x000fc8000788c0ff */
[----:B------:R-:W-:-:S13]  /*1630*/  PLOP3.LUT P0, PT, P4, P0, PT, 0x2f, 0xf2 ;  /* 0x0000000000f2781c */ /* 0x000fda0002700577 */
[----:B--2---:R-:W-:Y:S02]  /*1640*/  @!P0 ISETP.LT.U32.AND P4, PT, R11, R2, PT ;  /* 0x000000020b00820c */ /* 0x004fe40003f81070 */
[----:B------:R-:W-:Y:S02]  /*1650*/  @P0 ISETP.NE.AND P6, PT, R10, RZ, PT ;  /* 0x000000ff0a00020c */ /* 0x000fe40003fc5270 */
[----:B------:R-:W-:Y:S02]  /*1660*/  @!P0 PRMT R4, R12, 0x7610, R4 ;  /* 0x000076100c048816 */ /* 0x000fe40000000004 */
[----:B------:R-:W-:Y:S02]  /*1670*/  @!P0 ISETP.LT.AND.EX P4, PT, R8, R3, PT, P4 ;  /* 0x000000030800820c */ /* 0x000fe40003f81340 */
[----:B------:R-:W-:Y:S02]  /*1680*/  @P0 SEL R7, R7, R4, !P6 ;  /* 0x0000000407070207 */ /* 0x000fe40007000000 */
[----:B0-----:R-:W-:-:S02]  /*1690*/  @!P0 SEL R2, R11, R2, P4 ;  /* 0x000000020b028207 */ /* 0x001fc40002000000 */
[C---:B------:R-:W-:Y:S02]  /*16a0*/  @!P0 SEL R3, R8.reuse, R3, P4 ;  /* 0x0000000308038207 */ /* 0x040fe40002000000 */
[----:B------:R-:W-:Y:S02]  /*16b0*/  @P0 PRMT R4, R7, 0x7610, R4 ;  /* 0x0000761007040816 */ /* 0x000fe40000000004 */
[----:B------:R-:W-:Y:S02]  /*16c0*/  @P0 SEL R2, R11, R2, !P6 ;  /* 0x000000020b020207 */ /* 0x000fe40007000000 */
[----:B------:R-:W-:-:S07]  /*16d0*/  @P0 SEL R3, R8, R3, !P6 ;  /* 0x0000000308030207 */ /* 0x000fce0007000000 */
.L_x_227:
[----:B------:R-:W-:Y:S05]  /*16e0*/  BSYNC.RECONVERGENT B1 ;  /* 0x0000000000017941 */ /* 0x000fea0003800200 */
.L_x_226:
[----:B----4-:R-:W-:Y:S01]  /*16f0*/  LOP3.LUT R7, R4, 0xff, RZ, 0xc0, !PT ;  /* 0x000000ff04077812 */ /* 0x010fe200078ec0ff */
[----:B------:R3:W4:Y:S01]  /*1700*/  SHFL.DOWN PT, R8, R3, 0x2, R6 ;  /* 0x0840000003087989 */ /* 0x00072200000e0006 */
[----:B------:R-:W-:Y:S01]  /*1710*/  ISETP.GT.AND P4, PT, R9, R6, PT ;  /* 0x000000060900720c */ /* 0x000fe20003f84270 */
[----:B------:R-:W-:Y:S02]  /*1720*/  BSSY.RECONVERGENT B1, `(.L_x_228) ;  /* 0x0000012000017945 */ /* 0x000fe40003800200 */
[----:B------:R3:W0:Y:S04]  /*1730*/  SHFL.DOWN PT, R9, R2, 0x2, R6 ;  /* 0x0840000002097989 */ /* 0x00062800000e0006 */
[----:B------:R3:W0:Y:S01]  /*1740*/  SHFL.DOWN PT, R7, R7, 0x2, R6 ;  /* 0x0840000007077989 */ /* 0x00062200000e0006 */
[----:B------:R-:W-:Y:S05]  /*1750*/  @P5 BRA `(.L_x_229) ;  /* 0x0000000000385947 */ /* 0x000fea0003800000 */
[----:B0-----:R-:W-:Y:S01]  /*1760*/  LOP3.LUT P0, RZ, R7, 0xff, RZ, 0xc0, !PT ;  /* 0x000000ff07ff7812 */ /* 0x001fe2000780c0ff */
[----:B--2---:R-:W-:Y:S01]  /*1770*/  IMAD.MOV.U32 R11, RZ, RZ, 0x1 ;  /* 0x00000001ff0b7424 */ /* 0x004fe200078e00ff */
[----:B------:R-:W-:-:S04]  /*1780*/  LOP3.LUT P5, R10, R4, 0xff, RZ, 0xc0, !PT ;  /* 0x000000ff040a7812 */ /* 0x000fc800078ac0ff */
[----:B------:R-:W-:-:S13]  /*1790*/  PLOP3.LUT P0, PT, P5, P0, PT, 0x2f, 0xf2 ;  /* 0x0000000000f2781c */ /* 0x000fda0002f00577 */
[----:B------:R-:W-:Y:S02]  /*17a0*/  @!P0 ISETP.LT.U32.AND P5, PT, R9, R2, PT ;  /* 0x000000020900820c */ /* 0x000fe40003fa1070 */
[----:B------:R-:W-:Y:S02]  /*17b0*/  @P0 ISETP.NE.AND P6, PT, R10, RZ, PT ;  /* 0x000000ff0a00020c */ /* 0x000fe40003fc5270 */
[----:B------:R-:W-:Y:S02]  /*17c0*/  @!P0 PRMT R4, R11, 0x7610, R4 ;  /* 0x000076100b048816 */ /* 0x000fe40000000004 */
[----:B----4-:R-:W-:Y:S02]  /*17d0*/  @!P0 ISETP.LT.AND.EX P5, PT, R8, R3, PT, P5 ;  /* 0x000000030800820c */ /* 0x010fe40003fa1350 */
[----:B------:R-:W-:Y:S02]  /*17e0*/  @P0 SEL R7, R7, R4, !P6 ;  /* 0x0000000407070207 */ /* 0x000fe40007000000 */
[----:B---3--:R-:W-:-:S02]  /*17f0*/  @!P0 SEL R2, R9, R2, P5 ;  /* 0x0000000209028207 */ /* 0x008fc40002800000 */
[C---:B------:R-:W-:Y:S02]  /*1800*/  @!P0 SEL R3, R8.reuse, R3, P5 ;  /* 0x0000000308038207 */ /* 0x040fe40002800000 */
[----:B------:R-:W-:Y:S02]  /*1810*/  @P0 PRMT R4, R7, 0x7610, R4 ;  /* 0x0000761007040816 */ /* 0x000fe40000000004 */
[----:B------:R-:W-:Y:S02]  /*1820*/  @P0 SEL R2, R9, R2, !P6 ;  /* 0x0000000209020207 */ /* 0x000fe40007000000 */
[----:B------:R-:W-:-:S07]  /*1830*/  @P0 SEL R3, R8, R3, !P6 ;  /* 0x0000000308030207 */ /* 0x000fce0007000000 */
.L_x_229:
[----:B------:R-:W-:Y:S05]  /*1840*/  BSYNC.RECONVERGENT B1 ;  /* 0x0000000000017941 */ /* 0x000fea0003800200 */
.L_x_228:
[----:B0-----:R-:W-:Y:S01]  /*1850*/  LOP3.LUT R7, R4, 0xff, RZ, 0xc0, !PT ;  /* 0x000000ff04077812 */ /* 0x001fe200078ec0ff */
[----:B------:R0:W0:Y:S01]  /*1860*/  SHFL.DOWN PT, R9, R2, 0x4, R6 ;  /* 0x0880000002097989 */ /* 0x00002200000e0006 */
[----:B------:R-:W-:Y:S03]  /*1870*/  BSSY.RECONVERGENT B1, `(.L_x_230) ;  /* 0x0000012000017945 */ /* 0x000fe60003800200 */
[----:B----4-:R4:W0:Y:S04]  /*1880*/  SHFL.DOWN PT, R8, R3, 0x4, R6 ;  /* 0x0880000003087989 */ /* 0x01082800000e0006 */
        /* <DEDUP_REMOVED lines=9> */
[----:B------:R-:W-:Y:S02]  /*1920*/  @!P0 ISETP.LT.AND.EX P3, PT, R8, R3, PT, P3 ;  /* 0x000000030800820c */ /* 0x000fe40003f61330 */
[----:B------:R-:W-:Y:S02]  /*1930*/  @P0 SEL R7, R7, R4, !P5 ;  /* 0x0000000407070207 */ /* 0x000fe40006800000 */
[----:B---3--:R-:W-:-:S02]  /*1940*/  @!P0 SEL R2, R9, R2, P3 ;  /* 0x0000000209028207 */ /* 0x008fc40001800000 */
[C---:B----4-:R-:W-:Y:S02]  /*1950*/  @!P0 SEL R3, R8.reuse, R3, P3 ;  /* 0x0000000308038207 */ /* 0x050fe40001800000 */
[----:B------:R-:W-:Y:S02]  /*1960*/  @P0 PRMT R4, R7, 0x7610, R4 ;  /* 0x0000761007040816 */ /* 0x000fe40000000004 */
[----:B------:R-:W-:Y:S02]  /*1970*/  @P0 SEL R2, R9, R2, !P5 ;  /* 0x0000000209020207 */ /* 0x000fe40006800000 */
[----:B------:R-:W-:-:S07]  /*1980*/  @P0 SEL R3, R8, R3, !P5 ;  /* 0x0000000308030207 */ /* 0x000fce0006800000 */
.L_x_231:
[----:B------:R-:W-:Y:S05]  /*1990*/  BSYNC.RECONVERGENT B1 ;  /* 0x0000000000017941 */ /* 0x000fea0003800200 */
.L_x_230:
[----:B0-----:R-:W-:Y:S01]  /*19a0*/  LOP3.LUT R7, R4, 0xff, RZ, 0xc0, !PT ;  /* 0x000000ff04077812 */ /* 0x001fe200078ec0ff */
[----:B------:R0:W0:Y:S01]  /*19b0*/  SHFL.DOWN PT, R9, R2, 0x8, R6 ;  /* 0x0900000002097989 */ /* 0x00002200000e0006 */
[----:B------:R-:W-:Y:S03]  /*19c0*/  BSSY.RECONVERGENT B1, `(.L_x_232) ;  /* 0x0000012000017945 */ /* 0x000fe60003800200 */
        /* <DEDUP_REMOVED lines=17> */
.L_x_233:
[----:B------:R-:W-:Y:S05]  /*1ae0*/  BSYNC.RECONVERGENT B1 ;  /* 0x0000000000017941 */ /* 0x000fea0003800200 */
.L_x_232:
[----:B0-----:R-:W-:Y:S01]  /*1af0*/  LOP3.LUT R7, R4, 0xff, RZ, 0xc0, !PT ;  /* 0x000000ff04077812 */ /* 0x001fe200078ec0ff */
[----:B------:R0:W0:Y:S01]  /*1b00*/  SHFL.DOWN PT, R9, R2, 0x10, R6 ;  /* 0x0a00000002097989 */ /* 0x00002200000e0006 */
[----:B------:R-:W-:Y:S03]  /*1b10*/  BSSY.RECONVERGENT B1, `(.L_x_234) ;  /* 0x0000012000017945 */ /* 0x000fe60003800200 */
[----:B------:R0:W0:Y:S04]  /*1b20*/  SHFL.DOWN PT, R8, R3, 0x10, R6 ;  /* 0x0a00000003087989 */ /* 0x00002800000e0006 */
[----:B------:R0:W0:Y:S01]  /*1b30*/  SHFL.DOWN PT, R7, R7, 0x10, R6 ;  /* 0x0a00000007077989 */ /* 0x00002200000e0006 */
[----:B------:R-:W-:Y:S05]  /*1b40*/  @P4 BRA `(.L_x_235) ;  /* 0x0000000000384947 */ /* 0x000fea0003800000 */
[----:B0-----:R-:W-:Y:S01]  /*1b50*/  LOP3.LUT P0, RZ, R7, 0xff, RZ, 0xc0, !PT ;  /* 0x000000ff07ff7812 */ /* 0x001fe2000780c0ff */
[----:B------:R-:W-:Y:S01]  /*1b60*/  IMAD.MOV.U32 R10, RZ, RZ, 0x1 ;  /* 0x00000001ff0a7424 */ /* 0x000fe200078e00ff */
[----:B---34-:R-:W-:-:S04]  /*1b70*/  LOP3.LUT P2, R6, R4, 0xff, RZ, 0xc0, !PT ;  /* 0x000000ff04067812 */ /* 0x018fc8000784c0ff */
        /* <DEDUP_REMOVED lines=11> */
.L_x_235:
[----:B------:R-:W-:Y:S05]  /*1c30*/  BSYNC.RECONVERGENT B1 ;  /* 0x0000000000017941 */ /* 0x000fea0003800200 */
.L_x_234:
[----:B------:R-:W-:Y:S04]  /*1c40*/  BSSY.RECONVERGENT B1, `(.L_x_236) ;  /* 0x000000a000017945 */ /* 0x000fe80003800200 */
[----:B------:R-:W-:Y:S05]  /*1c50*/  @P1 BRA `(.L_x_237) ;  /* 0x0000000000201947 */ /* 0x000fea0003800000 */
[----:B0-----:R-:W0:Y:S01]  /*1c60*/  S2R R8, SR_CgaCtaId ;  /* 0x0000000000087919 */ /* 0x001e220000008800 */
[----:B------:R-:W-:Y:S02]  /*1c70*/  MOV R7, 0x400 ;  /* 0x0000040000077802 */ /* 0x000fe40000000f00 */
[----:B---34-:R-:W-:-:S04]  /*1c80*/  SHF.R.U32.HI R6, RZ, 0x1, R5 ;  /* 0x00000001ff067819 */ /* 0x018fc80000011605 */
[----:B------:R-:W-:Y:S02]  /*1c90*/  LOP3.LUT R6, R6, 0x1f0, RZ, 0xc0, !PT ;  /* 0x000001f006067812 */ /* 0x000fe400078ec0ff */
[----:B0-----:R-:W-:-:S05]  /*1ca0*/  LEA R7, R8, R7, 0x18 ;  /* 0x0000000708077211 */ /* 0x001fca00078ec0ff */
[----:B------:R-:W-:-:S05]  /*1cb0*/  IMAD.IADD R7, R6, 0x1, R7 ;  /* 0x0000000106077824 */ /* 0x000fca00078e0207 */
[----:B------:R0:W-:Y:S04]  /*1cc0*/  STS.64 [R7+0x10], R2 ;  /* 0x0000100207007388 */ /* 0x0001e80000000a00 */
[----:B------:R0:W-:Y:S02]  /*1cd0*/  STS.U8 [R7+0x8], R4 ;  /* 0x0000080407007388 */ /* 0x0001e40000000000 */
.L_x_237:
[----:B------:R-:W-:Y:S05]  /*1ce0*/  BSYNC.RECONVERGENT B1 ;  /* 0x0000000000017941 */ /* 0x000fea0003800200 */
.L_x_236:
[----:B------:R-:W-:Y:S01]  /*1cf0*/  BAR.SYNC.DEFER_BLOCKING 0x0 ;  /* 0x0000000000007b1d */ /* 0x000fe20000010000 */
[----:B------:R-:W-:-:S13]  /*1d00*/  ISETP.NE.AND P1, PT, R5, RZ, PT ;  /* 0x000000ff0500720c */ /* 0x000fda0003f25270 */
[----:B------:R-:W-:Y:S05]  /*1d10*/  @P1 BRA `(.L_x_225) ;  /* 0x0000002000541947 */ /* 0x000fea0003800000 */
[----:B------:R-:W-:Y:S02]  /*1d20*/  UISETP.GE.AND UP0, UPT, UR4, 0x21, UPT ;  /* 0x000000210400788c */ /* 0x000fe4000bf06270 */
[----:B------:R-:W-:Y:S02]  /*1d30*/  UISETP.GE.AND UP1, UPT, UR4, 0x41, UPT ;  /* 0x000000410400788c */ /* 0x000fe4000bf26270 */
[----:B------:R-:W-:Y:S02]  /*1d40*/  UISETP.GE.AND UP2, UPT, UR4, 0x61, UPT ;  /* 0x000000610400788c */ /* 0x000fe4000bf46270 */
[----:B------:R-:W-:Y:S02]  /*1d50*/  UISETP.GE.AND UP3, UPT, UR4, 0x81, UPT ;  /* 0x000000810400788c */ /* 0x000fe4000bf66270 */
[----:B------:R-:W-:Y:S02]  /*1d60*/  UISETP.GE.AND UP4, UPT, UR4, 0xa1, UPT ;  /* 0x000000a10400788c */ /* 0x000fe4000bf86270 */
[----:B------:R-:W-:-:S02]  /*1d70*/  UISETP.GE.AND UP5, UPT, UR4, 0xc1, UPT ;  /* 0x000000c10400788c */ /* 0x000fc4000bfa6270 */
[----:B------:R-:W-:Y:S01]  /*1d80*/  UISETP.GE.AND UP6, UPT, UR4, 0xe1, UPT ;  /* 0x000000e10400788c */ /* 0x000fe2000bfc6270 */
[----:B------:R-:W-:Y:S10]  /*1d90*/  BRA.U !UP0, `(.L_x_238) ;  /* 0x00000001083c7547 */ /* 0x000ff4000b800000 */
[----:B------:R-:W5:Y:S01]  /*1da0*/  S2UR UR6, SR_CgaCtaId ;  /* 0x00000000000679c3 */ /* 0x000f620000008800 */
[----:B------:R-:W-:Y:S01]  /*1db0*/  UMOV UR5, 0x400 ;  /* 0x0000040000057882 */ /* 0x000fe20000000000 */
[----:B------:R-:W-:Y:S01]  /*1dc0*/  LOP3.LUT P3, RZ, R4, 0xff, RZ, 0xc0, !PT ;  /* 0x000000ff04ff7812 */ /* 0x000fe2000786c0ff */
[----:B-----5:R-:W-:-:S09]  /*1dd0*/  ULEA UR5, UR6, UR5, 0x18 ;  /* 0x0000000506057291 */ /* 0x020fd2000f8ec0ff */
[----:B------:R-:W5:Y:S04]  /*1de0*/  LDS.U8 R5, [UR5+0x18] ;  /* 0x00001805ff057984 */ /* 0x000f680008000000 */
[----:B0--34-:R-:W0:Y:S01]  /*1df0*/  LDS.64 R6, [UR5+0x20] ;  /* 0x00002005ff067984 */ /* 0x019e220008000a00 */
[----:B-----5:R-:W-:Y:S02]  /*1e00*/  ISETP.NE.AND P2, PT, R5, RZ, PT ;  /* 0x000000ff0500720c */ /* 0x020fe40003f45270 */
[----:B0-----:R-:W-:Y:S02]  /*1e10*/  ISETP.LT.U32.AND P0, PT, R6, R2, PT ;  /* 0x000000020600720c */ /* 0x001fe40003f01070 */
[----:B------:R-:W-:Y:S02]  /*1e20*/  @P3 SEL R5, R4, 0x1, !P2 ;  /* 0x0000000104053807 */ /* 0x000fe40005000000 */
[----:B------:R-:W-:-:S02]  /*1e30*/  ISETP.LT.AND.EX P0, PT, R7, R3, PT, P0 ;  /* 0x000000030700720c */ /* 0x000fc40003f01300 */
[----:B------:R-:W-:-:S05]  /*1e40*/  PRMT R4, R5, 0x7610, R4 ;  /* 0x0000761005047816 */ /* 0x000fca0000000004 */
[C---:B------:R-:W-:Y:S02]  /*1e50*/  @P2 SEL R2, R6.reuse, R2, P0 ;  /* 0x0000000206022207 */ /* 0x040fe40000000000 */
[C---:B------:R-:W-:Y:S02]  /*1e60*/  @P2 SEL R3, R7.reuse, R3, P0 ;  /* 0x0000000307032207 */ /* 0x040fe40000000000 */
[----:B------:R-:W-:Y:S02]  /*1e70*/  SEL R2, R6, R2, !P3 ;  /* 0x0000000206027207 */ /* 0x000fe40005800000 */
[----:B------:R-:W-:-:S07]  /*1e80*/  SEL R3, R7, R3, !P3 ;  /* 0x0000000307037207 */ /* 0x000fce0005800000 */
.L_x_238:
[----:B------:R-:W-:Y:S05]  /*1e90*/  BRA.U !UP1, `(.L_x_239) ;  /* 0x00000001093c7547 */ /* 0x000fea000b800000 */
        /* <DEDUP_REMOVED lines=15> */
.L_x_239:
        /* <DEDUP_REMOVED lines=16> */
.L_x_240:
        /* <DEDUP_REMOVED lines=16> */
.L_x_241:
        /* <DEDUP_REMOVED lines=16> */
.L_x_242:
        /* <DEDUP_REMOVED lines=16> */
.L_x_243:
        /* <DEDUP_REMOVED lines=15> */
[----:B------:R-:W-:Y:S01]  /*2480*/  SEL R3, R7, R3, !P3 ;  /* 0x0000000307037207 */ /* 0x000fe20005800000 */
[----:B------:R-:W-:Y:S06]  /*2490*/  BRA `(.L_x_225) ;  /* 0x0000001800747947 */ /* 0x000fec0003800000 */
.L_x_203:
[----:B------:R-:W0:Y:S01]  /*24a0*/  S2R R5, SR_TID.X ;  /* 0x0000000000057919 */ /* 0x000e220000002100 */
[----:B------:R-:W0:Y:S02]  /*24b0*/  LDC.64 R6, c[0x0][0x380] ;  /* 0x0000e000ff067b82 */ /* 0x000e240000000a00 */
[----:B0-----:R-:W-:-:S05]  /*24c0*/  IMAD.WIDE.U32 R6, R5, 0x10, R6 ;  /* 0x0000001005067825 */ /* 0x001fca00078e0006 */
[----:B------:R-:W2:Y:S04]  /*24d0*/  LDG.E.U16.CONSTANT R16, desc[UR8][R6.64] ;  /* 0x0000000806107981 */ /* 0x000ea8000c1e9500 */
[----:B------:R-:W3:Y:S04]  /*24e0*/  LDG.E.64.CONSTANT R12, desc[UR8][R6.64+0x8] ;  /* 0x00000808060c7981 */ /* 0x000ee8000c1e9b00 */
[----:B------:R-:W3:Y:S04]  /*24f0*/  LDG.E.64.CONSTANT R10, desc[UR8][R6.64+0x1008] ;  /* 0x00100808060a7981 */ /* 0x000ee8000c1e9b00 */
[----:B------:R-:W4:Y:S04]  /*2500*/  LDG.E.U16.CONSTANT R4, desc[UR8][R6.64+0x1000] ;  /* 0x0010000806047981 */ /* 0x000f28000c1e9500 */
[----:B------:R-:W5:Y:S04]  /*2510*/  LDG.E.U16.CONSTANT R14, desc[UR8][R6.64+0x2000] ;  /* 0x00200008060e7981 */ /* 0x000f68000c1e9500 */
[----:B------:R-:W5:Y:S04]  /*2520*/  LDG.E.64.CONSTANT R8, desc[UR8][R6.64+0x2008] ;  /* 0x0020080806087981 */ /* 0x000f68000c1e9b00 */
[----:B------:R-:W5:Y:S04]  /*2530*/  LDG.E.U16.CONSTANT R15, desc[UR8][R6.64+0x3000] ;  /* 0x00300008060f7981 */ /* 0x000f68000c1e9500 */
[----:B------:R-:W5:Y:S01]  /*2540*/  LDG.E.64.CONSTANT R2, desc[UR8][R6.64+0x3008] ;  /* 0x0030080806027981 */ /* 0x000f62000c1e9b00 */
[----:B------:R-:W-:Y:S01]  /*2550*/  UISETP.GE.U32.AND UP0, UPT, UR4, 0x800, UPT ;  /* 0x000008000400788c */ /* 0x000fe2000bf06070 */
[----:B--2---:R-:W-:-:S02]  /*2560*/  LOP3.LUT P1, RZ, R16, 0xff, RZ, 0xc0, !PT ;  /* 0x000000ff10ff7812 */ /* 0x004fc4000782c0ff */
[----:B---3--:R-:W-:-:S04]  /*2570*/  ISETP.LT.U32.AND P0, PT, R10, R12, PT ;  /* 0x0000000c0a00720c */ /* 0x008fc80003f01070 */
[CC--:B------:R-:W-:Y:S02]  /*2580*/  ISETP.LT.AND.EX P0, PT, R11.reuse, R13.reuse, PT, P0 ;  /* 0x0000000d0b00720c */ /* 0x0c0fe40003f01300 */
[----:B----4-:R-:W-:Y:S02]  /*2590*/  LOP3.LUT P2, RZ, R4, 0xff, RZ, 0xc0, !PT ;  /* 0x000000ff04ff7812 */ /* 0x010fe4000784c0ff */
[----:B------:R-:W-:Y:S02]  /*25a0*/  SEL R17, R10, R12, P0 ;  /* 0x0000000c0a117207 */ /* 0x000fe40000000000 */
[----:B------:R-:W-:Y:S02]  /*25b0*/  SEL R19, R11, R13, P0 ;  /* 0x0000000d0b137207 */ /* 0x000fe40000000000 */
[----:B------:R-:W-:Y:S02]  /*25c0*/  @P1 SEL R4, R16, 0x1, !P2 ;  /* 0x0000000110041807 */ /* 0x000fe40005000000 */
[----:B------:R-:W-:-:S02]  /*25d0*/  SEL R17, R12, R17, !P2 ;  /* 0x000000110c117207 */ /* 0x000fc40005000000 */
[----:B------:R-:W-:Y:S02]  /*25e0*/  SEL R19, R13, R19, !P2 ;  /* 0x000000130d137207 */ /* 0x000fe40005000000 */
[----:B-----5:R-:W-:Y:S02]  /*25f0*/  LOP3.LUT P3, RZ, R14, 0xff, RZ, 0xc0, !PT ;  /* 0x000000ff0eff7812 */ /* 0x020fe4000786c0ff */
[----:B------:R-:W-:Y:S02]  /*2600*/  LOP3.LUT P2, RZ, R4, 0xff, RZ, 0xc0, !PT ;  /* 0x000000ff04ff7812 */ /* 0x000fe4000784c0ff */
[----:B------:R-:W-:Y:S02]  /*2610*/  SEL R13, R10, R17, !P1 ;  /* 0x000000110a0d7207 */ /* 0x000fe40004800000 */
[----:B------:R-:W-:Y:S02]  /*2620*/  SEL R17, R11, R19, !P1 ;  /* 0x000000130b117207 */ /* 0x000fe40004800000 */
[----:B------:R-:W-:-:S02]  /*2630*/  ISETP.LT.U32.AND P0, PT, R8, R13, PT ;  /* 0x0000000d0800720c */ /* 0x000fc40003f01070 */
[----:B------:R-:W-:Y:S02]  /*2640*/  LOP3.LUT P4, RZ, R15, 0xff, RZ, 0xc0, !PT ;  /* 0x000000ff0fff7812 */ /* 0x000fe4000788c0ff */
[----:B------:R-:W-:-:S03]  /*2650*/  ISETP.LT.AND.EX P0, PT, R9, R17, PT, P0 ;  /* 0x000000110900720c */ /* 0x000fc60003f01300 */
[----:B------:R-:W-:Y:S02]  /*2660*/  @P2 SEL R14, R4, 0x1, !P3 ;  /* 0x00000001040e2807 */ /* 0x000fe40005800000 */
[C---:B------:R-:W-:Y:S02]  /*2670*/  @P3 SEL R13, R8.reuse, R13, P0 ;  /* 0x0000000d080d3207 */ /* 0x040fe40000000000 */
[C---:B------:R-:W-:Y:S02]  /*2680*/  @P3 SEL R17, R9.reuse, R17, P0 ;  /* 0x0000001109113207 */ /* 0x040fe40000000000 */
[----:B------:R-:W-:Y:S02]  /*2690*/  SEL R11, R8, R13, !P2 ;  /* 0x0000000d080b7207 */ /* 0x000fe40005000000 */
[----:B------:R-:W-:Y:S02]  /*26a0*/  LOP3.LUT P1, RZ, R14, 0xff, RZ, 0xc0, !PT ;  /* 0x000000ff0eff7812 */ /* 0x000fe4000782c0ff */
[----:B------:R-:W-:-:S02]  /*26b0*/  SEL R9, R9, R17, !P2 ;  /* 0x0000001109097207 */ /* 0x000fc40005000000 */
[----:B------:R-:W-:-:S04]  /*26c0*/  ISETP.LT.U32.AND P0, PT, R2, R11, PT ;  /* 0x0000000b0200720c */ /* 0x000fc80003f01070 */
[----:B------:R-:W-:-:S04]  /*26d0*/  ISETP.LT.AND.EX P0, PT, R3, R9, PT, P0 ;  /* 0x000000090300720c */ /* 0x000fc80003f01300 */
[C---:B------:R-:W-:Y:S02]  /*26e0*/  @P4 SEL R9, R3.reuse, R9, P0 ;  /* 0x0000000903094207 */ /* 0x040fe40000000000 */
[----:B------:R-:W-:Y:S02]  /*26f0*/  @P4 SEL R11, R2, R11, P0 ;  /* 0x0000000b020b4207 */ /* 0x000fe40000000000 */
[----:B------:R-:W-:Y:S02]  /*2700*/  @P1 SEL R15, R14, 0x1, !P4 ;  /* 0x000000010e0f1807 */ /* 0x000fe40006000000 */
[----:B------:R-:W-:Y:S01]  /*2710*/  SEL R3, R3, R9, !P1 ;  /* 0x0000000903037207 */ /* 0x000fe20004800000 */
[----:B------:R-:W-:Y:S01]  /*2720*/  IMAD.MOV.U32 R9, RZ, RZ, 0x400 ;  /* 0x00000400ff097424 */ /* 0x000fe200078e00ff */
[----:B------:R-:W-:Y:S02]  /*2730*/  SEL R2, R2, R11, !P1 ;  /* 0x0000000b02027207 */ /* 0x000fe40004800000 */
[----:B------:R-:W-:Y:S01]  /*2740*/  PRMT R4, R15, 0x7610, R4 ;  /* 0x000076100f047816 */ /* 0x000fe20000000004 */
[----:B------:R-:W-:Y:S06]  /*2750*/  BRA.U !UP0, `(.L_x_244) ;  /* 0x0000000108e47547 */ /* 0x000fec000b800000 */
[----:B------:R-:W-:Y:S01]  /*2760*/  IMAD.MOV.U32 R9, RZ, RZ, 0x400 ;  /* 0x00000400ff097424 */ /* 0x000fe200078e00ff */
[----:B------:R-:W0:Y:S01]  /*2770*/  LDCU UR5, c[0x0][0x390] ;  /* 0x00007200ff0577ac */ /* 0x000e220008000800 */
[----:B------:R-:W-:-:S12]  /*2780*/  UIADD3 UR6, UPT, UPT, UR4, -0x400, URZ ;  /* 0xfffffc0004067890 */ /* 0x000fd8000fffe0ff */
.L_x_246:
[----:B------:R-:W-:-:S05]  /*2790*/  IMAD.WIDE R20, R9, 0x10, R6 ;  /* 0x0000001009147825 */ /* 0x000fca00078e0206 */
[----:B------:R-:W2:Y:S04]  /*27a0*/  LDG.E.U16.CONSTANT R19, desc[UR8][R20.64] ;  /* 0x0000000814137981 */ /* 0x000ea8000c1e9500 */
[----:B------:R-:W3:Y:S04]  /*27b0*/  LDG.E.64.CONSTANT R10, desc[UR8][R20.64+0x8] ;  /* 0x00000808140a7981 */ /* 0x000ee8000c1e9b00 */
[----:B------:R-:W4:Y:S04]  /*27c0*/  LDG.E.U16.CONSTANT R22, desc[UR8][R20.64+0x1000] ;  /* 0x0010000814167981 */ /* 0x000f28000c1e9500 */
[----:B------:R-:W5:Y:S04]  /*27d0*/  LDG.E.64.CONSTANT R12, desc[UR8][R20.64+0x1008] ;  /* 0x00100808140c7981 */ /* 0x000f68000c1e9b00 */
[----:B------:R-:W5:Y:S04]  /*27e0*/  LDG.E.U16.CONSTANT R8, desc[UR8][R20.64+0x2000] ;  /* 0x0020000814087981 */ /* 0x000f68000c1e9500 */
[----:B------:R-:W5:Y:S04]  /*27f0*/  LDG.E.64.CONSTANT R14, desc[UR8][R20.64+0x2008] ;  /* 0x00200808140e7981 */ /* 0x000f68000c1e9b00 */
[----:B------:R-:W5:Y:S04]  /*2800*/  LDG.E.U16.CONSTANT R18, desc[UR8][R20.64+0x3000] ;  /* 0x0030000814127981 */ /* 0x000f68000c1e9500 */
[----:B------:R-:W5:Y:S01]  /*2810*/  LDG.E.64.CONSTANT R16, desc[UR8][R20.64+0x3008] ;  /* 0x0030080814107981 */ /* 0x000f62000c1e9b00 */
[----:B------:R-:W-:Y:S01]  /*2820*/  LOP3.LUT P2, RZ, R4, 0xff, RZ, 0xc0, !PT ;  /* 0x000000ff04ff7812 */ /* 0x000fe2000784c0ff */
[----:B------:R-:W-:Y:S01]  /*2830*/  IMAD.MOV.U32 R23, RZ, RZ, R3 ;  /* 0x000000ffff177224 */ /* 0x000fe200078e0003 */
[----:B0-----:R-:W-:Y:S01]  /*2840*/  UMOV UR4, UR5 ;  /* 0x0000000500047c82 */ /* 0x001fe20008000000 */
[----:B--2---:R-:W-:-:S02]  /*2850*/  LOP3.LUT P1, RZ, R19, 0xff, RZ, 0xc0, !PT ;  /* 0x000000ff13ff7812 */ /* 0x004fc4000782c0ff */
[----:B---3--:R-:W-:-:S08]  /*2860*/  ISETP.LT.U32.AND P0, PT, R10, R2, PT ;  /* 0x000000020a00720c */ /* 0x008fd00003f01070 */
        /* <DEDUP_REMOVED lines=8> */
[----:B-----5:R-:W-:Y:S02]  /*28f0*/  ISETP.LT.U32.AND P0, PT, R12, R3, PT ;  /* 0x000000030c00720c */ /* 0x020fe40003f01070 */
        /* <DEDUP_REMOVED lines=9> */
[----:B------:R-:W-:Y:S02]  /*2990*/  IADD3 R2, PT, PT, -R9, UR4, RZ ;  /* 0x0000000409027c10 */ /* 0x000fe4000fffe1ff */
[C---:B------:R-:W-:Y:S02]  /*29a0*/  ISETP.LT.AND.EX P0, PT, R15.reuse, R13, PT, P0 ;  /* 0x0000000d0f00720c */ /* 0x040fe40003f01300 */
[----:B------:R-:W-:Y:S02]  /*29b0*/  @P1 SEL R8, R22, 0x1, !P2 ;  /* 0x0000000116081807 */ /* 0x000fe40005000000 */
[----:B------:R-:W-:Y:S02]  /*29c0*/  @P2 SEL R3, R14, R3, P0 ;  /* 0x000000030e032207 */ /* 0x000fe40000000000 */
[----:B------:R-:W-:Y:S02]  /*29d0*/  @P2 SEL R13, R15, R13, P0 ;  /* 0x0000000d0f0d2207 */ /* 0x000fe40000000000 */
[----:B------:R-:W-:-:S02]  /*29e0*/  LOP3.LUT P3, RZ, R18, 0xff, RZ, 0xc0, !PT ;  /* 0x000000ff12ff7812 */ /* 0x000fc4000786c0ff */
[----:B------:R-:W-:Y:S02]  /*29f0*/  SEL R3, R14, R3, !P1 ;  /* 0x000000030e037207 */ /* 0x000fe40004800000 */
[----:B------:R-:W-:Y:S02]  /*2a00*/  LOP3.LUT P2, RZ, R8, 0xff, RZ, 0xc0, !PT ;  /* 0x000000ff08ff7812 */ /* 0x000fe4000784c0ff */
[----:B------:R-:W-:Y:S02]  /*2a10*/  SEL R15, R15, R13, !P1 ;  /* 0x0000000d0f0f7207 */ /* 0x000fe40004800000 */
[----:B------:R-:W-:Y:S02]  /*2a20*/  ISETP.GE.AND P1, PT, R2, 0x400, PT ;  /* 0x000004000200780c */ /* 0x000fe40003f26270 */
        /* <DEDUP_REMOVED lines=9> */
[----:B------:R-:W-:-:S05]  /*2ac0*/  VIADD R9, R9, 0x400 ;  /* 0x0000040009097836 */ /* 0x000fca0000000000 */
[----:B------:R-:W-:-:S13]  /*2ad0*/  ISETP.GT.AND P0, PT, R9, UR6, PT ;  /* 0x0000000609007c0c */ /* 0x000fda000bf04270 */
[----:B------:R-:W-:Y:S05]  /*2ae0*/  @!P0 BRA `(.L_x_246) ;  /* 0xfffffffc00288947 */ /* 0x000fea000383ffff */
.L_x_244:
[----:B------:R-:W-:-:S13]  /*2af0*/  ISETP.GE.AND P0, PT, R9, UR4, PT ;  /* 0x0000000409007c0c */ /* 0x000fda000bf06270 */
[----:B------:R-:W-:Y:S05]  /*2b00*/  @P0 BRA `(.L_x_245) ;  /* 0x00000004009c0947 */ /* 0x000fea0003800000 */
[----:B------:R-:W-:Y:S01]  /*2b10*/  IADD3 R19, PT, PT, -R9, UR4, RZ ;  /* 0x0000000409137c10 */ /* 0x000fe2000fffe1ff */
[----:B------:R-:W-:Y:S03]  /*2b20*/  BSSY.RECONVERGENT B1, `(.L_x_245) ;  /* 0x0000065000017945 */ /* 0x000fe60003800200 */
[----:B------:R-:W-:-:S13]  /*2b30*/  ISETP.GE.AND P0, PT, R5, R19, PT ;  /* 0x000000130500720c */ /* 0x000fda0003f06270 */
[----:B------:R-:W-:Y:S05]  /*2b40*/  @P0 BRA `(.L_x_247) ;  /* 0x0000000400880947 */ /* 0x000fea0003800000 */
[----:B------:R-:W-:Y:S01]  /*2b50*/  LOP3.LUT R6, RZ, R5, RZ, 0x33, !PT ;  /* 0x00000005ff067212 */ /* 0x000fe200078e33ff */
[----:B------:R-:W-:Y:S01]  /*2b60*/  BSSY.RECONVERGENT B2, `(.L_x_248) ;  /* 0x000001f000027945 */ /* 0x000fe20003800200 */
[----:B------:R-:W-:Y:S02]  /*2b70*/  IMAD.MOV.U32 R18, RZ, RZ, R5 ;  /* 0x000000ffff127224 */ /* 0x000fe400078e0005 */
[----:B------:R-:W-:-:S04]  /*2b80*/  IADD3 R8, PT, PT, -R9, UR4, R6 ;  /* 0x0000000409087c10 */ /* 0x000fc8000fffe106 */
[C---:B------:R-:W-:Y:S02]  /*2b90*/  LOP3.LUT R6, R8.reuse, 0x300, RZ, 0xc0, !PT ;  /* 0x0000030008067812 */ /* 0x040fe400078ec0ff */
[----:B------:R-:W-:Y:S02]  /*2ba0*/  ISETP.GE.U32.AND P2, PT, R8, 0x300, PT ;  /* 0x000003000800780c */ /* 0x000fe40003f46070 */
[----:B------:R-:W-:-:S13]  /*2bb0*/  ISETP.NE.AND P0, PT, R6, 0x300, PT ;  /* 0x000003000600780c */ /* 0x000fda0003f05270 */
[----:B------:R-:W-:Y:S05]  /*2bc0*/  @!P0 BRA `(.L_x_249) ;  /* 0x0000000000608947 */ /* 0x000fea0003800000 */
[----:B------:R-:W0:Y:S01]  /*2bd0*/  LDC.64 R6, c[0x0][0x380] ;  /* 0x0000e000ff067b82 */ /* 0x000e220000000a00 */
[----:B------:R-:W-:Y:S01]  /*2be0*/  LEA.HI R8, R8, 0x1, RZ, 0x18 ;  /* 0x0000000108087811 */ /* 0x000fe200078fc0ff */
[----:B------:R-:W-:Y:S02]  /*2bf0*/  IMAD.IADD R15, R5, 0x1, R9 ;  /* 0x00000001050f7824 */ /* 0x000fe400078e0209 */
[----:B------:R-:W-:Y:S01]  /*2c00*/  IMAD.MOV.U32 R18, RZ, RZ, R5 ;  /* 0x000000ffff127224 */ /* 0x000fe200078e0005 */
[----:B------:R-:W-:-:S05]  /*2c10*/  LOP3.LUT R8, R8, 0x3, RZ, 0xc0, !PT ;  /* 0x0000000308087812 */ /* 0x000fca00078ec0ff */
[----:B------:R-:W-:-:S07]  /*2c20*/  IMAD.MOV R8, RZ, RZ, -R8 ;  /* 0x000000ffff087224 */ /* 0x000fce00078e0a08 */
.L_x_250:
[----:B0-----:R-:W-:-:S05]  /*2c30*/  IMAD.WIDE.U32 R10, R15, 0x10, R6 ;  /* 0x000000100f0a7825 */ /* 0x001fca00078e0006 */
[----:B------:R-:W2:Y:S04]  /*2c40*/  LDG.E.U16.CONSTANT R14, desc[UR8][R10.64] ;  /* 0x000000080a0e7981 */ /* 0x000ea8000c1e9500 */
[----:B------:R-:W3:Y:S01]  /*2c50*/  LDG.E.64.CONSTANT R12, desc[UR8][R10.64+0x8] ;  /* 0x000008080a0c7981 */ /* 0x000ee2000c1e9b00 */
[----:B------:R-:W-:Y:S01]  /*2c60*/  VIADD R8, R8, 0x1 ;  /* 0x0000000108087836 */ /* 0x000fe20000000000 */
[----:B------:R-:W-:Y:S01]  /*2c70*/  LOP3.LUT P3, RZ, R4, 0xff, RZ, 0xc0, !PT ;  /* 0x000000ff04ff7812 */ /* 0x000fe2000786c0ff */
[----:B------:R-:W-:Y:S02]  /*2c80*/  VIADD R18, R18, 0x100 ;  /* 0x0000010012127836 */ /* 0x000fe40000000000 */
[----:B------:R-:W-:Y:S01]  /*2c90*/  VIADD R15, R15, 0x100 ;  /* 0x000001000f0f7836 */ /* 0x000fe20000000000 */
[----:B--2---:R-:W-:-:S02]  /*2ca0*/  LOP3.LUT P1, RZ, R14, 0xff, RZ, 0xc0, !PT ;  /* 0x000000ff0eff7812 */ /* 0x004fc4000782c0ff */
[----:B---3--:R-:W-:-:S07]  /*2cb0*/  ISETP.LT.U32.AND P0, PT, R12, R2, PT ;  /* 0x000000020c00720c */ /* 0x008fce0003f01070 */
[----:B------:R-:W-:Y:S02]  /*2cc0*/  @P3 SEL R14, R4, 0x1, !P1 ;  /* 0x00000001040e3807 */ /* 0x000fe40004800000 */
[CC--:B------:R-:W-:Y:S02]  /*2cd0*/  ISETP.LT.AND.EX P0, PT, R13.reuse, R3.reuse, PT, P0 ;  /* 0x000000030d00720c */ /* 0x0c0fe40003f01300 */
[----:B------:R-:W-:Y:S02]  /*2ce0*/  PRMT R4, R14, 0x7610, R4 ;  /* 0x000076100e047816 */ /* 0x000fe40000000004 */
[----:B------:R-:W-:Y:S02]  /*2cf0*/  @P1 SEL R2, R12, R2, P0 ;  /* 0x000000020c021207 */ /* 0x000fe40000000000 */
[----:B------:R-:W-:Y:S02]  /*2d00*/  @P1 SEL R3, R13, R3, P0 ;  /* 0x000000030d031207 */ /* 0x000fe40000000000 */
[----:B------:R-:W-:-:S02]  /*2d10*/  ISETP.NE.AND P0, PT, R8, RZ, PT ;  /* 0x000000ff0800720c */ /* 0x000fc40003f05270 */
[----:B------:R-:W-:Y:S02]  /*2d20*/  SEL R2, R12, R2, !P3 ;  /* 0x000000020c027207 */ /* 0x000fe40005800000 */
[----:B------:R-:W-:-:S09]  /*2d30*/  SEL R3, R13, R3, !P3 ;  /* 0x000000030d037207 */ /* 0x000fd20005800000 */
[----:B------:R-:W-:Y:S05]  /*2d40*/  @P0 BRA `(.L_x_250) ;  /* 0xfffffffc00b80947 */ /* 0x000fea000383ffff */
.L_x_249:
[----:B------:R-:W-:Y:S05]  /*2d50*/  BSYNC.RECONVERGENT B2 ;  /* 0x0000000000027941 */ /* 0x000fea0003800200 */
.L_x_248:
[----:B------:R-:W-:Y:S05]  /*2d60*/  @!P2 BRA `(.L_x_247) ;  /* 0x000000040000a947 */ /* 0x000fea0003800000 */
[----:B------:R-:W0:Y:S01]  /*2d70*/  LDCU.64 UR6, c[0x0][0x380] ;  /* 0x00007000ff0677ac */ /* 0x000e220008000a00 */
[----:B------:R-:W2:Y:S01]  /*2d80*/  LDC.64 R6, c[0x0][0x380] ;  /* 0x0000e000ff067b82 */ /* 0x000ea20000000a00 */
[C---:B------:R-:W-:Y:S01]  /*2d90*/  IADD3 R13, P0, PT, R18.reuse, R9, RZ ;  /* 0x00000009120d7210 */ /* 0x040fe20007f1e0ff */
[----:B------:R-:W-:-:S04]  /*2da0*/  IMAD.IADD R21, R18, 0x1, R9 ;  /* 0x0000000112157824 */ /* 0x000fc800078e0209 */
[----:B------:R-:W-:Y:S01]  /*2db0*/  IMAD.X R8, RZ, RZ, RZ, P0 ;  /* 0x000000ffff087224 */ /* 0x000fe200000e06ff */
[----:B0-----:R-:W-:-:S04]  /*2dc0*/  LEA R10, P1, R13, UR6, 0x4 ;  /* 0x000000060d0a7c11 */ /* 0x001fc8000f8220ff */
[----:B------:R-:W-:Y:S02]  /*2dd0*/  IADD3 R10, P0, PT, R10, 0x3008, RZ ;  /* 0x000030080a0a7810 */ /* 0x000fe40007f1e0ff */
[----:B------:R-:W-:-:S05]  /*2de0*/  LEA.HI.X R13, R13, UR7, R8, 0x4, P1 ;  /* 0x000000070d0d7c11 */ /* 0x000fca00088f2408 */
[----:B------:R-:W-:-:S07]  /*2df0*/  IMAD.X R13, RZ, RZ, R13, P0 ;  /* 0x000000ffff0d7224 */ /* 0x000fce00000e060d */
.L_x_251:
[----:B--2---:R-:W-:-:S05]  /*2e00*/  IMAD.WIDE.U32 R8, R21, 0x10, R6 ;  /* 0x0000001015087825 */ /* 0x004fca00078e0006 */
[----:B------:R-:W2:Y:S04]  /*2e10*/  LDG.E.U16.CONSTANT R23, desc[UR8][R8.64] ;  /* 0x0000000808177981 */ /* 0x000ea8000c1e9500 */
[----:B------:R0:W3:Y:S02]  /*2e20*/  LDG.E.64.CONSTANT R14, desc[UR8][R8.64+0x8] ;  /* 0x00000808080e7981 */ /* 0x0000e4000c1e9b00 */
[----:B0-----:R-:W-:Y:S02]  /*2e30*/  IMAD.MOV.U32 R8, RZ, RZ, R10 ;  /* 0x000000ffff087224 */ /* 0x001fe400078e000a */
[----:B------:R-:W-:-:S05]  /*2e40*/  IMAD.MOV.U32 R9, RZ, RZ, R13 ;  /* 0x000000ffff097224 */ /* 0x000fca00078e000d */
[----:B------:R-:W4:Y:S04]  /*2e50*/  LDG.E.U16.CONSTANT R24, desc[UR8][R8.64+-0x2008] ;  /* 0xffdff80808187981 */ /* 0x000f28000c1e9500 */
[----:B------:R-:W5:Y:S04]  /*2e60*/  LDG.E.64.CONSTANT R12, desc[UR8][R8.64+-0x2000] ;  /* 0xffe00008080c7981 */ /* 0x000f68000c1e9b00 */
[----:B------:R-:W5:Y:S04]  /*2e70*/  LDG.E.U16.CONSTANT R20, desc[UR8][R8.64+-0x1008] ;  /* 0xffeff80808147981 */ /* 0x000f68000c1e9500 */
[----:B------:R-:W5:Y:S04]  /*2e80*/  LDG.E.64.CONSTANT R10, desc[UR8][R8.64+-0x1000] ;  /* 0xfff00008080a7981 */ /* 0x000f68000c1e9b00 */
[----:B------:R-:W5:Y:S04]  /*2e90*/  LDG.E.U16.CONSTANT R22, desc[UR8][R8.64+-0x8] ;  /* 0xfffff80808167981 */ /* 0x000f68000c1e9500 */
[----:B------:R-:W5:Y:S01]  /*2ea0*/  LDG.E.64.CONSTANT R16, desc[UR8][R8.64] ;  /* 0x0000000808107981 */ /* 0x000f62000c1e9b00 */
[----:B------:R-:W-:Y:S01]  /*2eb0*/  LOP3.LUT P2, RZ, R4, 0xff, RZ, 0xc0, !PT ;  /* 0x000000ff04ff7812 */ /* 0x000fe2000784c0ff */
[----:B------:R-:W-:-:S02]  /*2ec0*/  IMAD.MOV.U32 R25, RZ, RZ, R3 ;  /* 0x000000ffff197224 */ /* 0x000fc400078e0003 */
[----:B------:R-:W-:Y:S02]  /*2ed0*/  VIADD R18, R18, 0x400 ;  /* 0x0000040012127836 */ /* 0x000fe40000000000 */
[----:B------:R-:W-:Y:S01]  /*2ee0*/  VIADD R21, R21, 0x400 ;  /* 0x0000040015157836 */ /* 0x000fe20000000000 */
[----:B--2---:R-:W-:Y:S02]  /*2ef0*/  LOP3.LUT P1, RZ, R23, 0xff, RZ, 0xc0, !PT ;  /* 0x000000ff17ff7812 */ /* 0x004fe4000782c0ff */
[----:B---3--:R-:W-:-:S05]  /*2f00*/  ISETP.LT.U32.AND P0, PT, R14, R2, PT ;  /* 0x000000020e00720c */ /* 0x008fca0003f01070 */
[----:B------:R-:W-:Y:S02]  /*2f10*/  @P2 SEL R23, R4, 0x1, !P1 ;  /* 0x0000000104172807 */ /* 0x000fe40004800000 */
[-C--:B------:R-:W-:Y:S02]  /*2f20*/  ISETP.LT.AND.EX P0, PT, R15, R25.reuse, PT, P0 ;  /* 0x000000190f00720c */ /* 0x080fe40003f01300 */
[----:B------:R-:W-:Y:S02]  /*2f30*/  LOP3.LUT P3, RZ, R23, 0xff, RZ, 0xc0, !PT ;  /* 0x000000ff17ff7812 */ /* 0x000fe4000786c0ff */
[C---:B------:R-:W-:Y:S02]  /*2f40*/  @P1 SEL R2, R14.reuse, R2, P0 ;  /* 0x000000020e021207 */ /* 0x040fe40000000000 */
[----:B------:R-:W-:Y:S02]  /*2f50*/  @P1 SEL R25, R15, R25, P0 ;  /* 0x000000190f191207 */ /* 0x000fe40000000000 */
[----:B------:R-:W-:-:S02]  /*2f60*/  SEL R3, R14, R2, !P2 ;  /* 0x000000020e037207 */ /* 0x000fc40005000000 */
[----:B------:R-:W-:Y:S02]  /*2f70*/  SEL R15, R15, R25, !P2 ;  /* 0x000000190f0f7207 */ /* 0x000fe40005000000 */
[----:B----4-:R-:W-:Y:S02]  /*2f80*/  LOP3.LUT P4, RZ, R24, 0xff, RZ, 0xc0, !PT ;  /* 0x000000ff18ff7812 */ /* 0x010fe4000788c0ff */
[----:B-----5:R-:W-:Y:S02]  /*2f90*/  ISETP.LT.U32.AND P0, PT, R12, R3, PT ;  /* 0x000000030c00720c */ /* 0x020fe40003f01070 */
[----:B------:R-:W-:Y:S02]  /*2fa0*/  @P3 SEL R24, R23, 0x1, !P4 ;  /* 0x0000000117183807 */ /* 0x000fe40006000000 */
[----:B------:R-:W-:Y:S02]  /*2fb0*/  ISETP.LT.AND.EX P0, PT, R13, R15, PT, P0 ;  /* 0x0000000f0d00720c */ /* 0x000fe40003f01300 */
[----:B------:R-:W-:-:S02]  /*2fc0*/  LOP3.LUT P2, RZ, R20, 0xff, RZ, 0xc0, !PT ;  /* 0x000000ff14ff7812 */ /* 0x000fc4000784c0ff */
[----:B------:R-:W-:-:S03]  /*2fd0*/  LOP3.LUT P1, RZ, R24, 0xff, RZ, 0xc0, !PT ;  /* 0x000000ff18ff7812 */ /* 0x000fc6000782c0ff */
[C---:B------:R-:W-:Y:S02]  /*2fe0*/  @P4 SEL R3, R12.reuse, R3, P0 ;  /* 0x000000030c034207 */ /* 0x040fe40000000000 */
[C---:B------:R-:W-:Y:S02]  /*2ff0*/  @P4 SEL R15, R13.reuse, R15, P0 ;  /* 0x0000000f0d0f4207 */ /* 0x040fe40000000000 */
[----:B------:R-:W-:Y:S02]  /*3000*/  SEL R3, R12, R3, !P3 ;  /* 0x000000030c037207 */ /* 0x000fe40005800000 */
[----:B------:R-:W-:Y:S02]  /*3010*/  SEL R13, R13, R15, !P3 ;  /* 0x0000000f0d0d7207 */ /* 0x000fe40005800000 */
[----:B------:R-:W-:Y:S02]  /*3020*/  ISETP.LT.U32.AND P0, PT, R10, R3, PT ;  /* 0x000000030a00720c */ /* 0x000fe40003f01070 */
[----:B------:R-:W-:-:S02]  /*3030*/  LOP3.LUT P3, RZ, R22, 0xff, RZ, 0xc0, !PT ;  /* 0x000000ff16ff7812 */ /* 0x000fc4000786c0ff */
[C---:B------:R-:W-:Y:S02]  /*3040*/  ISETP.LT.AND.EX P0, PT, R11.reuse, R13, PT, P0 ;  /* 0x0000000d0b00720c */ /* 0x040fe40003f01300 */
[----:B------:R-:W-:Y:S02]  /*3050*/  @P1 SEL R20, R24, 0x1, !P2 ;  /* 0x0000000118141807 */ /* 0x000fe40005000000 */
[C---:B------:R-:W-:Y:S02]  /*3060*/  @P2 SEL R3, R10.reuse, R3, P0 ;  /* 0x000000030a032207 */ /* 0x040fe40000000000 */
[----:B------:R-:W-:Y:S02]  /*3070*/  @P2 SEL R13, R11, R13, P0 ;  /* 0x0000000d0b0d2207 */ /* 0x000fe40000000000 */
[----:B------:R-:W-:Y:S02]  /*3080*/  SEL R3, R10, R3, !P1 ;  /* 0x000000030a037207 */ /* 0x000fe40004800000 */
[----:B------:R-:W-:-:S02]  /*3090*/  LOP3.LUT P2, RZ, R20, 0xff, RZ, 0xc0, !PT ;  /* 0x000000ff14ff7812 */ /* 0x000fc4000784c0ff */
[----:B------:R-:W-:Y:S02]  /*30a0*/  SEL R11, R11, R13, !P1 ;  /* 0x0000000d0b0b7207 */ /* 0x000fe40004800000 */
[----:B------:R-:W-:Y:S02]  /*30b0*/  ISETP.GE.AND P1, PT, R18, R19, PT ;  /* 0x000000131200720c */ /* 0x000fe40003f26270 */
[----:B------:R-:W-:Y:S02]  /*30c0*/  ISETP.LT.U32.AND P0, PT, R16, R3, PT ;  /* 0x000000031000720c */ /* 0x000fe40003f01070 */
[----:B------:R-:W-:Y:S02]  /*30d0*/  IADD3 R10, P4, PT, R8, 0x4000, RZ ;  /* 0x00004000080a7810 */ /* 0x000fe40007f9e0ff */
[----:B------:R-:W-:-:S03]  /*30e0*/  ISETP.LT.AND.EX P0, PT, R17, R11, PT, P0 ;  /* 0x0000000b1100720c */ /* 0x000fc60003f01300 */
[----:B------:R-:W-:Y:S01]  /*30f0*/  @P2 SEL R22, R20, 0x1, !P3 ;  /* 0x0000000114162807 */ /* 0x000fe20005800000 */
[----:B------:R-:W-:Y:S01]  /*3100*/  IMAD.X R13, RZ, RZ, R9, P4 ;  /* 0x000000ffff0d7224 */ /* 0x000fe200020e0609 */
[C---:B------:R-:W-:Y:S02]  /*3110*/  @P3 SEL R3, R16.reuse, R3, P0 ;  /* 0x0000000310033207 */ /* 0x040fe40000000000 */
[C---:B------:R-:W-:Y:S02]  /*3120*/  @P3 SEL R11, R17.reuse, R11, P0 ;  /* 0x0000000b110b3207 */ /* 0x040fe40000000000 */
[----:B------:R-:W-:Y:S02]  /*3130*/  SEL R2, R16, R3, !P2 ;  /* 0x0000000310027207 */ /* 0x000fe40005000000 */
[----:B------:R-:W-:Y:S02]  /*3140*/  SEL R3, R17, R11, !P2 ;  /* 0x0000000b11037207 */ /* 0x000fe40005000000 */
[----:B------:R-:W-:Y:S01]  /*3150*/  PRMT R4, R22, 0x7610, R4 ;  /* 0x0000761016047816 */ /* 0x000fe20000000004 */
[----:B------:R-:W-:Y:S06]  /*3160*/  @!P1 BRA `(.L_x_251) ;  /* 0xfffffffc00249947 */ /* 0x000fec000383ffff */
.L_x_247:
[----:B------:R-:W-:Y:S05]  /*3170*/  BSYNC.RECONVERGENT B1 ;  /* 0x0000000000017941 */ /* 0x000fea0003800200 */
.L_x_245:
[----:B------:R-:W0:Y:S01]  /*3180*/  S2R R10, SR_LANEID ;  /* 0x00000000000a7919 */ /* 0x000e220000000000 */
[----:B------:R-:W-:Y:S01]  /*3190*/  LOP3.LUT R7, R4, 0xff, RZ, 0xc0, !PT ;  /* 0x000000ff04077812 */ /* 0x000fe200078ec0ff */
[----:B------:R-:W-:Y:S01]  /*31a0*/  BSSY.RECONVERGENT B1, `(.L_x_252) ;  /* 0x0000016000017945 */ /* 0x000fe20003800200 */
[----:B------:R2:W3:Y:S04]  /*31b0*/  SHFL.DOWN PT, R9, R2, 0x1, 0x1f ;  /* 0x08201f0002097f89 */ /* 0x0004e800000e0000 */
[----:B------:R2:W4:Y:S04]  /*31c0*/  SHFL.DOWN PT, R8, R3, 0x1, 0x1f ;  /* 0x08201f0003087f89 */ /* 0x00052800000e0000 */
[----:B------:R-:W1:Y:S01]  /*31d0*/  SHFL.DOWN PT, R7, R7, 0x1, 0x1f ;  /* 0x08201f0007077f89 */ /* 0x000e6200000e0000 */
[----:B0-----:R-:W-:-:S02]  /*31e0*/  ISETP.GT.AND P0, PT, R10, 0x1e, PT ;  /* 0x0000001e0a00780c */ /* 0x001fc40003f04270 */
[C---:B------:R-:W-:Y:S02]  /*31f0*/  ISETP.GT.AND P5, PT, R10.reuse, 0x1d, PT ;  /* 0x0000001d0a00780c */ /* 0x040fe40003fa4270 */
[----:B------:R-:W-:-:S09]  /*3200*/  ISETP.GT.AND P2, PT, R10, 0x1b, PT ;  /* 0x0000001b0a00780c */ /* 0x000fd20003f44270 */
[----:B-1234-:R-:W-:Y:S05]  /*3210*/  @P0 BRA `(.L_x_253) ;  /* 0x0000000000380947 */ /* 0x01efea0003800000 */
        /* <DEDUP_REMOVED lines=14> */
.L_x_253:
[----:B------:R-:W-:Y:S05]  /*3300*/  BSYNC.RECONVERGENT B1 ;  /* 0x0000000000017941 */ /* 0x000fea0003800200 */
.L_x_252:
[----:B------:R-:W-:Y:S01]  /*3310*/  LOP3.LUT R7, R4, 0xff, RZ, 0xc0, !PT ;  /* 0x000000ff04077812 */ /* 0x000fe200078ec0ff */
[----:B------:R0:W1:Y:S01]  /*3320*/  SHFL.DOWN PT, R9, R2, 0x2, 0x1f ;  /* 0x08401f0002097f89 */ /* 0x00006200000e0000 */
[----:B------:R-:W-:Y:S01]  /*3330*/  BSSY.RECONVERGENT B1, `(.L_x_254) ;  /* 0x0000015000017945 */ /* 0x000fe20003800200 */
[C---:B------:R-:W-:Y:S02]  /*3340*/  ISETP.GT.AND P4, PT, R10.reuse, 0x17, PT ;  /* 0x000000170a00780c */ /* 0x040fe40003f84270 */
[----:B------:R0:W2:Y:S01]  /*3350*/  SHFL.DOWN PT, R8, R3, 0x2, 0x1f ;  /* 0x08401f0003087f89 */ /* 0x0000a200000e0000 */
[C---:B------:R-:W-:Y:S02]  /*3360*/  ISETP.GT.AND P3, PT, R10.reuse, 0xf, PT ;  /* 0x0000000f0a00780c */ /* 0x040fe40003f64270 */
[----:B------:R-:W-:Y:S01]  /*3370*/  ISETP.NE.AND P1, PT, R10, RZ, PT ;  /* 0x000000ff0a00720c */ /* 0x000fe20003f25270 */
[----:B------:R-:W3:Y:S01]  /*3380*/  SHFL.DOWN PT, R7, R7, 0x2, 0x1f ;  /* 0x08401f0007077f89 */ /* 0x000ee200000e0000 */
[----:B------:R-:W-:Y:S11]  /*3390*/  @P5 BRA `(.L_x_255) ;  /* 0x0000000000385947 */ /* 0x000ff60003800000 */
[----:B---3--:R-:W-:Y:S01]  /*33a0*/  LOP3.LUT P0, RZ, R7, 0xff, RZ, 0xc0, !PT ;  /* 0x000000ff07ff7812 */ /* 0x008fe2000780c0ff */
[----:B------:R-:W-:Y:S01]  /*33b0*/  IMAD.MOV.U32 R10, RZ, RZ, 0x1 ;  /* 0x00000001ff0a7424 */ /* 0x000fe200078e00ff */
[----:B------:R-:W-:-:S04]  /*33c0*/  LOP3.LUT P5, R6, R4, 0xff, RZ, 0xc0, !PT ;  /* 0x000000ff04067812 */ /* 0x000fc800078ac0ff */
[----:B------:R-:W-:-:S13]  /*33d0*/  PLOP3.LUT P0, PT, P5, P0, PT, 0x2f, 0xf2 ;  /* 0x0000000000f2781c */ /* 0x000fda0002f00577 */
[----:B-1----:R-:W-:Y:S02]  /*33e0*/  @!P0 ISETP.LT.U32.AND P5, PT, R9, R2, PT ;  /* 0x000000020900820c */ /* 0x002fe40003fa1070 */
[----:B------:R-:W-:Y:S02]  /*33f0*/  @P0 ISETP.NE.AND P6, PT, R6, RZ, PT ;  /* 0x000000ff0600020c */ /* 0x000fe40003fc5270 */
[----:B------:R-:W-:Y:S02]  /*3400*/  @!P0 PRMT R4, R10, 0x7610, R4 ;  /* 0x000076100a048816 */ /* 0x000fe40000000004 */
[----:B--2---:R-:W-:Y:S02]  /*3410*/  @!P0 ISETP.LT.AND.EX P5, PT, R8, R3, PT, P5 ;  /* 0x000000030800820c */ /* 0x004fe40003fa1350 */
[----:B------:R-:W-:Y:S02]  /*3420*/  @P0 SEL R6, R7, R4, !P6 ;  /* 0x0000000407060207 */ /* 0x000fe40007000000 */
[----:B0-----:R-:W-:-:S02]  /*3430*/  @!P0 SEL R2, R9, R2, P5 ;  /* 0x0000000209028207 */ /* 0x001fc40002800000 */
[----:B------:R-:W-:Y:S02]  /*3440*/  @!P0 SEL R3, R8, R3, P5 ;  /* 0x0000000308038207 */ /* 0x000fe40002800000 */
[----:B------:R-:W-:Y:S02]  /*3450*/  @P0 PRMT R4, R6, 0x7610, R4 ;  /* 0x0000761006040816 */ /* 0x000fe40000000004 */
[----:B------:R-:W-:Y:S02]  /*3460*/  @P0 SEL R2, R9, R2, !P6 ;  /* 0x0000000209020207 */ /* 0x000fe40007000000 */
[----:B------:R-:W-:-:S07]  /*3470*/  @P0 SEL R3, R8, R3, !P6 ;  /* 0x0000000308030207 */ /* 0x000fce0007000000 */
.L_x_255:
[----:B------:R-:W-:Y:S05]  /*3480*/  BSYNC.RECONVERGENT B1 ;  /* 0x0000000000017941 */ /* 0x000fea0003800200 */
.L_x_254:
[----:B---3--:R-:W-:Y:S01]  /*3490*/  LOP3.LUT R7, R4, 0xff, RZ, 0xc0, !PT ;  /* 0x000000ff04077812 */ /* 0x008fe200078ec0ff */
[----:B-1----:R1:W3:Y:S01]  /*34a0*/  SHFL.DOWN PT, R9, R2, 0x4, 0x1f ;  /* 0x08801f0002097f89 */ /* 0x0022e200000e0000 */
[----:B------:R-:W-:Y:S03]  /*34b0*/  BSSY.RECONVERGENT B1, `(.L_x_256) ;  /* 0x0000012000017945 */ /* 0x000fe60003800200 */
[----:B--2---:R1:W2:Y:S04]  /*34c0*/  SHFL.DOWN PT, R8, R3, 0x4, 0x1f ;  /* 0x08801f0003087f89 */ /* 0x0042a800000e0000 */
[----:B------:R-:W4:Y:S01]  /*34d0*/  SHFL.DOWN PT, R7, R7, 0x4, 0x1f ;  /* 0x08801f0007077f89 */ /* 0x000f2200000e0000 */
[----:B------:R-:W-:Y:S05]  /*34e0*/  @P2 BRA `(.L_x_257) ;  /* 0x0000000000382947 */ /* 0x000fea0003800000 */
[----:B----4-:R-:W-:Y:S01]  /*34f0*/  LOP3.LUT P0, RZ, R7, 0xff, RZ, 0xc0, !PT ;  /* 0x000000ff07ff7812 */ /* 0x010fe2000780c0ff */
[----:B------:R-:W-:Y:S01]  /*3500*/  IMAD.MOV.U32 R10, RZ, RZ, 0x1 ;  /* 0x00000001ff0a7424 */ /* 0x000fe200078e00ff */
[----:B------:R-:W-:-:S04]  /*3510*/  LOP3.LUT P2, R6, R4, 0xff, RZ, 0xc0, !PT ;  /* 0x000000ff04067812 */ /* 0x000fc8000784c0ff */
[----:B------:R-:W-:-:S13]  /*3520*/  PLOP3.LUT P0, PT, P2, P0, PT, 0x2f, 0xf2 ;  /* 0x0000000000f2781c */ /* 0x000fda0001700577 */
[----:B---3--:R-:W-:Y:S02]  /*3530*/  @!P0 ISETP.LT.U32.AND P2, PT, R9, R2, PT ;  /* 0x000000020900820c */ /* 0x008fe40003f41070 */
[----:B------:R-:W-:Y:S02]  /*3540*/  @P0 ISETP.NE.AND P5, PT, R6, RZ, PT ;  /* 0x000000ff0600020c */ /* 0x000fe40003fa5270 */
[----:B------:R-:W-:Y:S02]  /*3550*/  @!P0 PRMT R4, R10, 0x7610, R4 ;  /* 0x000076100a048816 */ /* 0x000fe40000000004 */
[----:B--2---:R-:W-:Y:S02]  /*3560*/  @!P0 ISETP.LT.AND.EX P2, PT, R8, R3, PT, P2 ;  /* 0x000000030800820c */ /* 0x004fe40003f41320 */
[----:B------:R-:W-:Y:S02]  /*3570*/  @P0 SEL R6, R7, R4, !P5 ;  /* 0x0000000407060207 */ /* 0x000fe40006800000 */
[----:B01----:R-:W-:-:S02]  /*3580*/  @!P0 SEL R2, R9, R2, P2 ;  /* 0x0000000209028207 */ /* 0x003fc40001000000 */
[----:B------:R-:W-:Y:S02]  /*3590*/  @!P0 SEL R3, R8, R3, P2 ;  /* 0x0000000308038207 */ /* 0x000fe40001000000 */
[----:B------:R-:W-:Y:S02]  /*35a0*/  @P0 PRMT R4, R6, 0x7610, R4 ;  /* 0x0000761006040816 */ /* 0x000fe40000000004 */
[----:B------:R-:W-:Y:S02]  /*35b0*/  @P0 SEL R2, R9, R2, !P5 ;  /* 0x0000000209020207 */ /* 0x000fe40006800000 */
[----:B------:R-:W-:-:S07]  /*35c0*/  @P0 SEL R3, R8, R3, !P5 ;  /* 0x0000000308030207 */ /* 0x000fce0006800000 */
.L_x_257:
[----:B------:R-:W-:Y:S05]  /*35d0*/  BSYNC.RECONVERGENT B1 ;  /* 0x0000000000017941 */ /* 0x000fea0003800200 */
.L_x_256:
[----:B----4-:R-:W-:Y:S01]  /*35e0*/  LOP3.LUT R7, R4, 0xff, RZ, 0xc0, !PT ;  /* 0x000000ff04077812 */ /* 0x010fe200078ec0ff */
[----:B---3--:R3:W4:Y:S01]  /*35f0*/  SHFL.DOWN PT, R9, R2, 0x8, 0x1f ;  /* 0x09001f0002097f89 */ /* 0x00872200000e0000 */
[----:B------:R-:W-:Y:S03]  /*3600*/  BSSY.RECONVERGENT B1, `(.L_x_258) ;  /* 0x0000012000017945 */ /* 0x000fe60003800200 */
[----:B--2---:R3:W2:Y:S04]  /*3610*/  SHFL.DOWN PT, R8, R3, 0x8, 0x1f ;  /* 0x09001f0003087f89 */ /* 0x0046a800000e0000 */
        /* <DEDUP_REMOVED lines=9> */
[----:B--2---:R-:W-:Y:S02]  /*36b0*/  @!P0 ISETP.LT.AND.EX P2, PT, R8, R3, PT, P2 ;  /* 0x000000030800820c */ /* 0x004fe40003f41320 */
[----:B------:R-:W-:Y:S02]  /*36c0*/  @P0 SEL R6, R7, R4, !P4 ;  /* 0x0000000407060207 */ /* 0x000fe40006000000 */
[----:B-1-3--:R-:W-:-:S02]  /*36d0*/  @!P0 SEL R2, R9, R2, P2 ;  /* 0x0000000209028207 */ /* 0x00afc40001000000 */
[----:B------:R-:W-:Y:S02]  /*36e0*/  @!P0 SEL R3, R8, R3, P2 ;  /* 0x0000000308038207 */ /* 0x000fe40001000000 */
[----:B------:R-:W-:Y:S02]  /*36f0*/  @P0 PRMT R4, R6, 0x7610, R4 ;  /* 0x0000761006040816 */ /* 0x000fe40000000004 */
[----:B------:R-:W-:Y:S02]  /*3700*/  @P0 SEL R2, R9, R2, !P4 ;  /* 0x0000000209020207 */ /* 0x000fe40006000000 */
[----:B------:R-:W-:-:S07]  /*3710*/  @P0 SEL R3, R8, R3, !P4 ;  /* 0x0000000308030207 */ /* 0x000fce0006000000 */
.L_x_259:
[----:B------:R-:W-:Y:S05]  /*3720*/  BSYNC.RECONVERGENT B1 ;  /* 0x0000000000017941 */ /* 0x000fea0003800200 */
.L_x_258:
[----:B0-----:R-:W-:Y:S01]  /*3730*/  LOP3.LUT R7, R4, 0xff, RZ, 0xc0, !PT ;  /* 0x000000ff04077812 */ /* 0x001fe200078ec0ff */
[----:B----4-:R0:W4:Y:S01]  /*3740*/  SHFL.DOWN PT, R9, R2, 0x10, 0x1f ;  /* 0x0a001f0002097f89 */ /* 0x01012200000e0000 */
        /* <DEDUP_REMOVED lines=18> */
.L_x_261:
[----:B------:R-:W-:Y:S05]  /*3870*/  BSYNC.RECONVERGENT B1 ;  /* 0x0000000000017941 */ /* 0x000fea0003800200 */
.L_x_260:
[----:B------:R-:W-:Y:S04]  /*3880*/  BSSY.RECONVERGENT B1, `(.L_x_262) ;  /* 0x000000a000017945 */ /* 0x000fe80003800200 */
[----:B------:R-:W-:Y:S05]  /*3890*/  @P1 BRA `(.L_x_263) ;  /* 0x0000000000201947 */ /* 0x000fea0003800000 */
[----:B--2---:R-:W2:Y:S01]  /*38a0*/  S2R R8, SR_CgaCtaId ;  /* 0x0000000000087919 */ /* 0x004ea20000008800 */
[----:B0-----:R-:W-:Y:S02]  /*38b0*/  MOV R7, 0x400 ;  /* 0x0000040000077802 */ /* 0x001fe40000000f00 */
[----:B------:R-:W-:-:S04]  /*38c0*/  SHF.R.U32.HI R6, RZ, 0x1, R5 ;  /* 0x00000001ff067819 */ /* 0x000fc80000011605 */
[----:B------:R-:W-:Y:S02]  /*38d0*/  LOP3.LUT R6, R6, 0x1f0, RZ, 0xc0, !PT ;  /* 0x000001f006067812 */ /* 0x000fe400078ec0ff */
[----:B--2---:R-:W-:-:S05]  /*38e0*/  LEA R7, R8, R7, 0x18 ;  /* 0x0000000708077211 */ /* 0x004fca00078ec0ff */
[----:B------:R-:W-:-:S05]  /*38f0*/  IMAD.IADD R7, R6, 0x1, R7 ;  /* 0x0000000106077824 */ /* 0x000fca00078e0207 */
[----:B------:R0:W-:Y:S04]  /*3900*/  STS.64 [R7+0x10], R2 ;  /* 0x0000100207007388 */ /* 0x0001e80000000a00 */
[----:B------:R0:W-:Y:S02]  /*3910*/  STS.U8 [R7+0x8], R4 ;  /* 0x0000080407007388 */ /* 0x0001e40000000000 */
.L_x_263:
[----:B------:R-:W-:Y:S05]  /*3920*/  BSYNC.RECONVERGENT B1 ;  /* 0x0000000000017941 */ /* 0x000fea0003800200 */
.L_x_262:
        /* <DEDUP_REMOVED lines=10> */
[----:B------:R-:W3:Y:S04]  /*39d0*/  LDS.64 R12, [UR5+0x30] ;  /* 0x00003005ff0c7984 */ /* 0x000ee80008000a00 */
[----:B------:R-:W3:Y:S04]  /*39e0*/  LDS.U8 R18, [UR5+0x38] ;  /* 0x00003805ff127984 */ /* 0x000ee80008000000 */
[----:B------:R-:W3:Y:S04]  /*39f0*/  LDS.64 R10, [UR5+0x40] ;  /* 0x00004005ff0a7984 */ /* 0x000ee80008000a00 */
[----:B------:R-:W3:Y:S04]  /*3a00*/  LDS.U8 R14, [UR5+0x48] ;  /* 0x00004805ff0e7984 */ /* 0x000ee80008000000 */
[----:B--2-4-:R-:W2:Y:S01]  /*3a10*/  LDS.64 R8, [UR5+0x50] ;  /* 0x00005005ff087984 */ /* 0x014ea20008000a00 */
[----:B-----5:R-:W-:-:S02]  /*3a20*/  ISETP.NE.AND P2, PT, R16, RZ, PT ;  /* 0x000000ff1000720c */ /* 0x020fc40003f45270 */
[----:B0-----:R-:W-:Y:S02]  /*3a30*/  ISETP.LT.U32.AND P0, PT, R6, R2, PT ;  /* 0x000000020600720c */ /* 0x001fe40003f01070 */
[----:B------:R-:W-:Y:S02]  /*3a40*/  @P4 SEL R16, R4, 0x1, !P2 ;  /* 0x0000000104104807 */ /* 0x000fe40005000000 */
[----:B------:R-:W-:Y:S02]  /*3a50*/  ISETP.LT.AND.EX P0, PT, R7, R3, PT, P0 ;  /* 0x000000030700720c */ /* 0x000fe40003f01300 */
[----:B------:R-:W-:Y:S02]  /*3a60*/  LOP3.LUT P3, RZ, R16, 0xff, RZ, 0xc0, !PT ;  /* 0x000000ff10ff7812 */ /* 0x000fe4000786c0ff */
[----:B-1----:R-:W-:-:S03]  /*3a70*/  ISETP.NE.AND P5, PT, R17, RZ, PT ;  /* 0x000000ff1100720c */ /* 0x002fc60003fa5270 */
[C---:B---3--:R-:W-:Y:S02]  /*3a80*/  @P2 SEL R2, R6.reuse, R2, P0 ;  /* 0x0000000206022207 */ /* 0x048fe40000000000 */
        /* <DEDUP_REMOVED lines=17> */
[----:B------:R-:W3:Y:S01]  /*3ba0*/  LDS.64 R4, [UR5+0x70] ;  /* 0x00007005ff047984 */ /* 0x000ee20008000a00 */
        /* <DEDUP_REMOVED lines=8> */
[----:B--2---:R-:W-:Y:S02]  /*3c30*/  ISETP.LT.U32.AND P0, PT, R8, R13, PT ;  /* 0x0000000d0800720c */ /* 0x004fe40003f01070 */
[----:B------:R-:W-:Y:S01]  /*3c40*/  @P5 SEL R14, R18, 0x1, !P3 ;  /* 0x00000001120e5807 */ /* 0x000fe20005800000 */
[----:B------:R-:W2:Y:S01]  /*3c50*/  LDS.64 R2, [UR5+0x80] ;  /* 0x00008005ff027984 */ /* 0x000ea20008000a00 */
        /* <DEDUP_REMOVED lines=16> */
[----:B---3--:R-:W-:Y:S02]  /*3d60*/  ISETP.LT.U32.AND P0, PT, R4, R9, PT ;  /* 0x000000090400720c */ /* 0x008fe40003f01070 */
        /* <DEDUP_REMOVED lines=8> */
[----:B--2---:R-:W-:-:S04]  /*3df0*/  ISETP.LT.U32.AND P0, PT, R2, R7, PT ;  /* 0x000000070200720c */ /* 0x004fc80003f01070 */
[C---:B------:R-:W-:Y:S02]  /*3e00*/  ISETP.LT.AND.EX P0, PT, R3.reuse, R5, PT, P0 ;  /* 0x000000050300720c */ /* 0x040fe40003f01300 */
[----:B------:R-:W-:Y:S02]  /*3e10*/  @P2 SEL R10, R12, 0x1, !P4 ;  /* 0x000000010c0a2807 */ /* 0x000fe40006000000 */
[----:B------:R-:W-:Y:S02]  /*3e20*/  @P4 SEL R7, R2, R7, P0 ;  /* 0x0000000702074207 */ /* 0x000fe40000000000 */
[----:B------:R-:W-:Y:S02]  /*3e30*/  @P4 SEL R5, R3, R5, P0 ;  /* 0x0000000503054207 */ /* 0x000fe40000000000 */
[----:B------:R-:W-:Y:S02]  /*3e40*/  PRMT R4, R10, 0x7610, R4 ;  /* 0x000076100a047816 */ /* 0x000fe40000000004 */
[----:B------:R-:W-:-:S02]  /*3e50*/  SEL R2, R2, R7, !P2 ;  /* 0x0000000702027207 */ /* 0x000fc40005000000 */
[----:B------:R-:W-:-:S07]  /*3e60*/  SEL R3, R3, R5, !P2 ;  /* 0x0000000503037207 */ /* 0x000fce0005000000 */
.L_x_225:
[----:B------:R-:W-:Y:S05]  /*3e70*/  BSYNC.RECONVERGENT B0 ;  /* 0x0000000000007941 */ /* 0x000fea0003800200 */
.L_x_202:
[----:B------:R-:W-:Y:S05]  /*3e80*/  @P1 EXIT ;  /* 0x000000000000194d */ /* 0x000fea0003800000 */
[----:B0-234-:R-:W0:Y:S01]  /*3e90*/  LDC.64 R8, c[0x0][0x3a0] ;  /* 0x0000e800ff087b82 */ /* 0x01de220000000a00 */
[----:B------:R-:W-:Y:S02]  /*3ea0*/  PRMT R7, R4, 0x7610, R7 ;  /* 0x0000761004077816 */ /* 0x000fe40000000007 */
[----:B-1----:R-:W-:Y:S02]  /*3eb0*/  ISETP.NE.AND P1, PT, R0, RZ, PT ;  /* 0x000000ff0000720c */ /* 0x002fe40003f25270 */
[----:B------:R-:W-:-:S03]  /*3ec0*/  LOP3.LUT P2, RZ, R7, 0xff, RZ, 0xc0, !PT ;  /* 0x000000ff07ff7812 */ /* 0x000fc6000784c0ff */
[----:B------:R-:W1:Y:S08]  /*3ed0*/  LDC.64 R4, c[0x0][0x388] ;  /* 0x0000e200ff047b82 */ /* 0x000e700000000a00 */
[----:B------:R-:W-:Y:S02]  /*3ee0*/  @P1 SEL R7, R0, 0x1, !P2 ;  /* 0x0000000100071807 */ /* 0x000fe40005000000 */
[----:B0-----:R-:W-:-:S04]  /*3ef0*/  ISETP.LT.U32.AND P0, PT, R2, R8, PT ;  /* 0x000000080200720c */ /* 0x001fc80003f01070 */
[----:B------:R-:W-:-:S04]  /*3f00*/  ISETP.LT.AND.EX P0, PT, R3, R9, PT, P0 ;  /* 0x000000090300720c */ /* 0x000fc80003f01300 */
[C---:B------:R-:W-:Y:S01]  /*3f10*/  @P2 SEL R8, R2.reuse, R8, P0 ;  /* 0x0000000802082207 */ /* 0x040fe20000000000 */
[----:B-1----:R-:W-:Y:S01]  /*3f20*/  STG.E.U8 desc[UR8][R4.64], R7 ;  /* 0x0000000704007986 */ /* 0x002fe2000c101108 */
[C---:B------:R-:W-:Y:S02]  /*3f30*/  @P2 SEL R9, R3.reuse, R9, P0 ;  /* 0x0000000903092207 */ /* 0x040fe40000000000 */
[----:B------:R-:W-:Y:S02]  /*3f40*/  SEL R2, R2, R8, !P1 ;  /* 0x0000000802027207 */ /* 0x000fe40004800000 */
[----:B------:R-:W-:-:S05]  /*3f50*/  SEL R3, R3, R9, !P1 ;  /* 0x0000000903037207 */ /* 0x000fca0004800000 */
[----:B------:R-:W-:Y:S01]  /*3f60*/  STG.E.64 desc[UR8][R4.64+0x8], R2 ;  /* 0x0000080204007986 */ /* 0x000fe2000c101b08 */
[----:B------:R-:W-:Y:S05]  /*3f70*/  EXIT ;  /* 0x000000000000794d */ /* 0x000fea0003800000 */
.L_x_264:
        /* <DEDUP_REMOVED lines=16> */
.L_x_612:


//--------------------- .text._ZN3cub18CUB_300001_SM_10006detail6reduce18DeviceReduceKernelINS2_10policy_hubIN4cuda3std3__45tupleIJblEEEyN6thrust24THRUST_300001_SM_1000_NS8cuda_cub9__find_if7functorIS9_EEE10Policy1000ENSB_12zip_iteratorINS8_IJNSD_26transform_input_iterator_tIbNSC_6detail35transform_pair_of_input_iterators_tIbNSB_18transform_iteratorI6mul_opNSB_17counting_iteratorIiNSB_11use_defaultESP_SP_EESP_SP_EENSB_6detail15normal_iteratorINSB_10device_ptrIjEEEENS7_8equal_toIjEEEENS7_10__not_fn_tINS7_10__identityEEEEENSO_IlSP_SP_SP_EEEEEEEySF_S9_S11_EEvT0_PT3_T1_NS0_13GridEvenShareIS1A_EET2_T4_ --------------------------
	.section	.text._ZN3cub18CUB_300001_SM_10006detail6reduce18DeviceReduceKernelINS2_10policy_hubIN4cuda3std3__45tupleIJblEEEyN6thrust24THRUST_300001_SM_1000_NS8cuda_cub9__find_if7functorIS9_EEE10Policy1000ENSB_12zip_iteratorINS8_IJNSD_26transform_input_iterator_tIbNSC_6detail35transform_pair_of_input_iterators_tIbNSB_18transform_iteratorI6mul_opNSB_17counting_iteratorIiNSB_11use_defaultESP_SP_EESP_SP_EENSB_6detail15normal_iteratorINSB_10device_ptrIjEEEENS7_8equal_toIjEEEENS7_10__not_fn_tINS7_10__identityEEEEENSO_IlSP_SP_SP_EEEEEEEySF_S9_S11_EEvT0_PT3_T1_NS0_13GridEvenShareIS1A_EET2_T4_,"ax",@progbits
	.align	128
        .global         _ZN3cub18CUB_300001_SM_10006detail6reduce18DeviceReduceKernelINS2_10policy_hubIN4cuda3std3__45tupleIJblEEEyN6thrust24THRUST_300001_SM_1000_NS8cuda_cub9__find_if7functorIS9_EEE10Policy1000ENSB_12zip_iteratorINS8_IJNSD_26transform_input_iterator_tIbNSC_6detail35transform_pair_of_input_iterators_tIbNSB_18transform_iteratorI6mul_opNSB_17counting_iteratorIiNSB_11use_defaultESP_SP_EESP_SP_EENSB_6detail15normal_iteratorINSB_10device_ptrIjEEEENS7_8equal_toIjEEEENS7_10__not_fn_tINS7_10__identityEEEEENSO_IlSP_SP_SP_EEEEEEEySF_S9_S11_EEvT0_PT3_T1_NS0_13GridEvenShareIS1A_EET2_T4_
        .type           _ZN3cub18CUB_300001_SM_10006detail6reduce18DeviceReduceKernelINS2_10policy_hubIN4cuda3std3__45tupleIJblEEEyN6thrust24THRUST_300001_SM_1000_NS8cuda_cub9__find_if7functorIS9_EEE10Policy1000ENSB_12zip_iteratorINS8_IJNSD_26transform_input_iterator_tIbNSC_6detail35transform_pair_of_input_iterators_tIbNSB_18transform_iteratorI6mul_opNSB_17counting_iteratorIiNSB_11use_defaultESP_SP_EESP_SP_EENSB_6detail15normal_iteratorINSB_10device_ptrIjEEEENS7_8equal_toIjEEEENS7_10__not_fn_tINS7_10__identityEEEEENSO_IlSP_SP_SP_EEEEEEEySF_S9_S11_EEvT0_PT3_T1_NS0_13GridEvenShareIS1A_EET2_T4_,@function
        .size           _ZN3cub18CUB_300001_SM_10006detail6reduce18DeviceReduceKernelINS2_10policy_hubIN4cuda3std3__45tupleIJblEEEyN6thrust24THRUST_300001_SM_1000_NS8cuda_cub9__find_if7functorIS9_EEE10Policy1000ENSB_12zip_iteratorINS8_IJNSD_26transform_input_iterator_tIbNSC_6detail35transform_pair_of_input_iterators_tIbNSB_18transform_iteratorI6mul_opNSB_17counting_iteratorIiNSB_11use_defaultESP_SP_EESP_SP_EENSB_6detail15normal_iteratorINSB_10device_ptrIjEEEENS7_8equal_toIjEEEENS7_10__not_fn_tINS7_10__identityEEEEENSO_IlSP_SP_SP_EEEEEEEySF_S9_S11_EEvT0_PT3_T1_NS0_13GridEvenShareIS1A_EET2_T4_,(.L_x_613 - _ZN3cub18CUB_300001_SM_10006detail6reduce18DeviceReduceKernelINS2_10policy_hubIN4cuda3std3__45tupleIJblEEEyN6thrust24THRUST_300001_SM_1000_NS8cuda_cub9__find_if7functorIS9_EEE10Policy1000ENSB_12zip_iteratorINS8_IJNSD_26transform_input_iterator_tIbNSC_6detail35transform_pair_of_input_iterators_tIbNSB_18transform_iteratorI6mul_opNSB_17counting_iteratorIiNSB_11use_defaultESP_SP_EESP_SP_EENSB_6detail15normal_iteratorINSB_10device_ptrIjEEEENS7_8equal_toIjEEEENS7_10__not_fn_tINS7_10__identityEEEEENSO_IlSP_SP_SP_EEEEEEEySF_S9_S11_EEvT0_PT3_T1_NS0_13GridEvenShareIS1A_EET2_T4_)
        .other          _ZN3cub18CUB_300001_SM_10006detail6reduce18DeviceReduceKernelINS2_10policy_hubIN4cuda3std3__45tupleIJblEEEyN6thrust24THRUST_300001_SM_1000_NS8cuda_cub9__find_if7functorIS9_EEE10Policy1000ENSB_12zip_iteratorINS8_IJNSD_26transform_input_iterator_tIbNSC_6detail35transform_pair_of_input_iterators_tIbNSB_18transform_iteratorI6mul_opNSB_17counting_iteratorIiNSB_11use_defaultESP_SP_EESP_SP_EENSB_6detail15normal_iteratorINSB_10device_ptrIjEEEENS7_8equal_toIjEEEENS7_10__not_fn_tINS7_10__identityEEEEENSO_IlSP_SP_SP_EEEEEEEySF_S9_S11_EEvT0_PT3_T1_NS0_13GridEvenShareIS1A_EET2_T4_,@"STO_CUDA_ENTRY STV_DEFAULT"
_ZN3cub18CUB_300001_SM_10006detail6reduce18DeviceReduceKernelINS2_10policy_hubIN4cuda3std3__45tupleIJblEEEyN6thrust24THRUST_300001_SM_1000_NS8cuda_cub9__find_if7functorIS9_EEE10Policy1000ENSB_12zip_iteratorINS8_IJNSD_26transform_input_iterator_tIbNSC_6detail35transform_pair_of_input_iterators_tIbNSB_18transform_iteratorI6mul_opNSB_17counting_iteratorIiNSB_11use_defaultESP_SP_EESP_SP_EENSB_6detail15normal_iteratorINSB_10device_ptrIjEEEENS7_8equal_toIjEEEENS7_10__not_fn_tINS7_10__identityEEEEENSO_IlSP_SP_SP_EEEEEEEySF_S9_S11_EEvT0_PT3_T1_NS0_13GridEvenShareIS1A_EET2_T4_:
.text._ZN3cub18CUB_300001_SM_10006detail6reduce18DeviceReduceKernelINS2_10policy_hubIN4cuda3std3__45tupleIJblEEEyN6thrust24THRUST_300001_SM_1000_NS8cuda_cub9__find_if7functorIS9_EEE10Policy1000ENSB_12zip_iteratorINS8_IJNSD_26transform_input_iterator_tIbNSC_6detail35transform_pair_of_input_iterators_tIbNSB_18transform_iteratorI6mul_opNSB_17counting_iteratorIiNSB_11use_defaultESP_SP_EESP_SP_EENSB_6detail15normal_iteratorINSB_10device_ptrIjEEEENS7_8equal_toIjEEEENS7_10__not_fn_tINS7_10__identityEEEEENSO_IlSP_SP_SP_EEEEEEEySF_S9_S11_EEvT0_PT3_T1_NS0_13GridEvenShareIS1A_EET2_T4_:
[----:B------:R-:W-:Y:S01]  /*0000*/  LDC R1, c[0x0][0x37c] ;  /* 0x0000df00ff017b82 */ /* 0x000fe20000000800 */
[----:B------:R-:W0:Y:S01]  /*0010*/  S2R R0, SR_CTAID.X ;  /* 0x0000000000007919 */ /* 0x000e220000002500 */
[----:B------:R-:W1:Y:S01]  /*0020*/  LDCU.64 UR6, c[0x0][0x3d8] ;  /* 0x00007b00ff0677ac */ /* 0x000e620008000a00 */
[----:B------:R-:W-:Y:S01]  /*0030*/  BSSY.RECONVERGENT B0, `(.L_x_265) ;  /* 0x00005be000007945 */ /* 0x000fe20003800200 */
[----:B------:R-:W2:Y:S01]  /*0040*/  LDCU UR5, c[0x0][0x3e0] ;  /* 0x00007c00ff0577ac */ /* 0x000ea20008000800 */
[----:B------:R-:W3:Y:S01]  /*0050*/  LDCU.64 UR12, c[0x0][0x358] ;  /* 0x00006b00ff0c77ac */ /* 0x000ee20008000a00 */
[----:B-1----:R-:W-:Y:S02]  /*0060*/  IMAD.U32 R11, RZ, RZ, UR6 ;  /* 0x00000006ff0b7e24 */ /* 0x002fe4000f8e00ff */
[----:B------:R-:W-:Y:S01]  /*0070*/  IMAD.U32 R3, RZ, RZ, UR7 ;  /* 0x00000007ff037e24 */ /* 0x000fe2000f8e00ff */
[----:B--2---:R-:W-:-:S04]  /*0080*/  USHF.L.U32 UR5, UR5, 0xa, URZ ;  /* 0x0000000a05057899 */ /* 0x004fc800080006ff */
[----:B------:R-:W-:Y:S01]  /*0090*/  USHF.R.S32.HI UR4, URZ, 0x1f, UR5 ;  /* 0x0000001fff047899 */ /* 0x000fe20008011405 */
[----:B0-----:R-:W-:-:S05]  /*00a0*/  IMAD.SHL.U32 R12, R0, 0x400, RZ ;  /* 0x00000400000c7824 */ /* 0x001fca00078e00ff */
[----:B------:R-:W-:-:S04]  /*00b0*/  IADD3 R16, P1, PT, -R12, R11, RZ ;  /* 0x0000000b0c107210 */ /* 0x000fc80007f3e1ff */
[----:B------:R-:W-:Y:S02]  /*00c0*/  ISETP.GT.U32.AND P0, PT, R16, 0x3ff, PT ;  /* 0x000003ff1000780c */ /* 0x000fe40003f04070 */
[----:B------:R-:W-:-:S04]  /*00d0*/  IADD3.X R18, PT, PT, R3, -0x1, RZ, P1, !PT ;  /* 0xffffffff03127810 */ /* 0x000fc80000ffe4ff */
[----:B------:R-:W-:-:S13]  /*00e0*/  ISETP.GT.U32.AND.EX P0, PT, R18, RZ, PT, P0 ;  /* 0x000000ff1200720c */ /* 0x000fda0003f04100 */
[----:B---3--:R-:W-:Y:S05]  /*00f0*/  @P0 BRA `(.L_x_266) ;  /* 0x0000003000a00947 */ /* 0x008fea0003800000 */
[----:B------:R-:W0:Y:S01]  /*0100*/  S2R R7, SR_TID.X ;  /* 0x0000000000077919 */ /* 0x000e220000002100 */
[----:B------:R-:W-:Y:S01]  /*0110*/  IMAD.IADD R8, R11, 0x1, -R12 ;  /* 0x000000010b087824 */ /* 0x000fe200078e0a0c */
[----:B------:R-:W1:Y:S01]  /*0120*/  LDCU UR6, c[0x0][0x380] ;  /* 0x00007000ff0677ac */ /* 0x000e620008000800 */
[----:B------:R-:W2:Y:S01]  /*0130*/  LDCU.64 UR4, c[0x0][0x388] ;  /* 0x00007100ff0477ac */ /* 0x000ea20008000a00 */
[----:B------:R-:W3:Y:S02]  /*0140*/  LDCU.64 UR8, c[0x0][0x3a0] ;  /* 0x00007400ff0877ac */ /* 0x000ee40008000a00 */
[----:B0-----:R-:W-:-:S13]  /*0150*/  ISETP.GE.AND P1, PT, R7, R8, PT ;  /* 0x000000080700720c */ /* 0x001fda0003f26270 */
[----:B------:R-:W0:Y:S01]  /*0160*/  @!P1 LDC.64 R14, c[0x0][0x388] ;  /* 0x0000e200ff0e9b82 */ /* 0x000e220000000a00 */
[----:B------:R-:W-:-:S07]  /*0170*/  @!P1 IMAD.IADD R5, R12, 0x1, R7 ;  /* 0x000000010c059824 */ /* 0x000fce00078e0207 */
[----:B------:R-:W4:Y:S08]  /*0180*/  @!P1 LDC R4, c[0x0][0x380] ;  /* 0x0000e000ff049b82 */ /* 0x000f300000000800 */
[----:B------:R-:W5:Y:S01]  /*0190*/  @!P1 LDC.64 R2, c[0x0][0x3a0] ;  /* 0x0000e800ff029b82 */ /* 0x000f620000000a00 */
[----:B0-----:R-:W-:-:S06]  /*01a0*/  @!P1 IMAD.WIDE.U32 R14, R5, 0x4, R14 ;  /* 0x00000004050e9825 */ /* 0x001fcc00078e000e */
[----:B------:R-:W2:Y:S01]  /*01b0*/  @!P1 LDG.E R15, desc[UR12][R14.64] ;  /* 0x0000000c0e0f9981 */ /* 0x000ea2000c1e1900 */
[----:B------:R-:W-:Y:S01]  /*01c0*/  IMAD.MOV.U32 R13, RZ, RZ, R7 ;  /* 0x000000ffff0d7224 */ /* 0x000fe200078e0007 */
[----:B------:R-:W-:Y:S01]  /*01d0*/  BSSY.RECONVERGENT B1, `(.L_x_267) ;  /* 0x0000148000017945 */ /* 0x000fe20003800200 */
[----:B------:R-:W-:Y:S02]  /*01e0*/  @!P1 VIADD R13, R7, 0x100 ;  /* 0x00000100070d9836 */ /* 0x000fe40000000000 */
[----:B----4-:R-:W-:-:S03]  /*01f0*/  @!P1 IMAD.IADD R4, R5, 0x1, R4 ;  /* 0x0000000105049824 */ /* 0x010fc600078e0204 */
[----:B------:R-:W-:Y:S01]  /*0200*/  ISETP.GE.AND P2, PT, R13, R8, PT ;  /* 0x000000080d00720c */ /* 0x000fe20003f46270 */
[----:B------:R-:W-:Y:S02]  /*0210*/  @!P1 IMAD.SHL.U32 R6, R4, 0x2, RZ ;  /* 0x0000000204069824 */ /* 0x000fe400078e00ff */
[----:B------:R-:W-:Y:S01]  /*0220*/  IMAD.MOV.U32 R4, RZ, RZ, RZ ;  /* 0x000000ffff047224 */ /* 0x000fe200078e00ff */
[----:B-----5:R-:W-:Y:S01]  /*0230*/  @!P1 IADD3 R4, P3, PT, R5, R2, RZ ;  /* 0x0000000205049210 */ /* 0x020fe20007f7e0ff */
[----:B------:R-:W-:-:S04]  /*0240*/  IMAD.MOV.U32 R5, RZ, RZ, RZ ;  /* 0x000000ffff057224 */ /* 0x000fc800078e00ff */
[----:B------:R-:W-:Y:S01]  /*0250*/  @!P1 IMAD.X R5, RZ, RZ, R3, P3 ;  /* 0x000000ffff059224 */ /* 0x000fe200018e0603 */
[----:B--2---:R-:W-:Y:S02]  /*0260*/  @!P1 ISETP.NE.AND P0, PT, R6, R15, PT ;  /* 0x0000000f0600920c */ /* 0x004fe40003f05270 */
[----:B------:R-:W-:Y:S02]  /*0270*/  PRMT R6, RZ, 0x7610, R6 ;  /* 0x00007610ff067816 */ /* 0x000fe40000000006 */
[----:B------:R-:W-:-:S04]  /*0280*/  @!P1 SEL R2, RZ, 0x1, !P0 ;  /* 0x00000001ff029807 */ /* 0x000fc80004000000 */
[----:B------:R-:W-:Y:S01]  /*0290*/  @!P1 PRMT R6, R2, 0x7610, R6 ;  /* 0x0000761002069816 */ /* 0x000fe20000000006 */
[----:B-1-3--:R-:W-:Y:S06]  /*02a0*/  @P2 BRA `(.L_x_268) ;  /* 0x0000001000e82947 */ /* 0x00afec0003800000 */
[----:B------:R-:W-:Y:S01]  /*02b0*/  LOP3.LUT R2, RZ, R13, RZ, 0x33, !PT ;  /* 0x0000000dff027212 */ /* 0x000fe200078e33ff */
[----:B------:R-:W-:Y:S04]  /*02c0*/  BSSY.RECONVERGENT B2, `(.L_x_269) ;  /* 0x000009d000027945 */ /* 0x000fe80003800200 */
[----:B------:R-:W-:-:S04]  /*02d0*/  IMAD.IADD R9, R2, 0x1, R11 ;  /* 0x0000000102097824 */ /* 0x000fc800078e020b */
[----:B------:R-:W-:-:S05]  /*02e0*/  IMAD.IADD R10, R9, 0x1, -R12 ;  /* 0x00000001090a7824 */ /* 0x000fca00078e0a0c */
[C---:B------:R-:W-:Y:S02]  /*02f0*/  ISETP.GE.U32.AND P0, PT, R10.reuse, 0x700, PT ;  /* 0x000007000a00780c */ /* 0x040fe40003f06070 */
[----:B------:R-:W-:-:S04]  /*0300*/  LEA.HI R10, R10, 0x1, RZ, 0x18 ;  /* 0x000000010a0a7811 */ /* 0x000fc800078fc0ff */
[----:B------:R-:W-:-:S07]  /*0310*/  LOP3.LUT R21, R10, 0x7, RZ, 0xc0, !PT ;  /* 0x000000070a157812 */ /* 0x000fce00078ec0ff */
[----:B------:R-:W-:Y:S05]  /*0320*/  @!P0 BRA `(.L_x_270) ;  /* 0x0000000800588947 */ /* 0x000fea0003800000 */
[----:B------:R-:W-:Y:S01]  /*0330*/  LOP3.LUT R14, R10, 0x1fffff8, RZ, 0xc0, !PT ;  /* 0x01fffff80a0e7812 */ /* 0x000fe200078ec0ff */
[----:B------:R-:W-:Y:S01]  /*0340*/  BSSY.RECONVERGENT B3, `(.L_x_271) ;  /* 0x0000093000037945 */ /* 0x000fe20003800200 */
[----:B------:R-:W-:-:S03]  /*0350*/  VIADD R13, R13, 0x400 ;  /* 0x000004000d0d7836 */ /* 0x000fc60000000000 */
[----:B------:R-:W-:-:S07]  /*0360*/  IMAD.MOV R14, RZ, RZ, -R14 ;  /* 0x000000ffff0e7224 */ /* 0x000fce00078e0a0e */
.L_x_272:
[----:B------:R-:W-:-:S05]  /*0370*/  VIADD R3, R13, 0xfffffc00 ;  /* 0xfffffc000d037836 */ /* 0x000fca0000000000 */
[----:B------:R-:W-:-:S04]  /*0380*/  IADD3 R25, P0, PT, R12, R3, RZ ;  /* 0x000000030c197210 */ /* 0x000fc80007f1e0ff */
[----:B------:R-:W-:Y:S02]  /*0390*/  LEA.HI.X.SX32 R24, R3, RZ, 0x1, P0 ;  /* 0x000000ff03187211 */ /* 0x000fe400000f0eff */
[----:B------:R-:W-:-:S04]  /*03a0*/  LEA R2, P0, R25, UR4, 0x2 ;  /* 0x0000000419027c11 */ /* 0x000fc8000f8010ff */
[----:B------:R-:W-:-:S05]  /*03b0*/  LEA.HI.X R3, R25, UR5, R24, 0x2, P0 ;  /* 0x0000000519037c11 */ /* 0x000fca00080f1418 */
[----:B------:R-:W2:Y:S04]  /*03c0*/  LDG.E R23, desc[UR12][R2.64] ;  /* 0x0000000c02177981 */ /* 0x000ea8000c1e1900 */
[----:B------:R-:W3:Y:S04]  /*03d0*/  LDG.E R20, desc[UR12][R2.64+0x400] ;  /* 0x0004000c02147981 */ /* 0x000ee8000c1e1900 */
[----:B------:R-:W4:Y:S04]  /*03e0*/  LDG.E R19, desc[UR12][R2.64+0x800] ;  /* 0x0008000c02137981 */ /* 0x000f28000c1e1900 */
[----:B------:R-:W5:Y:S04]  /*03f0*/  LDG.E R18, desc[UR12][R2.64+0xc00] ;  /* 0x000c000c02127981 */ /* 0x000f68000c1e1900 */
[----:B------:R-:W5:Y:S04]  /*0400*/  LDG.E R16, desc[UR12][R2.64+0x1000] ;  /* 0x0010000c02107981 */ /* 0x000f68000c1e1900 */
[----:B------:R-:W5:Y:S04]  /*0410*/  LDG.E R15, desc[UR12][R2.64+0x1400] ;  /* 0x0014000c020f7981 */ /* 0x000f68000c1e1900 */
[----:B------:R-:W5:Y:S04]  /*0420*/  LDG.E R11, desc[UR12][R2.64+0x1800] ;  /* 0x0018000c020b7981 */ /* 0x000f68000c1e1900 */
[----:B------:R0:W5:Y:S01]  /*0430*/  LDG.E R17, desc[UR12][R2.64+0x1c00] ;  /* 0x001c000c02117981 */ /* 0x000162000c1e1900 */
[----:B------:R-:W-:Y:S01]  /*0440*/  PRMT R22, R6, 0x7610, R22 ;  /* 0x0000761006167816 */ /* 0x000fe20000000016 */
[C---:B------:R-:W-:Y:S01]  /*0450*/  VIADD R6, R25.reuse, UR6 ;  /* 0x0000000619067c36 */ /* 0x040fe20008000000 */
[----:B------:R-:W-:Y:S01]  /*0460*/  IADD3 R25, P0, PT, R25, UR8, RZ ;  /* 0x0000000819197c10 */ /* 0x000fe2000ff1e0ff */
[----:B------:R-:W-:Y:S01]  /*0470*/  VIADD R14, R14, 0x8 ;  /* 0x000000080e0e7836 */ /* 0x000fe20000000000 */
[----:B------:R-:W-:Y:S01]  /*0480*/  LOP3.LUT P3, RZ, R22, 0xff, RZ, 0xc0, !PT ;  /* 0x000000ff16ff7812 */ /* 0x000fe2000786c0ff */
[----:B------:R-:W-:Y:S01]  /*0490*/  IMAD.SHL.U32 R6, R6, 0x2, RZ ;  /* 0x0000000206067824 */ /* 0x000fe200078e00ff */
[----:B------:R-:W-:-:S02]  /*04a0*/  IADD3.X R24, PT, PT, R24, UR9, RZ, P0, !PT ;  /* 0x0000000918187c10 */ /* 0x000fc400087fe4ff */
[----:B------:R-:W-:-:S04]  /*04b0*/  ISETP.LT.U32.AND P0, PT, R25, R4, PT ;  /* 0x000000041900720c */ /* 0x000fc80003f01070 */
[----:B------:R-:W-:-:S04]  /*04c0*/  ISETP.LT.AND.EX P0, PT, R24, R5, PT, P0 ;  /* 0x000000051800720c */ /* 0x000fc80003f01300 */
[----:B0-----:R-:W-:Y:S02]  /*04d0*/  SEL R2, R24, R5, P0 ;  /* 0x0000000518027207 */ /* 0x001fe40000000000 */
[----:B------:R-:W-:Y:S02]  /*04e0*/  SEL R3, R25, R4, P0 ;  /* 0x0000000419037207 */ /* 0x000fe40000000000 */
[CC--:B--2---:R-:W-:Y:S02]  /*04f0*/  ISETP.NE.AND P1, PT, R6.reuse, R23.reuse, PT ;  /* 0x000000170600720c */ /* 0x0c4fe40003f25270 */
[----:B------:R-:W-:Y:S01]  /*0500*/  ISETP.NE.AND P4, PT, R6, R23, P3 ;  /* 0x000000170600720c */ /* 0x000fe20001f85270 */
[----:B------:R-:W-:Y:S01]  /*0510*/  VIADD R23, R13, 0xfffffd00 ;  /* 0xfffffd000d177836 */ /* 0x000fe20000000000 */
[----:B------:R-:W-:-:S04]  /*0520*/  @!P3 SEL R22, RZ, 0x1, !P1 ;  /* 0x00000001ff16b807 */ /* 0x000fc80004800000 */
[----:B------:R-:W-:-:S04]  /*0530*/  SEL R22, R22, 0x1, !P4 ;  /* 0x0000000116167807 */ /* 0x000fc80006000000 */
[----:B------:R-:W-:-:S03]  /*0540*/  LOP3.LUT P2, RZ, R22, 0xff, RZ, 0xc0, !PT ;  /* 0x000000ff16ff7812 */ /* 0x000fc6000784c0ff */
[----:B------:R-:W-:Y:S01]  /*0550*/  @!P4 SEL R2, R24, R5, !P3 ;  /* 0x000000051802c207 */ /* 0x000fe20005800000 */
[C---:B------:R-:W-:Y:S01]  /*0560*/  VIADD R5, R6.reuse, 0x200 ;  /* 0x0000020006057836 */ /* 0x040fe20000000000 */
[----:B------:R-:W-:Y:S02]  /*0570*/  @!P4 SEL R3, R25, R4, !P3 ;  /* 0x000000041903c207 */ /* 0x000fe40005800000 */
[----:B------:R-:W-:Y:S02]  /*0580*/  SHF.R.S32.HI R4, RZ, 0x1f, R23 ;  /* 0x0000001fff047819 */ /* 0x000fe40000011417 */
[-C--:B---3--:R-:W-:Y:S02]  /*0590*/  ISETP.NE.AND P1, PT, R5, R20.reuse, PT ;  /* 0x000000140500720c */ /* 0x088fe40003f25270 */
[----:B------:R-:W-:Y:S02]  /*05a0*/  IADD3 R24, P0, P4, R23, UR8, R12 ;  /* 0x0000000817187c10 */ /* 0x000fe4000fc1e00c */
[----:B------:R-:W-:Y:S01]  /*05b0*/  ISETP.NE.AND P3, PT, R5, R20, P2 ;  /* 0x000000140500720c */ /* 0x000fe20001765270 */
[----:B------:R-:W-:Y:S01]  /*05c0*/  VIADD R20, R6, 0x400 ;  /* 0x0000040006147836 */ /* 0x000fe20000000000 */
[----:B------:R-:W-:Y:S01]  /*05d0*/  @!P2 SEL R22, RZ, 0x1, !P1 ;  /* 0x00000001ff16a807 */ /* 0x000fe20004800000 */
[----:B------:R-:W-:Y:S01]  /*05e0*/  VIADD R5, R13, 0xfffffe00 ;  /* 0xfffffe000d057836 */ /* 0x000fe20000000000 */
[----:B------:R-:W-:-:S02]  /*05f0*/  IADD3.X R27, PT, PT, R4, UR9, RZ, P0, P4 ;  /* 0x00000009041b7c10 */ /* 0x000fc400087e84ff */
[----:B------:R-:W-:Y:S02]  /*0600*/  SEL R22, R22, 0x1, !P3 ;  /* 0x0000000116167807 */ /* 0x000fe40005800000 */
[-C--:B------:R-:W-:Y:S02]  /*0610*/  ISETP.LT.U32.AND P0, PT, R24, R3.reuse, PT ;  /* 0x000000031800720c */ /* 0x080fe40003f01070 */
[----:B------:R-:W-:Y:S02]  /*0620*/  LOP3.LUT P1, RZ, R22, 0xff, RZ, 0xc0, !PT ;  /* 0x000000ff16ff7812 */ /* 0x000fe4000782c0ff */
[----:B------:R-:W-:Y:S02]  /*0630*/  ISETP.LT.AND.EX P0, PT, R27, R2, PT, P0 ;  /* 0x000000021b00720c */ /* 0x000fe40003f01300 */
[----:B------:R-:W-:Y:S02]  /*0640*/  SHF.R.S32.HI R23, RZ, 0x1f, R5 ;  /* 0x0000001fff177819 */ /* 0x000fe40000011405 */
[----:B------:R-:W-:-:S02]  /*0650*/  SEL R4, R24, R3, P0 ;  /* 0x0000000318047207 */ /* 0x000fc40000000000 */
[----:B------:R-:W-:Y:S02]  /*0660*/  @!P3 SEL R4, R24, R3, !P2 ;  /* 0x000000031804b207 */ /* 0x000fe40005000000 */
[CC--:B------:R-:W-:Y:S02]  /*0670*/  SEL R3, R27.reuse, R2.reuse, P0 ;  /* 0x000000021b037207 */ /* 0x0c0fe40000000000 */
[----:B------:R-:W-:Y:S02]  /*0680*/  @!P3 SEL R3, R27, R2, !P2 ;  /* 0x000000021b03b207 */ /* 0x000fe40005000000 */
[CC--:B----4-:R-:W-:Y:S02]  /*0690*/  ISETP.NE.AND P2, PT, R20.reuse, R19.reuse, PT ;  /* 0x000000131400720c */ /* 0x0d0fe40003f45270 */
[----:B------:R-:W-:Y:S01]  /*06a0*/  IADD3 R25, P0, P4, R5, UR8, R12 ;  /* 0x0000000805197c10 */ /* 0x000fe2000fc1e00c */
[----:B------:R-:W-:Y:S01]  /*06b0*/  VIADD R5, R13, 0xffffff00 ;  /* 0xffffff000d057836 */ /* 0x000fe20000000000 */
[----:B------:R-:W-:Y:S01]  /*06c0*/  ISETP.NE.AND P3, PT, R20, R19, P1 ;  /* 0x000000131400720c */ /* 0x000fe20000f65270 */
[----:B------:R-:W-:Y:S01]  /*06d0*/  VIADD R19, R6, 0x600 ;  /* 0x0000060006137836 */ /* 0x000fe20000000000 */
[----:B------:R-:W-:-:S02]  /*06e0*/  @!P1 SEL R22, RZ, 0x1, !P2 ;  /* 0x00000001ff169807 */ /* 0x000fc40005000000 */
[----:B------:R-:W-:Y:S02]  /*06f0*/  IADD3.X R24, PT, PT, R23, UR9, RZ, P0, P4 ;  /* 0x0000000917187c10 */ /* 0x000fe400087e84ff */
[----:B------:R-:W-:Y:S02]  /*0700*/  SEL R22, R22, 0x1, !P3 ;  /* 0x0000000116167807 */ /* 0x000fe40005800000 */
[----:B------:R-:W-:Y:S02]  /*0710*/  ISETP.LT.U32.AND P0, PT, R25, R4, PT ;  /* 0x000000041900720c */ /* 0x000fe40003f01070 */
[----:B------:R-:W-:Y:S02]  /*0720*/  LOP3.LUT P2, RZ, R22, 0xff, RZ, 0xc0, !PT ;  /* 0x000000ff16ff7812 */ /* 0x000fe4000784c0ff */
[----:B------:R-:W-:Y:S02]  /*0730*/  ISETP.LT.AND.EX P0, PT, R24, R3, PT, P0 ;  /* 0x000000031800720c */ /* 0x000fe40003f01300 */
[----:B------:R-:W-:-:S02]  /*0740*/  SHF.R.S32.HI R2, RZ, 0x1f, R5 ;  /* 0x0000001fff027819 */ /* 0x000fc40000011405 */
[CC--:B------:R-:W-:Y:S02]  /*0750*/  SEL R20, R25.reuse, R4.reuse, P0 ;  /* 0x0000000419147207 */ /* 0x0c0fe40000000000 */
[----:B------:R-:W-:Y:S02]  /*0760*/  @!P3 SEL R20, R25, R4, !P1 ;  /* 0x000000041914b207 */ /* 0x000fe40004800000 */
[CC--:B------:R-:W-:Y:S02]  /*0770*/  SEL R4, R24.reuse, R3.reuse, P0 ;  /* 0x0000000318047207 */ /* 0x0c0fe40000000000 */
[----:B------:R-:W-:Y:S01]  /*0780*/  @!P3 SEL R4, R24, R3, !P1 ;  /* 0x000000031804b207 */ /* 0x000fe20004800000 */
[----:B------:R-:W-:Y:S01]  /*0790*/  VIADD R3, R6, 0x800 ;  /* 0x0000080006037836 */ /* 0x000fe20000000000 */
[CC--:B-----5:R-:W-:Y:S02]  /*07a0*/  ISETP.NE.AND P1, PT, R19.reuse, R18.reuse, PT ;  /* 0x000000121300720c */ /* 0x0e0fe40003f25270 */
[----:B------:R-:W-:-:S02]  /*07b0*/  ISETP.NE.AND P3, PT, R19, R18, P2 ;  /* 0x000000121300720c */ /* 0x000fc40001765270 */
[----:B------:R-:W-:Y:S02]  /*07c0*/  @!P2 SEL R22, RZ, 0x1, !P1 ;  /* 0x00000001ff16a807 */ /* 0x000fe40004800000 */
[----:B------:R-:W-:Y:S02]  /*07d0*/  IADD3 R5, P0, P4, R5, UR8, R12 ;  /* 0x0000000805057c10 */ /* 0x000fe4000fc1e00c */
[----:B------:R-:W-:Y:S02]  /*07e0*/  SEL R22, R22, 0x1, !P3 ;  /* 0x0000000116167807 */ /* 0x000fe40005800000 */
[----:B------:R-:W-:Y:S02]  /*07f0*/  IADD3.X R19, PT, PT, R2, UR9, RZ, P0, P4 ;  /* 0x0000000902137c10 */ /* 0x000fe400087e84ff */
[----:B------:R-:W-:Y:S02]  /*0800*/  ISETP.LT.U32.AND P0, PT, R5, R20, PT ;  /* 0x000000140500720c */ /* 0x000fe40003f01070 */
[----:B------:R-:W-:-:S02]  /*0810*/  LOP3.LUT P1, RZ, R22, 0xff, RZ, 0xc0, !PT ;  /* 0x000000ff16ff7812 */ /* 0x000fc4000782c0ff */
[----:B------:R-:W-:-:S04]  /*0820*/  ISETP.LT.AND.EX P0, PT, R19, R4, PT, P0 ;  /* 0x000000041300720c */ /* 0x000fc80003f01300 */
[----:B------:R-:W-:Y:S02]  /*0830*/  SEL R25, R5, R20, P0 ;  /* 0x0000001405197207 */ /* 0x000fe40000000000 */
[----:B------:R-:W-:Y:S02]  /*0840*/  SEL R2, R19, R4, P0 ;  /* 0x0000000413027207 */ /* 0x000fe40000000000 */
[----:B------:R-:W-:Y:S02]  /*0850*/  @!P3 SEL R25, R5, R20, !P2 ;  /* 0x000000140519b207 */ /* 0x000fe40005000000 */
[----:B------:R-:W-:Y:S01]  /*0860*/  @!P3 SEL R2, R19, R4, !P2 ;  /* 0x000000041302b207 */ /* 0x000fe20005000000 */
[----:B------:R-:W-:Y:S01]  /*0870*/  VIADD R4, R6, 0xa00 ;  /* 0x00000a0006047836 */ /* 0x000fe20000000000 */
[CC--:B------:R-:W-:Y:S02]  /*0880*/  ISETP.NE.AND P2, PT, R3.reuse, R16.reuse, PT ;  /* 0x000000100300720c */ /* 0x0c0fe40003f45270 */
[----:B------:R-:W-:-:S02]  /*0890*/  ISETP.NE.AND P3, PT, R3, R16, P1 ;  /* 0x000000100300720c */ /* 0x000fc40000f65270 */
[----:B------:R-:W-:Y:S02]  /*08a0*/  @!P1 SEL R22, RZ, 0x1, !P2 ;  /* 0x00000001ff169807 */ /* 0x000fe40005000000 */
[----:B------:R-:W-:Y:S02]  /*08b0*/  SHF.R.S32.HI R5, RZ, 0x1f, R13 ;  /* 0x0000001fff057819 */ /* 0x000fe4000001140d */
[----:B------:R-:W-:Y:S02]  /*08c0*/  IADD3 R18, P0, P4, R13, UR8, R12 ;  /* 0x000000080d127c10 */ /* 0x000fe4000fc1e00c */
[----:B------:R-:W-:Y:S02]  /*08d0*/  SEL R22, R22, 0x1, !P3 ;  /* 0x0000000116167807 */ /* 0x000fe40005800000 */
[----:B------:R-:W-:Y:S01]  /*08e0*/  IADD3.X R23, PT, PT, R5, UR9, RZ, P0, P4 ;  /* 0x0000000905177c10 */ /* 0x000fe200087e84ff */
[----:B------:R-:W-:Y:S01]  /*08f0*/  VIADD R5, R13, 0x100 ;  /* 0x000001000d057836 */ /* 0x000fe20000000000 */
[----:B------:R-:W-:-:S02]  /*0900*/  ISETP.LT.U32.AND P0, PT, R18, R25, PT ;  /* 0x000000191200720c */ /* 0x000fc40003f01070 */
[----:B------:R-:W-:Y:S02]  /*0910*/  LOP3.LUT P2, RZ, R22, 0xff, RZ, 0xc0, !PT ;  /* 0x000000ff16ff7812 */ /* 0x000fe4000784c0ff */
[CC--:B------:R-:W-:Y:S02]  /*0920*/  ISETP.LT.AND.EX P0, PT, R23.reuse, R2.reuse, PT, P0 ;  /* 0x000000021700720c */ /* 0x0c0fe40003f01300 */
[----:B------:R-:W-:Y:S02]  /*0930*/  SHF.R.S32.HI R16, RZ, 0x1f, R5 ;  /* 0x0000001fff107819 */ /* 0x000fe40000011405 */
[CC--:B------:R-:W-:Y:S02]  /*0940*/  SEL R19, R18.reuse, R25.reuse, P0 ;  /* 0x0000001912137207 */ /* 0x0c0fe40000000000 */
[----:B------:R-:W-:Y:S02]  /*0950*/  SEL R3, R23, R2, P0 ;  /* 0x0000000217037207 */ /* 0x000fe40000000000 */
[----:B------:R-:W-:-:S02]  /*0960*/  @!P3 SEL R19, R18, R25, !P1 ;  /* 0x000000191213b207 */ /* 0x000fc40004800000 */
[----:B------:R-:W-:Y:S02]  /*0970*/  @!P3 SEL R3, R23, R2, !P1 ;  /* 0x000000021703b207 */ /* 0x000fe40004800000 */
[CC--:B------:R-:W-:Y:S02]  /*0980*/  ISETP.NE.AND P1, PT, R4.reuse, R15.reuse, PT ;  /* 0x0000000f0400720c */ /* 0x0c0fe40003f25270 */
[----:B------:R-:W-:Y:S01]  /*0990*/  IADD3 R18, P0, P4, R5, UR8, R12 ;  /* 0x0000000805127c10 */ /* 0x000fe2000fc1e00c */
[----:B------:R-:W-:Y:S01]  /*09a0*/  VIADD R5, R13, 0x200 ;  /* 0x000002000d057836 */ /* 0x000fe20000000000 */
[----:B------:R-:W-:Y:S01]  /*09b0*/  ISETP.NE.AND P3, PT, R4, R15, P2 ;  /* 0x0000000f0400720c */ /* 0x000fe20001765270 */
[C---:B------:R-:W-:Y:S01]  /*09c0*/  VIADD R4, R6.reuse, 0xc00 ;  /* 0x00000c0006047836 */ /* 0x040fe20000000000 */
[----:B------:R-:W-:Y:S01]  /*09d0*/  @!P2 SEL R22, RZ, 0x1, !P1 ;  /* 0x00000001ff16a807 */ /* 0x000fe20004800000 */
[----:B------:R-:W-:Y:S01]  /*09e0*/  VIADD R6, R6, 0xe00 ;  /* 0x00000e0006067836 */ /* 0x000fe20000000000 */
[----:B------:R-:W-:-:S02]  /*09f0*/  IADD3.X R16, PT, PT, R16, UR9, RZ, P0, P4 ;  /* 0x0000000910107c10 */ /* 0x000fc400087e84ff */
[----:B------:R-:W-:Y:S02]  /*0a00*/  ISETP.LT.U32.AND P0, PT, R18, R19, PT ;  /* 0x000000131200720c */ /* 0x000fe40003f01070 */
[----:B------:R-:W-:Y:S02]  /*0a10*/  SEL R22, R22, 0x1, !P3 ;  /* 0x0000000116167807 */ /* 0x000fe40005800000 */
[----:B------:R-:W-:Y:S02]  /*0a20*/  ISETP.LT.AND.EX P0, PT, R16, R3, PT, P0 ;  /* 0x000000031000720c */ /* 0x000fe40003f01300 */
[----:B------:R-:W-:Y:S02]  /*0a30*/  LOP3.LUT P1, RZ, R22, 0xff, RZ, 0xc0, !PT ;  /* 0x000000ff16ff7812 */ /* 0x000fe4000782c0ff */
[CC--:B------:R-:W-:Y:S02]  /*0a40*/  SEL R2, R18.reuse, R19.reuse, P0 ;  /* 0x0000001312027207 */ /* 0x0c0fe40000000000 */
[----:B------:R-:W-:-:S02]  /*0a50*/  @!P3 SEL R2, R18, R19, !P2 ;  /* 0x000000131202b207 */ /* 0x000fc40005000000 */
[CC--:B------:R-:W-:Y:S02]  /*0a60*/  SEL R18, R16.reuse, R3.reuse, P0 ;  /* 0x0000000310127207 */ /* 0x0c0fe40000000000 */
[----:B------:R-:W-:Y:S02]  /*0a70*/  SHF.R.S32.HI R15, RZ, 0x1f, R5 ;  /* 0x0000001fff0f7819 */ /* 0x000fe40000011405 */
[----:B------:R-:W-:Y:S02]  /*0a80*/  IADD3 R5, P0, P4, R5, UR8, R12 ;  /* 0x0000000805057c10 */ /* 0x000fe4000fc1e00c */
[----:B------:R-:W-:Y:S01]  /*0a90*/  @!P3 SEL R18, R16, R3, !P2 ;  /* 0x000000031012b207 */ /* 0x000fe20005000000 */
[C---:B------:R-:W-:Y:S01]  /*0aa0*/  VIADD R3, R13.reuse, 0x300 ;  /* 0x000003000d037836 */ /* 0x040fe20000000000 */
[CC--:B------:R-:W-:Y:S01]  /*0ab0*/  ISETP.NE.AND P3, PT, R4.reuse, R11.reuse, P1 ;  /* 0x0000000b0400720c */ /* 0x0c0fe20000f65270 */
[----:B------:R-:W-:Y:S01]  /*0ac0*/  VIADD R13, R13, 0x800 ;  /* 0x000008000d0d7836 */ /* 0x000fe20000000000 */
[----:B------:R-:W-:-:S02]  /*0ad0*/  ISETP.NE.AND P2, PT, R4, R11, PT ;  /* 0x0000000b0400720c */ /* 0x000fc40003f45270 */
[----:B------:R-:W-:Y:S02]  /*0ae0*/  IADD3.X R15, PT, PT, R15, UR9, RZ, P0, P4 ;  /* 0x000000090f0f7c10 */ /* 0x000fe400087e84ff */
[----:B------:R-:W-:Y:S02]  /*0af0*/  ISETP.LT.U32.AND P0, PT, R5, R2, PT ;  /* 0x000000020500720c */ /* 0x000fe40003f01070 */
[----:B------:R-:W-:Y:S02]  /*0b00*/  @!P1 SEL R22, RZ, 0x1, !P2 ;  /* 0x00000001ff169807 */ /* 0x000fe40005000000 */
[----:B------:R-:W-:Y:S02]  /*0b10*/  ISETP.LT.AND.EX P0, PT, R15, R18, PT, P0 ;  /* 0x000000120f00720c */ /* 0x000fe40003f01300 */
[----:B------:R-:W-:Y:S02]  /*0b20*/  SHF.R.S32.HI R4, RZ, 0x1f, R3 ;  /* 0x0000001fff047819 */ /* 0x000fe40000011403 */
[----:B------:R-:W-:-:S02]  /*0b30*/  SEL R22, R22, 0x1, !P3 ;  /* 0x0000000116167807 */ /* 0x000fc40005800000 */
[----:B------:R-:W-:Y:S02]  /*0b40*/  IADD3 R3, P4, P5, R3, UR8, R12 ;  /* 0x0000000803037c10 */ /* 0x000fe4000fd9e00c */
[CC--:B------:R-:W-:Y:S02]  /*0b50*/  SEL R16, R5.reuse, R2.reuse, P0 ;  /* 0x0000000205107207 */ /* 0x0c0fe40000000000 */
[----:B------:R-:W-:Y:S02]  /*0b60*/  LOP3.LUT P2, RZ, R22, 0xff, RZ, 0xc0, !PT ;  /* 0x000000ff16ff7812 */ /* 0x000fe4000784c0ff */
[----:B------:R-:W-:Y:S02]  /*0b70*/  @!P3 SEL R16, R5, R2, !P1 ;  /* 0x000000020510b207 */ /* 0x000fe40004800000 */
[----:B------:R-:W-:Y:S02]  /*0b80*/  IADD3.X R2, PT, PT, R4, UR9, RZ, P4, P5 ;  /* 0x0000000904027c10 */ /* 0x000fe4000a7ea4ff */
[----:B------:R-:W-:-:S02]  /*0b90*/  SEL R11, R15, R18, P0 ;  /* 0x000000120f0b7207 */ /* 0x000fc40000000000 */
[----:B------:R-:W-:Y:S02]  /*0ba0*/  ISETP.NE.AND P4, PT, R14, RZ, PT ;  /* 0x000000ff0e00720c */ /* 0x000fe40003f85270 */
[----:B------:R-:W-:Y:S02]  /*0bb0*/  @!P3 SEL R11, R15, R18, !P1 ;  /* 0x000000120f0bb207 */ /* 0x000fe40004800000 */
[CC--:B------:R-:W-:Y:S02]  /*0bc0*/  ISETP.NE.AND P3, PT, R6.reuse, R17.reuse, P2 ;  /* 0x000000110600720c */ /* 0x0c0fe40001765270 */
[----:B------:R-:W-:Y:S02]  /*0bd0*/  ISETP.LT.U32.AND P0, PT, R3, R16, PT ;  /* 0x000000100300720c */ /* 0x000fe40003f01070 */
[----:B------:R-:W-:Y:S02]  /*0be0*/  ISETP.NE.AND P1, PT, R6, R17, PT ;  /* 0x000000110600720c */ /* 0x000fe40003f25270 */
[----:B------:R-:W-:-:S02]  /*0bf0*/  ISETP.LT.AND.EX P0, PT, R2, R11, PT, P0 ;  /* 0x0000000b0200720c */ /* 0x000fc40003f01300 */
[----:B------:R-:W-:Y:S02]  /*0c00*/  @!P2 SEL R22, RZ, 0x1, !P1 ;  /* 0x00000001ff16a807 */ /* 0x000fe40004800000 */
[CC--:B------:R-:W-:Y:S02]  /*0c10*/  SEL R4, R3.reuse, R16.reuse, P0 ;  /* 0x0000001003047207 */ /* 0x0c0fe40000000000 */
[-C--:B------:R-:W-:Y:S02]  /*0c20*/  SEL R5, R2, R11.reuse, P0 ;  /* 0x0000000b02057207 */ /* 0x080fe40000000000 */
[----:B------:R-:W-:Y:S02]  /*0c30*/  SEL R6, R22, 0x1, !P3 ;  /* 0x0000000116067807 */ /* 0x000fe40005800000 */
[----:B------:R-:W-:Y:S02]  /*0c40*/  @!P3 SEL R4, R3, R16, !P2 ;  /* 0x000000100304b207 */ /* 0x000fe40005000000 */
[----:B------:R-:W-:Y:S01]  /*0c50*/  @!P3 SEL R5, R2, R11, !P2 ;  /* 0x0000000b0205b207 */ /* 0x000fe20005000000 */
[----:B------:R-:W-:Y:S06]  /*0c60*/  @P4 BRA `(.L_x_272) ;  /* 0xfffffff400c04947 */ /* 0x000fec000383ffff */
[----:B------:R-:W-:Y:S05]  /*0c70*/  BSYNC.RECONVERGENT B3 ;  /* 0x0000000000037941 */ /* 0x000fea0003800200 */
.L_x_271:
[----:B------:R-:W-:-:S07]  /*0c80*/  VIADD R13, R13, 0xfffffc00 ;  /* 0xfffffc000d0d7836 */ /* 0x000fce0000000000 */
.L_x_270:
[----:B------:R-:W-:Y:S05]  /*0c90*/  BSYNC.RECONVERGENT B2 ;  /* 0x0000000000027941 */ /* 0x000fea0003800200 */
.L_x_269:
[----:B------:R-:W-:-:S13]  /*0ca0*/  ISETP.NE.AND P0, PT, R21, RZ, PT ;  /* 0x000000ff1500720c */ /* 0x000fda0003f05270 */
[----:B------:R-:W-:Y:S05]  /*0cb0*/  @!P0 BRA `(.L_x_268) ;  /* 0x0000000800648947 */ /* 0x000fea0003800000 */
[----:B------:R-:W-:Y:S01]  /*0cc0*/  ISETP.GE.U32.AND P0, PT, R21, 0x4, PT ;  /* 0x000000041500780c */ /* 0x000fe20003f06070 */
[----:B------:R-:W-:Y:S01]  /*0cd0*/  BSSY.RECONVERGENT B2, `(.L_x_273) ;  /* 0x000004e000027945 */ /* 0x000fe20003800200 */
[----:B------:R-:W-:-:S11]  /*0ce0*/  LOP3.LUT P1, R10, R10, 0x3, RZ, 0xc0, !PT ;  /* 0x000000030a0a7812 */ /* 0x000fd6000782c0ff */
[----:B------:R-:W-:Y:S05]  /*0cf0*/  @!P0 BRA `(.L_x_274) ;  /* 0x00000004002c8947 */ /* 0x000fea0003800000 */
[----:B------:R-:W0:Y:S01]  /*0d00*/  LDCU.64 UR10, c[0x0][0x388] ;  /* 0x00007100ff0a77ac */ /* 0x000e220008000a00 */
[----:B------:R-:W-:Y:S01]  /*0d10*/  IADD3 R19, P0, PT, R12, R13, RZ ;  /* 0x0000000d0c137210 */ /* 0x000fe20007f1e0ff */
[----:B------:R-:W1:Y:S03]  /*0d20*/  LDCU UR7, c[0x0][0x380] ;  /* 0x00007000ff0777ac */ /* 0x000e660008000800 */
[----:B------:R-:W-:Y:S02]  /*0d30*/  LEA.HI.X.SX32 R18, R13, RZ, 0x1, P0 ;  /* 0x000000ff0d127211 */ /* 0x000fe400000f0eff */
[----:B0-----:R-:W-:-:S04]  /*0d40*/  LEA R14, P0, R19, UR10, 0x2 ;  /* 0x0000000a130e7c11 */ /* 0x001fc8000f8010ff */
[C---:B------:R-:W-:Y:S01]  /*0d50*/  LEA.HI.X R15, R19.reuse, UR11, R18, 0x2, P0 ;  /* 0x0000000b130f7c11 */ /* 0x040fe200080f1412 */
[----:B------:R-:W0:Y:S04]  /*0d60*/  LDCU.64 UR10, c[0x0][0x3a0] ;  /* 0x00007400ff0a77ac */ /* 0x000e280008000a00 */
[----:B------:R-:W2:Y:S04]  /*0d70*/  LDG.E R16, desc[UR12][R14.64] ;  /* 0x0000000c0e107981 */ /* 0x000ea8000c1e1900 */
[----:B------:R-:W3:Y:S04]  /*0d80*/  LDG.E R17, desc[UR12][R14.64+0x400] ;  /* 0x0004000c0e117981 */ /* 0x000ee8000c1e1900 */
[----:B------:R-:W4:Y:S04]  /*0d90*/  LDG.E R11, desc[UR12][R14.64+0x800] ;  /* 0x0008000c0e0b7981 */ /* 0x000f28000c1e1900 */
[----:B------:R5:W4:Y:S01]  /*0da0*/  LDG.E R2, desc[UR12][R14.64+0xc00] ;  /* 0x000c000c0e027981 */ /* 0x000b22000c1e1900 */
[----:B------:R-:W-:Y:S01]  /*0db0*/  LOP3.LUT P3, RZ, R6, 0xff, RZ, 0xc0, !PT ;  /* 0x000000ff06ff7812 */ /* 0x000fe2000786c0ff */
[C---:B-1----:R-:W-:Y:S01]  /*0dc0*/  VIADD R3, R19.reuse, UR7 ;  /* 0x0000000713037c36 */ /* 0x042fe20008000000 */
[----:B0-----:R-:W-:-:S03]  /*0dd0*/  IADD3 R19, P0, PT, R19, UR10, RZ ;  /* 0x0000000a13137c10 */ /* 0x001fc6000ff1e0ff */
[----:B------:R-:W-:Y:S02]  /*0de0*/  IMAD.SHL.U32 R3, R3, 0x2, RZ ;  /* 0x0000000203037824 */ /* 0x000fe400078e00ff */
[----:B-----5:R-:W-:-:S05]  /*0df0*/  VIADD R15, R13, 0x100 ;  /* 0x000001000d0f7836 */ /* 0x020fca0000000000 */
[----:B------:R-:W-:Y:S02]  /*0e00*/  SHF.R.S32.HI R14, RZ, 0x1f, R15 ;  /* 0x0000001fff0e7819 */ /* 0x000fe4000001140f */
[CC--:B--2---:R-:W-:Y:S02]  /*0e10*/  ISETP.NE.AND P2, PT, R3.reuse, R16.reuse, PT ;  /* 0x000000100300720c */ /* 0x0c4fe40003f45270 */
[----:B------:R-:W-:Y:S02]  /*0e20*/  ISETP.NE.AND P4, PT, R3, R16, P3 ;  /* 0x000000100300720c */ /* 0x000fe40001f85270 */
[----:B------:R-:W-:Y:S02]  /*0e30*/  @!P3 SEL R6, RZ, 0x1, !P2 ;  /* 0x00000001ff06b807 */ /* 0x000fe40005000000 */
[----:B------:R-:W-:Y:S02]  /*0e40*/  IADD3.X R16, PT, PT, R18, UR11, RZ, P0, !PT ;  /* 0x0000000b12107c10 */ /* 0x000fe400087fe4ff */
[----:B------:R-:W-:-:S02]  /*0e50*/  ISETP.LT.U32.AND P0, PT, R19, R4, PT ;  /* 0x000000041300720c */ /* 0x000fc40003f01070 */
[----:B------:R-:W-:Y:S02]  /*0e60*/  SEL R6, R6, 0x1, !P4 ;  /* 0x0000000106067807 */ /* 0x000fe40006000000 */
[-C--:B------:R-:W-:Y:S02]  /*0e70*/  ISETP.LT.AND.EX P0, PT, R16, R5.reuse, PT, P0 ;  /* 0x000000051000720c */ /* 0x080fe40003f01300 */
[----:B------:R-:W-:Y:S02]  /*0e80*/  LOP3.LUT P2, RZ, R6, 0xff, RZ, 0xc0, !PT ;  /* 0x000000ff06ff7812 */ /* 0x000fe4000784c0ff */
[CC--:B------:R-:W-:Y:S02]  /*0e90*/  SEL R20, R19.reuse, R4.reuse, P0 ;  /* 0x0000000413147207 */ /* 0x0c0fe40000000000 */
[----:B------:R-:W-:Y:S01]  /*0ea0*/  @!P4 SEL R20, R19, R4, !P3 ;  /* 0x000000041314c207 */ /* 0x000fe20005800000 */
[----:B------:R-:W-:Y:S01]  /*0eb0*/  VIADD R4, R3, 0x200 ;  /* 0x0000020003047836 */ /* 0x000fe20000000000 */
[----:B------:R-:W-:-:S02]  /*0ec0*/  SEL R21, R16, R5, P0 ;  /* 0x0000000510157207 */ /* 0x000fc40000000000 */
[----:B------:R-:W-:Y:S01]  /*0ed0*/  @!P4 SEL R21, R16, R5, !P3 ;  /* 0x000000051015c207 */ /* 0x000fe20005800000 */
[----:B------:R-:W-:Y:S01]  /*0ee0*/  VIADD R5, R13, 0x200 ;  /* 0x000002000d057836 */ /* 0x000fe20000000000 */
[CC--:B---3--:R-:W-:Y:S02]  /*0ef0*/  ISETP.NE.AND P3, PT, R4.reuse, R17.reuse, PT ;  /* 0x000000110400720c */ /* 0x0c8fe40003f65270 */
[----:B------:R-:W-:Y:S01]  /*0f00*/  ISETP.NE.AND P4, PT, R4, R17, P2 ;  /* 0x000000110400720c */ /* 0x000fe20001785270 */
[C---:B------:R-:W-:Y:S01]  /*0f10*/  VIADD R4, R3.reuse, 0x400 ;  /* 0x0000040003047836 */ /* 0x040fe20000000000 */
[----:B------:R-:W-:Y:S01]  /*0f20*/  @!P2 SEL R6, RZ, 0x1, !P3 ;  /* 0x00000001ff06a807 */ /* 0x000fe20005800000 */
[----:B------:R-:W-:Y:S01]  /*0f30*/  VIADD R3, R3, 0x600 ;  /* 0x0000060003037836 */ /* 0x000fe20000000000 */
[----:B------:R-:W-:Y:S02]  /*0f40*/  IADD3 R15, P5, P0, R15, UR10, R12 ;  /* 0x0000000a0f0f7c10 */ /* 0x000fe4000f8be00c */
[----:B------:R-:W-:-:S02]  /*0f50*/  SEL R6, R6, 0x1, !P4 ;  /* 0x0000000106067807 */ /* 0x000fc40006000000 */
[----:B------:R-:W-:Y:S02]  /*0f60*/  IADD3.X R16, PT, PT, R14, UR11, RZ, P5, P0 ;  /* 0x0000000b0e107c10 */ /* 0x000fe4000afe04ff */
[CC--:B------:R-:W-:Y:S02]  /*0f70*/  ISETP.LT.U32.AND P0, PT, R15.reuse, R20.reuse, PT ;  /* 0x000000140f00720c */ /* 0x0c0fe40003f01070 */
[----:B------:R-:W-:Y:S02]  /*0f80*/  LOP3.LUT P3, RZ, R6, 0xff, RZ, 0xc0, !PT ;  /* 0x000000ff06ff7812 */ /* 0x000fe4000786c0ff */
[----:B------:R-:W-:Y:S02]  /*0f90*/  ISETP.LT.AND.EX P0, PT, R16, R21, PT, P0 ;  /* 0x000000151000720c */ /* 0x000fe40003f01300 */
[----:B------:R-:W-:Y:S02]  /*0fa0*/  SHF.R.S32.HI R14, RZ, 0x1f, R5 ;  /* 0x0000001fff0e7819 */ /* 0x000fe40000011405 */
[----:B------:R-:W-:-:S02]  /*0fb0*/  SEL R18, R15, R20, P0 ;  /* 0x000000140f127207 */ /* 0x000fc40000000000 */
[CC--:B------:R-:W-:Y:S02]  /*0fc0*/  SEL R19, R16.reuse, R21.reuse, P0 ;  /* 0x0000001510137207 */ /* 0x0c0fe40000000000 */
[----:B------:R-:W-:Y:S02]  /*0fd0*/  @!P4 SEL R18, R15, R20, !P2 ;  /* 0x000000140f12c207 */ /* 0x000fe40005000000 */
[----:B------:R-:W-:Y:S02]  /*0fe0*/  @!P4 SEL R19, R16, R21, !P2 ;  /* 0x000000151013c207 */ /* 0x000fe40005000000 */
[CC--:B----4-:R-:W-:Y:S02]  /*0ff0*/  ISETP.NE.AND P4, PT, R4.reuse, R11.reuse, PT ;  /* 0x0000000b0400720c */ /* 0x0d0fe40003f85270 */
[----:B------:R-:W-:Y:S01]  /*1000*/  IADD3 R17, P5, P0, R5, UR10, R12 ;  /* 0x0000000a05117c10 */ /* 0x000fe2000f8be00c */
[C---:B------:R-:W-:Y:S01]  /*1010*/  VIADD R5, R13.reuse, 0x300 ;  /* 0x000003000d057836 */ /* 0x040fe20000000000 */
[----:B------:R-:W-:Y:S01]  /*1020*/  ISETP.NE.AND P2, PT, R4, R11, P3 ;  /* 0x0000000b0400720c */ /* 0x000fe20001f45270 */
[----:B------:R-:W-:Y:S01]  /*1030*/  VIADD R13, R13, 0x400 ;  /* 0x000004000d0d7836 */ /* 0x000fe20000000000 */
[----:B------:R-:W-:-:S02]  /*1040*/  @!P3 SEL R6, RZ, 0x1, !P4 ;  /* 0x00000001ff06b807 */ /* 0x000fc40006000000 */
[----:B------:R-:W-:Y:S02]  /*1050*/  IADD3.X R14, PT, PT, R14, UR11, RZ, P5, P0 ;  /* 0x0000000b0e0e7c10 */ /* 0x000fe4000afe04ff */
[CC--:B------:R-:W-:Y:S02]  /*1060*/  ISETP.LT.U32.AND P0, PT, R17.reuse, R18.reuse, PT ;  /* 0x000000121100720c */ /* 0x0c0fe40003f01070 */
[----:B------:R-:W-:Y:S02]  /*1070*/  SEL R6, R6, 0x1, !P2 ;  /* 0x0000000106067807 */ /* 0x000fe40005000000 */
[----:B------:R-:W-:Y:S02]  /*1080*/  ISETP.LT.AND.EX P0, PT, R14, R19, PT, P0 ;  /* 0x000000130e00720c */ /* 0x000fe40003f01300 */
[----:B------:R-:W-:Y:S02]  /*1090*/  LOP3.LUT P4, RZ, R6, 0xff, RZ, 0xc0, !PT ;  /* 0x000000ff06ff7812 */ /* 0x000fe4000788c0ff */
[----:B------:R-:W-:-:S02]  /*10a0*/  SEL R16, R17, R18, P0 ;  /* 0x0000001211107207 */ /* 0x000fc40000000000 */
[CC--:B------:R-:W-:Y:S02]  /*10b0*/  SEL R15, R14.reuse, R19.reuse, P0 ;  /* 0x000000130e0f7207 */ /* 0x0c0fe40000000000 */
[----:B------:R-:W-:Y:S02]  /*10c0*/  @!P2 SEL R16, R17, R18, !P3 ;  /* 0x000000121110a207 */ /* 0x000fe40005800000 */
[----:B------:R-:W-:Y:S02]  /*10d0*/  @!P2 SEL R15, R14, R19, !P3 ;  /* 0x000000130e0fa207 */ /* 0x000fe40005800000 */
[----:B------:R-:W-:Y:S02]  /*10e0*/  SHF.R.S32.HI R4, RZ, 0x1f, R5 ;  /* 0x0000001fff047819 */ /* 0x000fe40000011405 */
[----:B------:R-:W-:Y:S02]  /*10f0*/  IADD3 R11, P5, P6, R5, UR10, R12 ;  /* 0x0000000a050b7c10 */ /* 0x000fe4000febe00c */
[----:B------:R-:W-:-:S02]  /*1100*/  ISETP.NE.AND P3, PT, R3, R2, P4 ;  /* 0x000000020300720c */ /* 0x000fc40002765270 */
[----:B------:R-:W-:Y:S02]  /*1110*/  IADD3.X R14, PT, PT, R4, UR11, RZ, P5, P6 ;  /* 0x0000000b040e7c10 */ /* 0x000fe4000afec4ff */
[----:B------:R-:W-:Y:S02]  /*1120*/  ISETP.LT.U32.AND P0, PT, R11, R16, PT ;  /* 0x000000100b00720c */ /* 0x000fe40003f01070 */
[----:B------:R-:W-:Y:S02]  /*1130*/  ISETP.NE.AND P2, PT, R3, R2, PT ;  /* 0x000000020300720c */ /* 0x000fe40003f45270 */
[----:B------:R-:W-:Y:S02]  /*1140*/  ISETP.LT.AND.EX P0, PT, R14, R15, PT, P0 ;  /* 0x0000000f0e00720c */ /* 0x000fe40003f01300 */
[----:B------:R-:W-:Y:S02]  /*1150*/  @!P4 SEL R6, RZ, 0x1, !P2 ;  /* 0x00000001ff06c807 */ /* 0x000fe40005000000 */
[----:B------:R-:W-:-:S02]  /*1160*/  SEL R4, R11, R16, P0 ;  /* 0x000000100b047207 */ /* 0x000fc40000000000 */
[-C--:B------:R-:W-:Y:S02]  /*1170*/  SEL R5, R14, R15.reuse, P0 ;  /* 0x0000000f0e057207 */ /* 0x080fe40000000000 */
[----:B------:R-:W-:Y:S02]  /*1180*/  SEL R6, R6, 0x1, !P3 ;  /* 0x0000000106067807 */ /* 0x000fe40005800000 */
[----:B------:R-:W-:Y:S02]  /*1190*/  @!P3 SEL R4, R11, R16, !P4 ;  /* 0x000000100b04b207 */ /* 0x000fe40006000000 */
[----:B------:R-:W-:-:S07]  /*11a0*/  @!P3 SEL R5, R14, R15, !P4 ;  /* 0x0000000f0e05b207 */ /* 0x000fce0006000000 */
.L_x_274:
[----:B------:R-:W-:Y:S05]  /*11b0*/  BSYNC.RECONVERGENT B2 ;  /* 0x0000000000027941 */ /* 0x000fea0003800200 */
.L_x_273:
[----:B------:R-:W-:Y:S05]  /*11c0*/  @!P1 BRA `(.L_x_268) ;  /* 0x0000000400209947 */ /* 0x000fea0003800000 */
[----:B------:R-:W-:Y:S01]  /*11d0*/  ISETP.NE.AND P0, PT, R10, 0x1, PT ;  /* 0x000000010a00780c */ /* 0x000fe20003f05270 */
[----:B------:R-:W-:Y:S01]  /*11e0*/  BSSY.RECONVERGENT B2, `(.L_x_275) ;  /* 0x000002c000027945 */ /* 0x000fe20003800200 */
[----:B------:R-:W-:-:S11]  /*11f0*/  LOP3.LUT P1, RZ, R9, 0x100, RZ, 0xc0, !PT ;  /* 0x0000010009ff7812 */ /* 0x000fd6000782c0ff */
        /* <DEDUP_REMOVED lines=9> */
[----:B------:R3:W4:Y:S01]  /*1290*/  LDG.E R16, desc[UR12][R2.64+0x400] ;  /* 0x0004000c02107981 */ /* 0x000722000c1e1900 */
[----:B------:R-:W-:Y:S01]  /*12a0*/  LOP3.LUT P2, RZ, R6, 0xff, RZ, 0xc0, !PT ;  /* 0x000000ff06ff7812 */ /* 0x000fe2000784c0ff */
[----:B-1----:R-:W-:-:S04]  /*12b0*/  VIADD R11, R9, UR7 ;  /* 0x00000007090b7c36 */ /* 0x002fc80008000000 */
[----:B------:R-:W-:Y:S01]  /*12c0*/  IMAD.SHL.U32 R11, R11, 0x2, RZ ;  /* 0x000000020b0b7824 */ /* 0x000fe200078e00ff */
[----:B0-----:R-:W-:Y:S01]  /*12d0*/  IADD3 R9, P0, PT, R9, UR10, RZ ;  /* 0x0000000a09097c10 */ /* 0x001fe2000ff1e0ff */
[C---:B---3--:R-:W-:Y:S02]  /*12e0*/  VIADD R3, R13.reuse, 0x100 ;  /* 0x000001000d037836 */ /* 0x048fe40000000000 */
[----:B------:R-:W-:Y:S01]  /*12f0*/  VIADD R13, R13, 0x200 ;  /* 0x000002000d0d7836 */ /* 0x000fe20000000000 */
[----:B------:R-:W-:Y:S02]  /*1300*/  IADD3.X R10, PT, PT, R10, UR11, RZ, P0, !PT ;  /* 0x0000000b0a0a7c10 */ /* 0x000fe400087fe4ff */
[----:B------:R-:W-:Y:S02]  /*1310*/  ISETP.LT.U32.AND P0, PT, R9, R4, PT ;  /* 0x000000040900720c */ /* 0x000fe40003f01070 */
[----:B------:R-:W-:Y:S02]  /*1320*/  IADD3 R15, P5, P6, R3, UR10, R12 ;  /* 0x0000000a030f7c10 */ /* 0x000fe4000febe00c */
[----:B------:R-:W-:-:S04]  /*1330*/  ISETP.LT.AND.EX P0, PT, R10, R5, PT, P0 ;  /* 0x000000050a00720c */ /* 0x000fc80003f01300 */
[----:B------:R-:W-:Y:S02]  /*1340*/  SEL R2, R9, R4, P0 ;  /* 0x0000000409027207 */ /* 0x000fe40000000000 */
[CC--:B--2---:R-:W-:Y:S02]  /*1350*/  ISETP.NE.AND P4, PT, R11.reuse, R14.reuse, PT ;  /* 0x0000000e0b00720c */ /* 0x0c4fe40003f85270 */
[C---:B------:R-:W-:Y:S01]  /*1360*/  ISETP.NE.AND P3, PT, R11.reuse, R14, P2 ;  /* 0x0000000e0b00720c */ /* 0x040fe20001765270 */
[----:B------:R-:W-:Y:S01]  /*1370*/  VIADD R11, R11, 0x200 ;  /* 0x000002000b0b7836 */ /* 0x000fe20000000000 */
[----:B------:R-:W-:Y:S02]  /*1380*/  @!P2 SEL R6, RZ, 0x1, !P4 ;  /* 0x00000001ff06a807 */ /* 0x000fe40006000000 */
[----:B------:R-:W-:Y:S02]  /*1390*/  SHF.R.S32.HI R14, RZ, 0x1f, R3 ;  /* 0x0000001fff0e7819 */ /* 0x000fe40000011403 */
[----:B------:R-:W-:-:S02]  /*13a0*/  SEL R6, R6, 0x1, !P3 ;  /* 0x0000000106067807 */ /* 0x000fc40005800000 */
[-C--:B------:R-:W-:Y:S02]  /*13b0*/  SEL R3, R10, R5.reuse, P0 ;  /* 0x000000050a037207 */ /* 0x080fe40000000000 */
[----:B------:R-:W-:Y:S02]  /*13c0*/  LOP3.LUT P4, RZ, R6, 0xff, RZ, 0xc0, !PT ;  /* 0x000000ff06ff7812 */ /* 0x000fe4000788c0ff */
[----:B------:R-:W-:Y:S02]  /*13d0*/  IADD3.X R14, PT, PT, R14, UR11, RZ, P5, P6 ;  /* 0x0000000b0e0e7c10 */ /* 0x000fe4000afec4ff */
[----:B------:R-:W-:Y:S02]  /*13e0*/  @!P3 SEL R2, R9, R4, !P2 ;  /* 0x000000040902b207 */ /* 0x000fe40005000000 */
[----:B------:R-:W-:Y:S02]  /*13f0*/  @!P3 SEL R3, R10, R5, !P2 ;  /* 0x000000050a03b207 */ /* 0x000fe40005000000 */
[----:B----4-:R-:W-:-:S02]  /*1400*/  ISETP.NE.AND P3, PT, R11, R16, P4 ;  /* 0x000000100b00720c */ /* 0x010fc40002765270 */
[----:B------:R-:W-:Y:S02]  /*1410*/  ISETP.LT.U32.AND P0, PT, R15, R2, PT ;  /* 0x000000020f00720c */ /* 0x000fe40003f01070 */
[----:B------:R-:W-:Y:S02]  /*1420*/  ISETP.NE.AND P2, PT, R11, R16, PT ;  /* 0x000000100b00720c */ /* 0x000fe40003f45270 */
[CC--:B------:R-:W-:Y:S02]  /*1430*/  ISETP.LT.AND.EX P0, PT, R14.reuse, R3.reuse, PT, P0 ;  /* 0x000000030e00720c */ /* 0x0c0fe40003f01300 */
[----:B------:R-:W-:Y:S02]  /*1440*/  @!P4 SEL R6, RZ, 0x1, !P2 ;  /* 0x00000001ff06c807 */ /* 0x000fe40005000000 */
[----:B------:R-:W-:Y:S02]  /*1450*/  SEL R4, R15, R2, P0 ;  /* 0x000000020f047207 */ /* 0x000fe40000000000 */
[----:B------:R-:W-:-:S02]  /*1460*/  SEL R5, R14, R3, P0 ;  /* 0x000000030e057207 */ /* 0x000fc40000000000 */
[----:B------:R-:W-:Y:S02]  /*1470*/  SEL R6, R6, 0x1, !P3 ;  /* 0x0000000106067807 */ /* 0x000fe40005800000 */
[----:B------:R-:W-:Y:S02]  /*1480*/  @!P3 SEL R4, R15, R2, !P4 ;  /* 0x000000020f04b207 */ /* 0x000fe40006000000 */
[----:B------:R-:W-:-:S07]  /*1490*/  @!P3 SEL R5, R14, R3, !P4 ;  /* 0x000000030e05b207 */ /* 0x000fce0006000000 */
.L_x_276:
[----:B------:R-:W-:Y:S05]  /*14a0*/  BSYNC.RECONVERGENT B2 ;  /* 0x0000000000027941 */ /* 0x000fea0003800200 */
.L_x_275:
[----:B------:R-:W-:Y:S05]  /*14b0*/  @P1 BRA `(.L_x_268) ;  /* 0x0000000000641947 */ /* 0x000fea0003800000 */
[----:B------:R-:W0:Y:S01]  /*14c0*/  LDCU.64 UR10, c[0x0][0x388] ;  /* 0x00007100ff0a77ac */ /* 0x000e220008000a00 */
[----:B------:R-:W-:Y:S01]  /*14d0*/  IADD3 R11, P0, PT, R12, R13, RZ ;  /* 0x0000000d0c0b7210 */ /* 0x000fe20007f1e0ff */
[----:B------:R-:W1:Y:S03]  /*14e0*/  LDCU UR7, c[0x0][0x380] ;  /* 0x00007000ff0777ac */ /* 0x000e660008000800 */
[----:B------:R-:W-:Y:S02]  /*14f0*/  LEA.HI.X.SX32 R10, R13, RZ, 0x1, P0 ;  /* 0x000000ff0d0a7211 */ /* 0x000fe400000f0eff */
[----:B0-----:R-:W-:-:S04]  /*1500*/  LEA R2, P0, R11, UR10, 0x2 ;  /* 0x0000000a0b027c11 */ /* 0x001fc8000f8010ff */
[C---:B------:R-:W-:Y:S01]  /*1510*/  LEA.HI.X R3, R11.reuse, UR11, R10, 0x2, P0 ;  /* 0x0000000b0b037c11 */ /* 0x040fe200080f140a */
[----:B------:R-:W0:Y:S04]  /*1520*/  LDCU.64 UR10, c[0x0][0x3a0] ;  /* 0x00007400ff0a77ac */ /* 0x000e280008000a00 */
[----:B------:R2:W3:Y:S01]  /*1530*/  LDG.E R2, desc[UR12][R2.64] ;  /* 0x0000000c02027981 */ /* 0x0004e2000c1e1900 */
[----:B-1----:R-:W-:Y:S01]  /*1540*/  VIADD R9, R11, UR7 ;  /* 0x000000070b097c36 */ /* 0x002fe20008000000 */
[----:B------:R-:W-:-:S03]  /*1550*/  LOP3.LUT P3, RZ, R6, 0xff, RZ, 0xc0, !PT ;  /* 0x000000ff06ff7812 */ /* 0x000fc6000786c0ff */
[----:B------:R-:W-:Y:S01]  /*1560*/  IMAD.SHL.U32 R9, R9, 0x2, RZ ;  /* 0x0000000209097824 */ /* 0x000fe200078e00ff */
[----:B0-----:R-:W-:-:S04]  /*1570*/  IADD3 R11, P0, PT, R11, UR10, RZ ;  /* 0x0000000a0b0b7c10 */ /* 0x001fc8000ff1e0ff */
[----:B------:R-:W-:Y:S02]  /*1580*/  IADD3.X R10, PT, PT, R10, UR11, RZ, P0, !PT ;  /* 0x0000000b0a0a7c10 */ /* 0x000fe400087fe4ff */
[----:B------:R-:W-:-:S04]  /*1590*/  ISETP.LT.U32.AND P0, PT, R11, R4, PT ;  /* 0x000000040b00720c */ /* 0x000fc80003f01070 */
[----:B------:R-:W-:-:S04]  /*15a0*/  ISETP.LT.AND.EX P0, PT, R10, R5, PT, P0 ;  /* 0x000000050a00720c */ /* 0x000fc80003f01300 */
[----:B--2---:R-:W-:Y:S02]  /*15b0*/  SEL R3, R10, R5, P0 ;  /* 0x000000050a037207 */ /* 0x004fe40000000000 */
[CC--:B---3--:R-:W-:Y:S02]  /*15c0*/  ISETP.NE.AND P2, PT, R9.reuse, R2.reuse, P3 ;  /* 0x000000020900720c */ /* 0x0c8fe40001f45270 */
[----:B------:R-:W-:Y:S02]  /*15d0*/  ISETP.NE.AND P1, PT, R9, R2, PT ;  /* 0x000000020900720c */ /* 0x000fe40003f25270 */
[----:B------:R-:W-:Y:S02]  /*15e0*/  SEL R2, R11, R4, P0 ;  /* 0x000000040b027207 */ /* 0x000fe40000000000 */
[----:B------:R-:W-:-:S04]  /*15f0*/  @!P3 SEL R6, RZ, 0x1, !P1 ;  /* 0x00000001ff06b807 */ /* 0x000fc80004800000 */
[----:B------:R-:W-:-:S03]  /*1600*/  SEL R6, R6, 0x1, !P2 ;  /* 0x0000000106067807 */ /* 0x000fc60005000000 */
[----:B------:R-:W-:Y:S02]  /*1610*/  @!P2 SEL R2, R11, R4, !P3 ;  /* 0x000000040b02a207 */ /* 0x000fe40005800000 */
[----:B------:R-:W-:-:S03]  /*1620*/  @!P2 SEL R3, R10, R5, !P3 ;  /* 0x000000050a03a207 */ /* 0x000fc60005800000 */
[----:B------:R-:W-:Y:S02]  /*1630*/  IMAD.MOV.U32 R4, RZ, RZ, R2 ;  /* 0x000000ffff047224 */ /* 0x000fe400078e0002 */
[----:B------:R-:W-:-:S07]  /*1640*/  IMAD.MOV.U32 R5, RZ, RZ, R3 ;  /* 0x000000ffff057224 */ /* 0x000fce00078e0003 */
.L_x_268:
[----:B------:R-:W-:Y:S05]  /*1650*/  BSYNC.RECONVERGENT B1 ;  /* 0x0000000000017941 */ /* 0x000fea0003800200 */
.L_x_267:
[----:B------:R-:W-:-:S13]  /*1660*/  ISETP.GE.AND P0, PT, R8, 0x100, PT ;  /* 0x000001000800780c */ /* 0x000fda0003f06270 */
[----:B------:R-:W-:Y:S05]  /*1670*/  @!P0 BRA `(.L_x_277) ;  /* 0x0000000c00408947 */ /* 0x000fea0003800000 */
[----:B------:R-:W0:Y:S01]  /*1680*/  S2R R10, SR_LANEID ;  /* 0x00000000000a7919 */ /* 0x000e220000000000 */
[----:B------:R-:W-:Y:S01]  /*1690*/  LOP3.LUT R2, R6, 0xff, RZ, 0xc0, !PT ;  /* 0x000000ff06027812 */ /* 0x000fe200078ec0ff */
[----:B------:R-:W-:Y:S01]  /*16a0*/  BSSY.RECONVERGENT B1, `(.L_x_278) ;  /* 0x0000016000017945 */ /* 0x000fe20003800200 */
[----:B------:R1:W2:Y:S04]  /*16b0*/  SHFL.DOWN PT, R9, R4, 0x1, 0x1f ;  /* 0x08201f0004097f89 */ /* 0x0002a800000e0000 */
[----:B------:R1:W3:Y:S04]  /*16c0*/  SHFL.DOWN PT, R8, R5, 0x1, 0x1f ;  /* 0x08201f0005087f89 */ /* 0x0002e800000e0000 */
[----:B------:R1:W4:Y:S01]  /*16d0*/  SHFL.DOWN PT, R3, R2, 0x1, 0x1f ;  /* 0x08201f0002037f89 */ /* 0x00032200000e0000 */
        /* <DEDUP_REMOVED lines=18> */
.L_x_279:
[----:B------:R-:W-:Y:S05]  /*1800*/  BSYNC.RECONVERGENT B1 ;  /* 0x0000000000017941 */ /* 0x000fea0003800200 */
.L_x_278:
        /* <DEDUP_REMOVED lines=23> */
.L_x_281:
[----:B------:R-:W-:Y:S05]  /*1980*/  BSYNC.RECONVERGENT B1 ;  /* 0x0000000000017941 */ /* 0x000fea0003800200 */
.L_x_280:
        /* <DEDUP_REMOVED lines=20> */
.L_x_283:
[----:B------:R-:W-:Y:S05]  /*1ad0*/  BSYNC.RECONVERGENT B1 ;  /* 0x0000000000017941 */ /* 0x000fea0003800200 */
.L_x_282:
        /* <DEDUP_REMOVED lines=20> */
.L_x_285:
[----:B------:R-:W-:Y:S05]  /*1c20*/  BSYNC.RECONVERGENT B1 ;  /* 0x0000000000017941 */ /* 0x000fea0003800200 */
.L_x_284:
        /* <DEDUP_REMOVED lines=20> */
.L_x_287:
[----:B------:R-:W-:Y:S05]  /*1d70*/  BSYNC.RECONVERGENT B1 ;  /* 0x0000000000017941 */ /* 0x000fea0003800200 */
.L_x_286:
        /* <DEDUP_REMOVED lines=10> */
.L_x_289:
[----:B------:R-:W-:Y:S05]  /*1e20*/  BSYNC.RECONVERGENT B1 ;  /* 0x0000000000017941 */ /* 0x000fea0003800200 */
.L_x_288:
        /* <DEDUP_REMOVED lines=8> */
[----:B--2-4-:R-:W2:Y:S04]  /*1eb0*/  LDS.64 R8, [UR4+0x20] ;  /* 0x00002004ff087984 */ /* 0x014ea80008000a00 */
[----:B------:R-:W4:Y:S04]  /*1ec0*/  LDS.U8 R16, [UR4+0x28] ;  /* 0x00002804ff107984 */ /* 0x000f280008000000 */
[----:B------:R-:W1:Y:S04]  /*1ed0*/  LDS.64 R10, [UR4+0x30] ;  /* 0x00003004ff0a7984 */ /* 0x000e680008000a00 */
[----:B------:R-:W1:Y:S04]  /*1ee0*/  LDS.U8 R17, [UR4+0x38] ;  /* 0x00003804ff117984 */ /* 0x000e680008000000 */
[----:B0-----:R-:W0:Y:S04]  /*1ef0*/  LDS.64 R2, [UR4+0x40] ;  /* 0x00004004ff027984 */ /* 0x001e280008000a00 */
[----:B------:R-:W0:Y:S01]  /*1f00*/  LDS.U8 R12, [UR4+0x48] ;  /* 0x00004804ff0c7984 */ /* 0x000e220008000000 */
[----:B-----5:R-:W-:-:S04]  /*1f10*/  ISETP.NE.AND P2, PT, R14, RZ, PT ;  /* 0x000000ff0e00720c */ /* 0x020fc80003f45270 */
[----:B------:R-:W-:Y:S02]  /*1f20*/  @P4 SEL R14, R6, 0x1, !P2 ;  /* 0x00000001060e4807 */ /* 0x000fe40005000000 */
[-C--:B--2---:R-:W-:Y:S01]  /*1f30*/  ISETP.LT.U32.AND P0, PT, R8, R4.reuse, PT ;  /* 0x000000040800720c */ /* 0x084fe20003f01070 */
[----:B------:R-:W2:Y:S01]  /*1f40*/  LDS.64 R6, [UR4+0x50] ;  /* 0x00005004ff067984 */ /* 0x000ea20008000a00 */
[----:B------:R-:W-:Y:S02]  /*1f50*/  LOP3.LUT P3, RZ, R14, 0xff, RZ, 0xc0, !PT ;  /* 0x000000ff0eff7812 */ /* 0x000fe4000786c0ff */
[----:B------:R-:W-:Y:S02]  /*1f60*/  ISETP.LT.AND.EX P0, PT, R9, R5, PT, P0 ;  /* 0x000000050900720c */ /* 0x000fe40003f01300 */
[----:B----4-:R-:W-:Y:S02]  /*1f70*/  ISETP.NE.AND P5, PT, R16, RZ, PT ;  /* 0x000000ff1000720c */ /* 0x010fe40003fa5270 */
[----:B-1-3--:R-:W-:-:S02]  /*1f80*/  @P2 SEL R4, R8, R4, P0 ;  /* 0x0000000408042207 */ /* 0x00afc40000000000 */
[C---:B------:R-:W-:Y:S02]  /*1f90*/  @P2 SEL R5, R9.reuse, R5, P0 ;  /* 0x0000000509052207 */ /* 0x040fe40000000000 */
[----:B------:R-:W-:Y:S02]  /*1fa0*/  SEL R13, R8, R4, !P4 ;  /* 0x00000004080d7207 */ /* 0x000fe40006000000 */
[----:B------:R-:W-:Y:S02]  /*1fb0*/  SEL R5, R9, R5, !P4 ;  /* 0x0000000509057207 */ /* 0x000fe40006000000 */
[----:B------:R-:W-:Y:S01]  /*1fc0*/  ISETP.LT.U32.AND P0, PT, R10, R13, PT ;  /* 0x0000000d0a00720c */ /* 0x000fe20003f01070 */
[----:B------:R-:W-:Y:S01]  /*1fd0*/  LDS.64 R8, [UR4+0x60] ;  /* 0x00006004ff087984 */ /* 0x000fe20008000a00 */
[----:B------:R-:W-:Y:S02]  /*1fe0*/  @P3 SEL R16, R14, 0x1, !P5 ;  /* 0x000000010e103807 */ /* 0x000fe40006800000 */
[----:B------:R-:W-:Y:S01]  /*1ff0*/  ISETP.LT.AND.EX P0, PT, R11, R5, PT, P0 ;  /* 0x000000050b00720c */ /* 0x000fe20003f01300 */
[----:B------:R-:W1:Y:S01]  /*2000*/  LDS.U8 R14, [UR4+0x58] ;  /* 0x00005804ff0e7984 */ /* 0x000e620008000000 */
[----:B------:R-:W-:-:S02]  /*2010*/  LOP3.LUT P2, RZ, R16, 0xff, RZ, 0xc0, !PT ;  /* 0x000000ff10ff7812 */ /* 0x000fc4000784c0ff */
[C---:B------:R-:W-:Y:S02]  /*2020*/  @P5 SEL R13, R10.reuse, R13, P0 ;  /* 0x0000000d0a0d5207 */ /* 0x040fe40000000000 */
[----:B------:R-:W-:Y:S02]  /*2030*/  ISETP.NE.AND P4, PT, R17, RZ, PT ;  /* 0x000000ff1100720c */ /* 0x000fe40003f85270 */
[C---:B------:R-:W-:Y:S02]  /*2040*/  @P5 SEL R5, R11.reuse, R5, P0 ;  /* 0x000000050b055207 */ /* 0x040fe40000000000 */
[----:B------:R-:W-:Y:S02]  /*2050*/  SEL R13, R10, R13, !P3 ;  /* 0x0000000d0a0d7207 */ /* 0x000fe40005800000 */
[----:B------:R-:W-:Y:S01]  /*2060*/  SEL R15, R11, R5, !P3 ;  /* 0x000000050b0f7207 */ /* 0x000fe20005800000 */
[----:B------:R-:W-:Y:S01]  /*2070*/  LDS.U8 R10, [UR4+0x78] ;  /* 0x00007804ff0a7984 */ /* 0x000fe20008000000 */
[----:B0-----:R-:W-:-:S02]  /*2080*/  ISETP.LT.U32.AND P0, PT, R2, R13, PT ;  /* 0x0000000d0200720c */ /* 0x001fc40003f01070 */
[----:B------:R-:W-:Y:S01]  /*2090*/  @P2 SEL R17, R16, 0x1, !P4 ;  /* 0x0000000110112807 */ /* 0x000fe20006000000 */
[----:B------:R-:W-:Y:S01]  /*20a0*/  LDS.64 R4, [UR4+0x70] ;  /* 0x00007004ff047984 */ /* 0x000fe20008000a00 */
[----:B------:R-:W-:Y:S02]  /*20b0*/  ISETP.LT.AND.EX P0, PT, R3, R15, PT, P0 ;  /* 0x0000000f0300720c */ /* 0x000fe40003f01300 */
[----:B------:R-:W-:Y:S01]  /*20c0*/  LOP3.LUT P5, RZ, R17, 0xff, RZ, 0xc0, !PT ;  /* 0x000000ff11ff7812 */ /* 0x000fe200078ac0ff */
[----:B------:R-:W0:Y:S01]  /*20d0*/  LDS.U8 R16, [UR4+0x68] ;  /* 0x00006804ff107984 */ /* 0x000e220008000000 */
[----:B------:R-:W-:Y:S02]  /*20e0*/  @P4 SEL R13, R2, R13, P0 ;  /* 0x0000000d020d4207 */ /* 0x000fe40000000000 */
[----:B------:R-:W-:Y:S02]  /*20f0*/  ISETP.NE.AND P3, PT, R12, RZ, PT ;  /* 0x000000ff0c00720c */ /* 0x000fe40003f65270 */
[----:B------:R-:W-:-:S02]  /*2100*/  @P4 SEL R15, R3, R15, P0 ;  /* 0x0000000f030f4207 */ /* 0x000fc40000000000 */
[----:B------:R-:W-:Y:S02]  /*2110*/  SEL R11, R2, R13, !P2 ;  /* 0x0000000d020b7207 */ /* 0x000fe40005000000 */
[----:B------:R-:W-:Y:S02]  /*2120*/  SEL R13, R3, R15, !P2 ;  /* 0x0000000f030d7207 */ /* 0x000fe40005000000 */
[----:B--2---:R-:W-:Y:S01]  /*2130*/  ISETP.LT.U32.AND P0, PT, R6, R11, PT ;  /* 0x0000000b0600720c */ /* 0x004fe20003f01070 */
[----:B------:R-:W2:Y:S01]  /*2140*/  LDS.64 R2, [UR4+0x80] ;  /* 0x00008004ff027984 */ /* 0x000ea20008000a00 */
[----:B------:R-:W-:Y:S02]  /*2150*/  @P5 SEL R12, R17, 0x1, !P3 ;  /* 0x00000001110c5807 */ /* 0x000fe40005800000 */
[----:B------:R-:W-:Y:S02]  /*2160*/  ISETP.LT.AND.EX P0, PT, R7, R13, PT, P0 ;  /* 0x0000000d0700720c */ /* 0x000fe40003f01300 */
[----:B------:R-:W-:-:S02]  /*2170*/  LOP3.LUT P4, RZ, R12, 0xff, RZ, 0xc0, !PT ;  /* 0x000000ff0cff7812 */ /* 0x000fc4000788c0ff */
[----:B------:R-:W-:Y:S02]  /*2180*/  @P3 SEL R11, R6, R11, P0 ;  /* 0x0000000b060b3207 */ /* 0x000fe40000000000 */
[----:B-1----:R-:W-:Y:S02]  /*2190*/  ISETP.NE.AND P2, PT, R14, RZ, PT ;  /* 0x000000ff0e00720c */ /* 0x002fe40003f45270 */
[C---:B------:R-:W-:Y:S02]  /*21a0*/  @P3 SEL R13, R7.reuse, R13, P0 ;  /* 0x0000000d070d3207 */ /* 0x040fe40000000000 */
[----:B------:R-:W-:Y:S02]  /*21b0*/  SEL R11, R6, R11, !P5 ;  /* 0x0000000b060b7207 */ /* 0x000fe40006800000 */
[----:B------:R-:W-:Y:S02]  /*21c0*/  SEL R13, R7, R13, !P5 ;  /* 0x0000000d070d7207 */ /* 0x000fe40006800000 */
[----:B------:R-:W-:-:S02]  /*21d0*/  ISETP.LT.U32.AND P0, PT, R8, R11, PT ;  /* 0x0000000b0800720c */ /* 0x000fc40003f01070 */
[----:B------:R-:W-:Y:S02]  /*21e0*/  @P4 SEL R14, R12, 0x1, !P2 ;  /* 0x000000010c0e4807 */ /* 0x000fe40005000000 */
[C---:B------:R-:W-:Y:S02]  /*21f0*/  ISETP.LT.AND.EX P0, PT, R9.reuse, R13, PT, P0 ;  /* 0x0000000d0900720c */ /* 0x040fe40003f01300 */
[----:B------:R-:W-:Y:S02]  /*2200*/  LOP3.LUT P5, RZ, R14, 0xff, RZ, 0xc0, !PT ;  /* 0x000000ff0eff7812 */ /* 0x000fe400078ac0ff */
[----:B------:R-:W-:Y:S02]  /*2210*/  @P2 SEL R11, R8, R11, P0 ;  /* 0x0000000b080b2207 */ /* 0x000fe40000000000 */
[----:B------:R-:W-:Y:S02]  /*2220*/  @P2 SEL R13, R9, R13, P0 ;  /* 0x0000000d090d2207 */ /* 0x000fe40000000000 */
[----:B0-----:R-:W-:-:S02]  /*2230*/  ISETP.NE.AND P3, PT, R16, RZ, PT ;  /* 0x000000ff1000720c */ /* 0x001fc40003f65270 */
[----:B------:R-:W-:Y:S02]  /*2240*/  SEL R7, R8, R11, !P4 ;  /* 0x0000000b08077207 */ /* 0x000fe40006000000 */
[----:B------:R-:W-:Y:S02]  /*2250*/  SEL R9, R9, R13, !P4 ;  /* 0x0000000d09097207 */ /* 0x000fe40006000000 */
[----:B------:R-:W-:Y:S02]  /*2260*/  ISETP.LT.U32.AND P0, PT, R4, R7, PT ;  /* 0x000000070400720c */ /* 0x000fe40003f01070 */
[----:B------:R-:W-:Y:S02]  /*2270*/  @P5 SEL R16, R14, 0x1, !P3 ;  /* 0x000000010e105807 */ /* 0x000fe40005800000 */
[----:B------:R-:W-:Y:S02]  /*2280*/  ISETP.LT.AND.EX P0, PT, R5, R9, PT, P0 ;  /* 0x000000090500720c */ /* 0x000fe40003f01300 */
[----:B------:R-:W-:-:S02]  /*2290*/  ISETP.NE.AND P4, PT, R10, RZ, PT ;  /* 0x000000ff0a00720c */ /* 0x000fc40003f85270 */
[----:B------:R-:W-:Y:S02]  /*22a0*/  @P3 SEL R7, R4, R7, P0 ;  /* 0x0000000704073207 */ /* 0x000fe40000000000 */
[----:B------:R-:W-:Y:S02]  /*22b0*/  LOP3.LUT P2, RZ, R16, 0xff, RZ, 0xc0, !PT ;  /* 0x000000ff10ff7812 */ /* 0x000fe4000784c0ff */
[C---:B------:R-:W-:Y:S02]  /*22c0*/  @P3 SEL R9, R5.reuse, R9, P0 ;  /* 0x0000000905093207 */ /* 0x040fe40000000000 */
[----:B------:R-:W-:Y:S02]  /*22d0*/  SEL R7, R4, R7, !P5 ;  /* 0x0000000704077207 */ /* 0x000fe40006800000 */
[----:B------:R-:W-:Y:S02]  /*22e0*/  SEL R5, R5, R9, !P5 ;  /* 0x0000000905057207 */ /* 0x000fe40006800000 */
[----:B--2---:R-:W-:-:S04]  /*22f0*/  ISETP.LT.U32.AND P0, PT, R2, R7, PT ;  /* 0x000000070200720c */ /* 0x004fc80003f01070 */
        /* <DEDUP_REMOVED lines=8> */
.L_x_277:
[----:B------:R-:W0:Y:S01]  /*2380*/  S2R R13, SR_LANEID ;  /* 0x00000000000d7919 */ /* 0x000e220000000000 */
[----:B------:R-:W-:Y:S01]  /*2390*/  LOP3.LUT R2, R7, 0x3e0, RZ, 0xc0, !PT ;  /* 0x000003e007027812 */ /* 0x000fe200078ec0ff */
[----:B------:R-:W-:Y:S03]  /*23a0*/  BSSY.RECONVERGENT B1, `(.L_x_291) ;  /* 0x0000022000017945 */ /* 0x000fe60003800200 */
[----:B------:R-:W-:Y:S01]  /*23b0*/  LOP3.LUT R9, RZ, R2, RZ, 0x33, !PT ;  /* 0x00000002ff097212 */ /* 0x000fe200078e33ff */
[----:B------:R-:W-:-:S04]  /*23c0*/  VIADD R3, R2, 0x20 ;  /* 0x0000002002037836 */ /* 0x000fc80000000000 */
[----:B------:R-:W-:Y:S01]  /*23d0*/  IMAD.IADD R2, R8, 0x1, R9 ;  /* 0x0000000108027824 */ /* 0x000fe200078e0209 */
[----:B------:R-:W-:-:S04]  /*23e0*/  ISETP.GT.AND P0, PT, R3, R8, PT ;  /* 0x000000080300720c */ /* 0x000fc80003f04270 */
[----:B------:R-:W-:-:S05]  /*23f0*/  SEL R2, R2, 0x1f, P0 ;  /* 0x0000001f02027807 */ /* 0x000fca0000000000 */
[----:B------:R1:W2:Y:S01]  /*2400*/  SHFL.DOWN PT, R10, R5, 0x1, R2 ;  /* 0x08200000050a7989 */ /* 0x0002a200000e0002 */
[C---:B0-----:R-:W-:Y:S01]  /*2410*/  VIADD R3, R13.reuse, 0x2 ;  /* 0x000000020d037836 */ /* 0x041fe20000000000 */
[CC--:B------:R-:W-:Y:S01]  /*2420*/  ISETP.GE.AND P0, PT, R13.reuse, R2.reuse, PT ;  /* 0x000000020d00720c */ /* 0x0c0fe20003f06270 */
[C---:B------:R-:W-:Y:S01]  /*2430*/  VIADD R11, R13.reuse, 0x8 ;  /* 0x000000080d0b7836 */ /* 0x040fe20000000000 */
[C---:B------:R-:W-:Y:S01]  /*2440*/  ISETP.NE.AND P1, PT, R13.reuse, RZ, PT ;  /* 0x000000ff0d00720c */ /* 0x040fe20003f25270 */
[----:B------:R-:W-:Y:S01]  /*2450*/  VIADD R9, R13, 0x4 ;  /* 0x000000040d097836 */ /* 0x000fe20000000000 */
[-C--:B------:R-:W-:Y:S02]  /*2460*/  ISETP.GT.AND P5, PT, R3, R2.reuse, PT ;  /* 0x000000020300720c */ /* 0x080fe40003fa4270 */
[----:B------:R-:W-:Y:S02]  /*2470*/  LOP3.LUT R3, R6, 0xff, RZ, 0xc0, !PT ;  /* 0x000000ff06037812 */ /* 0x000fe400078ec0ff */
[----:B------:R-:W-:-:S02]  /*2480*/  ISETP.GT.AND P2, PT, R11, R2, PT ;  /* 0x000000020b00720c */ /* 0x000fc40003f44270 */
[----:B------:R1:W0:Y:S01]  /*2490*/  SHFL.DOWN PT, R11, R4, 0x1, R2 ;  /* 0x08200000040b7989 */ /* 0x00022200000e0002 */
[----:B------:R-:W-:Y:S01]  /*24a0*/  ISETP.GT.AND P3, PT, R9, R2, PT ;  /* 0x000000020900720c */ /* 0x000fe20003f64270 */
[----:B------:R-:W-:Y:S02]  /*24b0*/  VIADD R9, R13, 0x10 ;  /* 0x000000100d097836 */ /* 0x000fe40000000000 */
[----:B------:R1:W3:Y:S01]  /*24c0*/  SHFL.DOWN PT, R3, R3, 0x1, R2 ;  /* 0x0820000003037989 */ /* 0x0002e200000e0002 */
[----:B--2---:R-:W-:Y:S09]  /*24d0*/  @P0 BRA `(.L_x_292) ;  /* 0x0000000000380947 */ /* 0x004ff20003800000 */
[----:B---3--:R-:W-:Y:S01]  /*24e0*/  LOP3.LUT P0, RZ, R3, 0xff, RZ, 0xc0, !PT ;  /* 0x000000ff03ff7812 */ /* 0x008fe2000780c0ff */
[----:B------:R-:W-:Y:S01]  /*24f0*/  IMAD.MOV.U32 R13, RZ, RZ, 0x1 ;  /* 0x00000001ff0d7424 */ /* 0x000fe200078e00ff */
[----:B------:R-:W-:-:S04]  /*2500*/  LOP3.LUT P4, R12, R6, 0xff, RZ, 0xc0, !PT ;  /* 0x000000ff060c7812 */ /* 0x000fc8000788c0ff */
[----:B------:R-:W-:-:S13]  /*2510*/  PLOP3.LUT P0, PT, P4, P0, PT, 0x2f, 0xf2 ;  /* 0x0000000000f2781c */ /* 0x000fda0002700577 */
[----:B0-----:R-:W-:Y:S02]  /*2520*/  @!P0 ISETP.LT.U32.AND P4, PT, R11, R4, PT ;  /* 0x000000040b00820c */ /* 0x001fe40003f81070 */
[----:B------:R-:W-:Y:S02]  /*2530*/  @P0 ISETP.NE.AND P6, PT, R12, RZ, PT ;  /* 0x000000ff0c00020c */ /* 0x000fe40003fc5270 */
[----:B------:R-:W-:Y:S02]  /*2540*/  @!P0 PRMT R6, R13, 0x7610, R6 ;  /* 0x000076100d068816 */ /* 0x000fe40000000006 */
[----:B------:R-:W-:Y:S02]  /*2550*/  @!P0 ISETP.LT.AND.EX P4, PT, R10, R5, PT, P4 ;  /* 0x000000050a00820c */ /* 0x000fe40003f81340 */
[----:B------:R-:W-:Y:S02]  /*2560*/  @P0 SEL R3, R3, R6, !P6 ;  /* 0x0000000603030207 */ /* 0x000fe40007000000 */
[----:B-1----:R-:W-:-:S02]  /*2570*/  @!P0 SEL R4, R11, R4, P4 ;  /* 0x000000040b048207 */ /* 0x002fc40002000000 */
[C---:B------:R-:W-:Y:S02]  /*2580*/  @!P0 SEL R5, R10.reuse, R5, P4 ;  /* 0x000000050a058207 */ /* 0x040fe40002000000 */
[----:B------:R-:W-:Y:S02]  /*2590*/  @P0 PRMT R6, R3, 0x7610, R6 ;  /* 0x0000761003060816 */ /* 0x000fe40000000006 */
[----:B------:R-:W-:Y:S02]  /*25a0*/  @P0 SEL R4, R11, R4, !P6 ;  /* 0x000000040b040207 */ /* 0x000fe40007000000 */
[----:B------:R-:W-:-:S07]  /*25b0*/  @P0 SEL R5, R10, R5, !P6 ;  /* 0x000000050a050207 */ /* 0x000fce0007000000 */
.L_x_292:
[----:B------:R-:W-:Y:S05]  /*25c0*/  BSYNC.RECONVERGENT B1 ;  /* 0x0000000000017941 */ /* 0x000fea0003800200 */
.L_x_291:
[----:B---3--:R-:W-:Y:S01]  /*25d0*/  LOP3.LUT R3, R6, 0xff, RZ, 0xc0, !PT ;  /* 0x000000ff06037812 */ /* 0x008fe200078ec0ff */
[----:B------:R2:W3:Y:S01]  /*25e0*/  SHFL.DOWN PT, R10, R5, 0x2, R2 ;  /* 0x08400000050a7989 */ /* 0x0004e200000e0002 */
[----:B------:R-:W-:Y:S01]  /*25f0*/  ISETP.GT.AND P4, PT, R9, R2, PT ;  /* 0x000000020900720c */ /* 0x000fe20003f84270 */
[----:B------:R-:W-:Y:S02]  /*2600*/  BSSY.RECONVERGENT B1, `(.L_x_293) ;  /* 0x0000012000017945 */ /* 0x000fe40003800200 */
[----:B------:R2:W4:Y:S04]  /*2610*/  SHFL.DOWN PT, R9, R4, 0x2, R2 ;  /* 0x0840000004097989 */ /* 0x00052800000e0002 */
[----:B------:R2:W0:Y:S01]  /*2620*/  SHFL.DOWN PT, R3, R3, 0x2, R2 ;  /* 0x0840000003037989 */ /* 0x00042200000e0002 */
        /* <DEDUP_REMOVED lines=10> */
[----:B-12---:R-:W-:-:S02]  /*26d0*/  @!P0 SEL R4, R9, R4, P5 ;  /* 0x0000000409048207 */ /* 0x006fc40002800000 */
[C---:B------:R-:W-:Y:S02]  /*26e0*/  @!P0 SEL R5, R10.reuse, R5, P5 ;  /* 0x000000050a058207 */ /* 0x040fe40002800000 */
[----:B------:R-:W-:Y:S02]  /*26f0*/  @P0 PRMT R6, R3, 0x7610, R6 ;  /* 0x0000761003060816 */ /* 0x000fe40000000006 */
[----:B------:R-:W-:Y:S02]  /*2700*/  @P0 SEL R4, R9, R4, !P6 ;  /* 0x0000000409040207 */ /* 0x000fe40007000000 */
[----:B------:R-:W-:-:S07]  /*2710*/  @P0 SEL R5, R10, R5, !P6 ;  /* 0x000000050a050207 */ /* 0x000fce0007000000 */
.L_x_294:
[----:B------:R-:W-:Y:S05]  /*2720*/  BSYNC.RECONVERGENT B1 ;  /* 0x0000000000017941 */ /* 0x000fea0003800200 */
.L_x_293:
[----:B0-----:R-:W-:Y:S01]  /*2730*/  LOP3.LUT R3, R6, 0xff, RZ, 0xc0, !PT ;  /* 0x000000ff06037812 */ /* 0x001fe200078ec0ff */
[----:B----4-:R0:W4:Y:S01]  /*2740*/  SHFL.DOWN PT, R9, R4, 0x4, R2 ;  /* 0x0880000004097989 */ /* 0x01012200000e0002 */
[----:B------:R-:W-:Y:S03]  /*2750*/  BSSY.RECONVERGENT B1, `(.L_x_295) ;  /* 0x0000012000017945 */ /* 0x000fe60003800200 */
[----:B---3--:R0:W3:Y:S04]  /*2760*/  SHFL.DOWN PT, R10, R5, 0x4, R2 ;  /* 0x08800000050a7989 */ /* 0x0080e800000e0002 */
        /* <DEDUP_REMOVED lines=16> */
.L_x_296:
[----:B------:R-:W-:Y:S05]  /*2870*/  BSYNC.RECONVERGENT B1 ;  /* 0x0000000000017941 */ /* 0x000fea0003800200 */
.L_x_295:
        /* <DEDUP_REMOVED lines=20> */
.L_x_298:
[----:B------:R-:W-:Y:S05]  /*29c0*/  BSYNC.RECONVERGENT B1 ;  /* 0x0000000000017941 */ /* 0x000fea0003800200 */
.L_x_297:
        /* <DEDUP_REMOVED lines=8> */
[----:B-12---:R-:W-:-:S04]  /*2a50*/  LOP3.LUT P2, R2, R6, 0xff, RZ, 0xc0, !PT ;  /* 0x000000ff06027812 */ /* 0x006fc8000784c0ff */
[----:B------:R-:W-:-:S13]  /*2a60*/  PLOP3.LUT P0, PT, P2, P0, PT, 0x2f, 0xf2 ;  /* 0x0000000000f2781c */ /* 0x000fda0001700577 */
[----:B----4-:R-:W-:Y:S02]  /*2a70*/  @!P0 ISETP.LT.U32.AND P2, PT, R9, R4, PT ;  /* 0x000000040900820c */ /* 0x010fe40003f41070 */
[----:B------:R-:W-:Y:S02]  /*2a80*/  @P0 ISETP.NE.AND P3, PT, R2, RZ, PT ;  /* 0x000000ff0200020c */ /* 0x000fe40003f65270 */
[----:B------:R-:W-:Y:S02]  /*2a90*/  @!P0 PRMT R6, R11, 0x7610, R6 ;  /* 0x000076100b068816 */ /* 0x000fe40000000006 */
[----:B---3--:R-:W-:Y:S02]  /*2aa0*/  @!P0 ISETP.LT.AND.EX P2, PT, R10, R5, PT, P2 ;  /* 0x000000050a00820c */ /* 0x008fe40003f41320 */
[----:B------:R-:W-:Y:S02]  /*2ab0*/  @P0 SEL R2, R3, R6, !P3 ;  /* 0x0000000603020207 */ /* 0x000fe40005800000 */
[----:B------:R-:W-:-:S02]  /*2ac0*/  @!P0 SEL R4, R9, R4, P2 ;  /* 0x0000000409048207 */ /* 0x000fc40001000000 */
[----:B------:R-:W-:Y:S02]  /*2ad0*/  @!P0 SEL R5, R10, R5, P2 ;  /* 0x000000050a058207 */ /* 0x000fe40001000000 */
[----:B------:R-:W-:Y:S02]  /*2ae0*/  @P0 PRMT R6, R2, 0x7610, R6 ;  /* 0x0000761002060816 */ /* 0x000fe40000000006 */
[----:B------:R-:W-:Y:S02]  /*2af0*/  @P0 SEL R4, R9, R4, !P3 ;  /* 0x0000000409040207 */ /* 0x000fe40005800000 */
[----:B------:R-:W-:-:S07]  /*2b00*/  @P0 SEL R5, R10, R5, !P3 ;  /* 0x000000050a050207 */ /* 0x000fce0005800000 */
.L_x_300:
[----:B------:R-:W-:Y:S05]  /*2b10*/  BSYNC.RECONVERGENT B1 ;  /* 0x0000000000017941 */ /* 0x000fea0003800200 */
.L_x_299:
[----:B------:R-:W-:Y:S04]  /*2b20*/  BSSY.RECONVERGENT B1, `(.L_x_301) ;  /* 0x000000a000017945 */ /* 0x000fe80003800200 */
[----:B------:R-:W-:Y:S05]  /*2b30*/  @P1 BRA `(.L_x_302) ;  /* 0x0000000000201947 */ /* 0x000fea0003800000 */
[----:B---3--:R-:W3:Y:S01]  /*2b40*/  S2R R10, SR_CgaCtaId ;  /* 0x00000000000a7919 */ /* 0x008ee20000008800 */
[----:B0-----:R-:W-:Y:S02]  /*2b50*/  MOV R3, 0x400 ;  /* 0x0000040000037802 */ /* 0x001fe40000000f00 */
[----:B-12---:R-:W-:-:S04]  /*2b60*/  SHF.R.U32.HI R2, RZ, 0x1, R7 ;  /* 0x00000001ff027819 */ /* 0x006fc80000011607 */
[----:B------:R-:W-:Y:S02]  /*2b70*/  LOP3.LUT R2, R2, 0x1f0, RZ, 0xc0, !PT ;  /* 0x000001f002027812 */ /* 0x000fe400078ec0ff */
[----:B---3--:R-:W-:-:S05]  /*2b80*/  LEA R3, R10, R3, 0x18 ;  /* 0x000000030a037211 */ /* 0x008fca00078ec0ff */
[----:B------:R-:W-:-:S05]  /*2b90*/  IMAD.IADD R3, R2, 0x1, R3 ;  /* 0x0000000102037824 */ /* 0x000fca00078e0203 */
[----:B------:R0:W-:Y:S04]  /*2ba0*/  STS.64 [R3+0x10], R4 ;  /* 0x0000100403007388 */ /* 0x0001e80000000a00 */
[----:B------:R0:W-:Y:S02]  /*2bb0*/  STS.U8 [R3+0x8], R6 ;  /* 0x0000080603007388 */ /* 0x0001e40000000000 */
.L_x_302:
[----:B------:R-:W-:Y:S05]  /*2bc0*/  BSYNC.RECONVERGENT B1 ;  /* 0x0000000000017941 */ /* 0x000fea0003800200 */
.L_x_301:
[----:B------:R-:W-:Y:S01]  /*2bd0*/  BAR.SYNC.DEFER_BLOCKING 0x0 ;  /* 0x0000000000007b1d */ /* 0x000fe20000010000 */
[----:B------:R-:W-:-:S13]  /*2be0*/  ISETP.NE.AND P1, PT, R7, RZ, PT ;  /* 0x000000ff0700720c */ /* 0x000fda0003f25270 */
[----:B------:R-:W-:Y:S05]  /*2bf0*/  @P1 BRA `(.L_x_290) ;  /* 0x0000003000041947 */ /* 0x000fea0003800000 */
[C---:B------:R-:W-:Y:S02]  /*2c00*/  ISETP.GE.AND P0, PT, R8.reuse, 0x21, PT ;  /* 0x000000210800780c */ /* 0x040fe40003f06270 */
[C---:B------:R-:W-:Y:S02]  /*2c10*/  ISETP.GE.AND P2, PT, R8.reuse, 0x41, PT ;  /* 0x000000410800780c */ /* 0x040fe40003f46270 */
[C---:B------:R-:W-:Y:S02]  /*2c20*/  ISETP.GE.AND P3, PT, R8.reuse, 0x61, PT ;  /* 0x000000610800780c */ /* 0x040fe40003f66270 */
[----:B------:R-:W-:-:S07]  /*2c30*/  ISETP.GE.AND P4, PT, R8, 0x81, PT ;  /* 0x000000810800780c */ /* 0x000fce0003f86270 */
[----:B------:R-:W-:Y:S06]  /*2c40*/  @!P0 BRA `(.L_x_303) ;  /* 0x00000000003c8947 */ /* 0x000fec0003800000 */
[----:B------:R-:W5:Y:S01]  /*2c50*/  S2UR UR5, SR_CgaCtaId ;  /* 0x00000000000579c3 */ /* 0x000f620000008800 */
[----:B------:R-:W-:Y:S01]  /*2c60*/  UMOV UR4, 0x400 ;  /* 0x0000040000047882 */ /* 0x000fe20000000000 */
[----:B------:R-:W-:Y:S01]  /*2c70*/  LOP3.LUT P5, RZ, R6, 0xff, RZ, 0xc0, !PT ;  /* 0x000000ff06ff7812 */ /* 0x000fe200078ac0ff */
[----:B-----5:R-:W-:-:S09]  /*2c80*/  ULEA UR4, UR5, UR4, 0x18 ;  /* 0x0000000405047291 */ /* 0x020fd2000f8ec0ff */
[----:B------:R-:W5:Y:S04]  /*2c90*/  LDS.U8 R7, [UR4+0x18] ;  /* 0x00001804ff077984 */ /* 0x000f680008000000 */
[----:B012---:R-:W0:Y:S01]  /*2ca0*/  LDS.64 R2, [UR4+0x20] ;  /* 0x00002004ff027984 */ /* 0x007e220008000a00 */
        /* <DEDUP_REMOVED lines=9> */
.L_x_303:
[----:B------:R-:W-:Y:S01]  /*2d40*/  ISETP.GE.AND P5, PT, R8, 0xa1, PT ;  /* 0x000000a10800780c */ /* 0x000fe20003fa6270 */
[----:B------:R-:W-:-:S12]  /*2d50*/  @!P2 BRA `(.L_x_304) ;  /* 0x00000000003ca947 */ /* 0x000fd80003800000 */
        /* <DEDUP_REMOVED lines=15> */
.L_x_304:
        /* <DEDUP_REMOVED lines=17> */
.L_x_305:
        /* <DEDUP_REMOVED lines=17> */
.L_x_306:
[----:B------:R-:W-:Y:S05]  /*3070*/  @!P5 BRA `(.L_x_307) ;  /* 0x00000000003cd947 */ /* 0x000fea0003800000 */
        /* <DEDUP_REMOVED lines=15> */
.L_x_307:
        /* <DEDUP_REMOVED lines=16> */
.L_x_308:
        /* <DEDUP_REMOVED lines=17> */
.L_x_266:
[----:B------:R-:W0:Y:S01]  /*3380*/  S2R R7, SR_TID.X ;  /* 0x0000000000077919 */ /* 0x000e220000002100 */
[----:B------:R-:W1:Y:S01]  /*3390*/  LDCU.64 UR10, c[0x0][0x388] ;  /* 0x00007100ff0a77ac */ /* 0x000e620008000a00 */
[----:B------:R-:W2:Y:S01]  /*33a0*/  LDCU UR8, c[0x0][0x380] ;  /* 0x00007000ff0877ac */ /* 0x000ea20008000800 */
[----:B------:R-:W3:Y:S01]  /*33b0*/  LDCU.64 UR6, c[0x0][0x3a0] ;  /* 0x00007400ff0677ac */ /* 0x000ee20008000a00 */
[----:B0-----:R-:W-:-:S05]  /*33c0*/  IADD3 R2, P0, PT, R12, R7, RZ ;  /* 0x000000070c027210 */ /* 0x001fca0007f1e0ff */
[----:B------:R-:W-:Y:S01]  /*33d0*/  IMAD.X R5, RZ, RZ, RZ, P0 ;  /* 0x000000ffff057224 */ /* 0x000fe200000e06ff */
[----:B-1----:R-:W-:-:S04]  /*33e0*/  LEA R8, P0, R2, UR10, 0x2 ;  /* 0x0000000a02087c11 */ /* 0x002fc8000f8010ff */
[----:B------:R-:W-:-:S05]  /*33f0*/  LEA.HI.X R9, R2, UR11, R5, 0x2, P0 ;  /* 0x0000000b02097c11 */ /* 0x000fca00080f1405 */
[----:B------:R-:W4:Y:S04]  /*3400*/  LDG.E R6, desc[UR12][R8.64] ;  /* 0x0000000c08067981 */ /* 0x000f28000c1e1900 */
[----:B------:R-:W5:Y:S04]  /*3410*/  LDG.E R2, desc[UR12][R8.64+0x800] ;  /* 0x0008000c08027981 */ /* 0x000f68000c1e1900 */
[----:B------:R-:W5:Y:S04]  /*3420*/  LDG.E R13, desc[UR12][R8.64+0x400] ;  /* 0x0004000c080d7981 */ /* 0x000f68000c1e1900 */
[----:B------:R0:W5:Y:S01]  /*3430*/  LDG.E R4, desc[UR12][R8.64+0xc00] ;  /* 0x000c000c08047981 */ /* 0x000162000c1e1900 */
[C---:B--2---:R-:W-:Y:S01]  /*3440*/  IADD3 R5, PT, PT, R7.reuse, UR8, R12 ;  /* 0x0000000807057c10 */ /* 0x044fe2000fffe00c */
[----:B------:R-:W-:Y:S01]  /*3450*/  VIADD R14, R7, 0x100 ;  /* 0x00000100070e7836 */ /* 0x000fe20000000000 */
[----:B---3--:R-:W-:Y:S01]  /*3460*/  IADD3 R15, P1, PT, R12, UR6, RZ ;  /* 0x000000060c0f7c10 */ /* 0x008fe2000ff3e0ff */
[----:B------:R-:W-:-:S02]  /*3470*/  IMAD.U32 R10, RZ, RZ, UR7 ;  /* 0x00000007ff0a7e24 */ /* 0x000fc4000f8e00ff */
[----:B------:R-:W-:-:S04]  /*3480*/  IMAD.SHL.U32 R5, R5, 0x2, RZ ;  /* 0x0000000205057824 */ /* 0x000fc800078e00ff */
[C---:B0-----:R-:W-:Y:S01]  /*3490*/  VIADD R9, R5.reuse, 0x400 ;  /* 0x0000040005097836 */ /* 0x041fe20000000000 */
[----:B----4-:R-:W-:Y:S01]  /*34a0*/  ISETP.NE.AND P0, PT, R5, R6, PT ;  /* 0x000000060500720c */ /* 0x010fe20003f05270 */
[----:B------:R-:W-:-:S03]  /*34b0*/  VIADD R6, R7, 0x200 ;  /* 0x0000020007067836 */ /* 0x000fc60000000000 */
[----:B------:R-:W-:Y:S02]  /*34c0*/  SEL R14, R7, R14, P0 ;  /* 0x0000000e070e7207 */ /* 0x000fe40000000000 */
[-C--:B------:R-:W-:Y:S01]  /*34d0*/  IADD3 R17, P3, PT, R6, R15.reuse, RZ ;  /* 0x0000000f06117210 */ /* 0x080fe20007f7e0ff */
[----:B------:R-:W-:Y:S01]  /*34e0*/  VIADD R6, R5, 0x200 ;  /* 0x0000020005067836 */ /* 0x000fe20000000000 */
[----:B------:R-:W-:Y:S01]  /*34f0*/  IADD3 R8, P4, PT, R14, R15, RZ ;  /* 0x0000000f0e087210 */ /* 0x000fe20007f9e0ff */
[----:B------:R-:W-:Y:S01]  /*3500*/  IMAD.X R14, RZ, RZ, R10, P1 ;  /* 0x000000ffff0e7224 */ /* 0x000fe200008e060a */
[----:B-----5:R-:W-:Y:S01]  /*3510*/  ISETP.NE.AND P2, PT, R9, R2, PT ;  /* 0x000000020900720c */ /* 0x020fe20003f45270 */
[----:B------:R-:W-:Y:S01]  /*3520*/  VIADD R5, R5, 0x600 ;  /* 0x0000060005057836 */ /* 0x000fe20000000000 */
[C---:B------:R-:W-:Y:S01]  /*3530*/  ISETP.LT.U32.AND P1, PT, R17.reuse, R8, PT ;  /* 0x000000081100720c */ /* 0x040fe20003f21070 */
[--C-:B------:R-:W-:Y:S01]  /*3540*/  IMAD.X R19, RZ, RZ, R14.reuse, P3 ;  /* 0x000000ffff137224 */ /* 0x100fe200018e060e */
[----:B------:R-:W-:Y:S01]  /*3550*/  ISETP.NE.OR P0, PT, R6, R13, P0 ;  /* 0x0000000d0600720c */ /* 0x000fe20000705670 */
[----:B------:R-:W-:Y:S01]  /*3560*/  IMAD.X R14, RZ, RZ, R14, P4 ;  /* 0x000000ffff0e7224 */ /* 0x000fe200020e060e */
[----:B------:R-:W-:-:S02]  /*3570*/  IADD3 R15, P4, PT, R17, 0x100, RZ ;  /* 0x00000100110f7810 */ /* 0x000fc40007f9e0ff */
[----:B------:R-:W-:Y:S02]  /*3580*/  ISETP.NE.AND P3, PT, R5, R4, PT ;  /* 0x000000040500720c */ /* 0x000fe40003f65270 */
[----:B------:R-:W-:-:S04]  /*3590*/  ISETP.LT.AND.EX P1, PT, R19, R14, PT, P1 ;  /* 0x0000000e1300720c */ /* 0x000fc80003f21310 */
[----:B------:R-:W-:Y:S02]  /*35a0*/  @P2 SEL R8, R17, R8, P1 ;  /* 0x0000000811082207 */ /* 0x000fe40000800000 */
[----:B------:R-:W-:Y:S02]  /*35b0*/  @P2 SEL R14, R19, R14, P1 ;  /* 0x0000000e130e2207 */ /* 0x000fe40000800000 */
[----:B------:R-:W-:Y:S02]  /*35c0*/  ISETP.GE.U32.AND P1, PT, R16, UR5, PT ;  /* 0x0000000510007c0c */ /* 0x000fe4000bf26070 */
[----:B------:R-:W-:Y:S02]  /*35d0*/  SEL R8, R8, R17, P0 ;  /* 0x0000001108087207 */ /* 0x000fe40000000000 */
[----:B------:R-:W-:Y:S02]  /*35e0*/  ISETP.GE.U32.AND.EX P1, PT, R18, UR4, PT, P1 ;  /* 0x0000000412007c0c */ /* 0x000fe4000bf26110 */
[----:B------:R-:W-:Y:S01]  /*35f0*/  SEL R13, R14, R19, P0 ;  /* 0x000000130e0d7207 */ /* 0x000fe20000000000 */
[----:B------:R-:W-:Y:S01]  /*3600*/  IMAD.X R14, RZ, RZ, R19, P4 ;  /* 0x000000ffff0e7224 */ /* 0x000fe200020e0613 */
[----:B------:R-:W-:-:S02]  /*3610*/  ISETP.LT.U32.AND P2, PT, R15, R8, PT ;  /* 0x000000080f00720c */ /* 0x000fc40003f41070 */
[----:B------:R-:W-:Y:S02]  /*3620*/  ISETP.NE.OR P0, PT, R9, R2, P0 ;  /* 0x000000020900720c */ /* 0x000fe40000705670 */
[CC--:B------:R-:W-:Y:S02]  /*3630*/  ISETP.LT.AND.EX P2, PT, R14.reuse, R13.reuse, PT, P2 ;  /* 0x0000000d0e00720c */ /* 0x0c0fe40003f41320 */
[----:B------:R-:W-:Y:S02]  /*3640*/  ISETP.NE.OR P4, PT, R5, R4, P0 ;  /* 0x000000040500720c */ /* 0x000fe40000785670 */
[----:B------:R-:W-:Y:S02]  /*3650*/  @P3 SEL R8, R15, R8, P2 ;  /* 0x000000080f083207 */ /* 0x000fe40001000000 */
[----:B------:R-:W-:Y:S02]  /*3660*/  @P3 SEL R13, R14, R13, P2 ;  /* 0x0000000d0e0d3207 */ /* 0x000fe40001000000 */
[----:B------:R-:W-:-:S02]  /*3670*/  SEL R6, RZ, 0x1, !P4 ;  /* 0x00000001ff067807 */ /* 0x000fc40006000000 */
[----:B------:R-:W-:Y:S02]  /*3680*/  SEL R4, R8, R15, P0 ;  /* 0x0000000f08047207 */ /* 0x000fe40000000000 */
[----:B------:R-:W-:Y:S01]  /*3690*/  SEL R5, R13, R14, P0 ;  /* 0x0000000e0d057207 */ /* 0x000fe20000000000 */
[----:B------:R-:W-:Y:S06]  /*36a0*/  @!P1 BRA `(.L_x_309) ;  /* 0x00000018001c9947 */ /* 0x000fec0003800000 */
[----:B------:R-:W-:Y:S02]  /*36b0*/  IADD3 R8, P1, PT, R12, UR5, RZ ;  /* 0x000000050c087c10 */ /* 0x000fe4000ff3e0ff */
[----:B------:R-:W-:Y:S02]  /*36c0*/  IADD3 R15, P2, PT, R11, -0x400, RZ ;  /* 0xfffffc000b0f7810 */ /* 0x000fe40007f5e0ff */
[----:B------:R-:W-:Y:S01]  /*36d0*/  LOP3.LUT R2, RZ, R7, RZ, 0x33, !PT ;  /* 0x00000007ff027212 */ /* 0x000fe200078e33ff */
[----:B------:R-:W-:Y:S01]  /*36e0*/  IMAD.X R9, RZ, RZ, UR4, P1 ;  /* 0x00000004ff097e24 */ /* 0x000fe200088e06ff */
[----:B------:R-:W-:Y:S01]  /*36f0*/  ISETP.GT.U32.AND P0, PT, R8, R15, PT ;  /* 0x0000000f0800720c */ /* 0x000fe20003f04070 */
[----:B------:R-:W-:Y:S01]  /*3700*/  UMOV UR4, URZ ;  /* 0x000000ff00047c82 */ /* 0x000fe20008000000 */
[----:B------:R-:W-:Y:S02]  /*3710*/  IADD3.X R16, PT, PT, R3, -0x1, RZ, P2, !PT ;  /* 0xffffffff03107810 */ /* 0x000fe400017fe4ff */
[----:B------:R-:W-:-:S02]  /*3720*/  IADD3 R13, PT, PT, R11, -UR5, R2 ;  /* 0x800000050b0d7c10 */ /* 0x000fc4000fffe002 */
[----:B------:R-:W-:-:S03]  /*3730*/  ISETP.GT.U32.AND.EX P0, PT, R9, R16, PT, P0 ;  /* 0x000000100900720c */ /* 0x000fc60003f04100 */
[----:B------:R-:W-:-:S10]  /*3740*/  IMAD.IADD R14, R13, 0x1, -R12 ;  /* 0x000000010d0e7824 */ /* 0x000fd400078e0a0c */
[----:B------:R-:W-:Y:S05]  /*3750*/  @P0 BRA `(.L_x_310) ;  /* 0x00000004004c0947 */ /* 0x000fea0003800000 */
[----:B------:R-:W0:Y:S01]  /*3760*/  LDC.64 R2, c[0x0][0x3d8] ;  /* 0x0000f600ff027b82 */ /* 0x000e220000000a00 */
[----:B------:R-:W1:Y:S01]  /*3770*/  LDCU UR8, c[0x0][0x380] ;  /* 0x00007000ff0877ac */ /* 0x000e620008000800 */
[----:B------:R-:W2:Y:S01]  /*3780*/  LDCU.64 UR10, c[0x0][0x388] ;  /* 0x00007100ff0a77ac */ /* 0x000ea20008000a00 */
[----:B------:R-:W3:Y:S01]  /*3790*/  LDCU.64 UR6, c[0x0][0x3a0] ;  /* 0x00007400ff0677ac */ /* 0x000ee20008000a00 */
[----:B------:R-:W-:Y:S01]  /*37a0*/  NOP ;  /* 0x0000000000007918 */ /* 0x000fe20000000000 */
.L_x_311:
[----:B------:R-:W-:-:S05]  /*37b0*/  IADD3 R17, P0, PT, R7, R8, RZ ;  /* 0x0000000807117210 */ /* 0x000fca0007f1e0ff */
[----:B------:R-:W-:Y:S01]  /*37c0*/  IMAD.X R21, RZ, RZ, R9, P0 ;  /* 0x000000ffff157224 */ /* 0x000fe200000e0609 */
[----:B--2---:R-:W-:-:S04]  /*37d0*/  LEA R12, P0, R17, UR10, 0x2 ;  /* 0x0000000a110c7c11 */ /* 0x004fc8000f8010ff */
[----:B------:R-:W-:-:S05]  /*37e0*/  LEA.HI.X R13, R17, UR11, R21, 0x2, P0 ;  /* 0x0000000b110d7c11 */ /* 0x000fca00080f1415 */
[----:B------:R-:W2:Y:S04]  /*37f0*/  LDG.E R10, desc[UR12][R12.64] ;  /* 0x0000000c0c0a7981 */ /* 0x000ea8000c1e1900 */
[----:B------:R-:W4:Y:S04]  /*3800*/  LDG.E R20, desc[UR12][R12.64+0x400] ;  /* 0x0004000c0c147981 */ /* 0x000f28000c1e1900 */
[----:B------:R-:W5:Y:S04]  /*3810*/  LDG.E R18, desc[UR12][R12.64+0x800] ;  /* 0x0008000c0c127981 */ /* 0x000f68000c1e1900 */
[----:B------:R0:W5:Y:S01]  /*3820*/  LDG.E R11, desc[UR12][R12.64+0xc00] ;  /* 0x000c000c0c0b7981 */ /* 0x000162000c1e1900 */
[----:B-1----:R-:W-:Y:S01]  /*3830*/  IADD3 R19, PT, PT, R7, UR8, R8 ;  /* 0x0000000807137c10 */ /* 0x002fe2000fffe008 */
[----:B------:R-:W-:Y:S01]  /*3840*/  IMAD.MOV.U32 R22, RZ, RZ, R4 ;  /* 0x000000ffff167224 */ /* 0x000fe200078e0004 */
[----:B---3--:R-:W-:Y:S01]  /*3850*/  IADD3 R17, P0, PT, R17, UR6, RZ ;  /* 0x0000000611117c10 */ /* 0x008fe2000ff1e0ff */
[----:B------:R-:W-:Y:S01]  /*3860*/  IMAD.MOV.U32 R23, RZ, RZ, R5 ;  /* 0x000000ffff177224 */ /* 0x000fe200078e0005 */
[----:B------:R-:W-:Y:S01]  /*3870*/  LOP3.LUT P4, RZ, R6, 0xff, RZ, 0xc0, !PT ;  /* 0x000000ff06ff7812 */ /* 0x000fe2000788c0ff */
[----:B------:R-:W-:Y:S01]  /*3880*/  IMAD.SHL.U32 R19, R19, 0x2, RZ ;  /* 0x0000000213137824 */ /* 0x000fe200078e00ff */
[----:B------:R-:W-:-:S03]  /*3890*/  USHF.R.S32.HI UR9, URZ, 0x1f, UR5 ;  /* 0x0000001fff097899 */ /* 0x000fc60008011405 */
[----:B------:R-:W-:Y:S01]  /*38a0*/  VIADD R5, R19, 0x200 ;  /* 0x0000020013057836 */ /* 0x000fe20000000000 */
[----:B0-----:R-:W-:Y:S02]  /*38b0*/  IADD3 R13, P5, PT, R17, 0x100, RZ ;  /* 0x00000100110d7810 */ /* 0x001fe40007fbe0ff */
[----:B--2---:R-:W-:Y:S01]  /*38c0*/  ISETP.NE.AND P2, PT, R19, R10, PT ;  /* 0x0000000a1300720c */ /* 0x004fe20003f45270 */
[----:B------:R-:W-:-:S03]  /*38d0*/  IMAD.U32 R10, RZ, RZ, UR7 ;  /* 0x00000007ff0a7e24 */ /* 0x000fc6000f8e00ff */
[----:B------:R-:W-:Y:S01]  /*38e0*/  SEL R24, RZ, 0x1, !P2 ;  /* 0x00000001ff187807 */ /* 0x000fe20005000000 */
[----:B------:R-:W-:Y:S01]  /*38f0*/  IMAD.X R4, R21, 0x1, R10, P0 ;  /* 0x0000000115047824 */ /* 0x000fe200000e060a */
[----:B------:R-:W-:Y:S02]  /*3900*/  ISETP.LT.U32.AND P0, PT, R17, R22, PT ;  /* 0x000000161100720c */ /* 0x000fe40003f01070 */
[----:B------:R-:W-:Y:S01]  /*3910*/  @P4 SEL R24, R6, 0x1, !P2 ;  /* 0x0000000106184807 */ /* 0x000fe20005000000 */
[----:B------:R-:W-:Y:S01]  /*3920*/  IMAD.X R21, RZ, RZ, R4, P5 ;  /* 0x000000ffff157224 */ /* 0x000fe200028e0604 */
[----:B------:R-:W-:Y:S02]  /*3930*/  ISETP.LT.AND.EX P0, PT, R4, R23, PT, P0 ;  /* 0x000000170400720c */ /* 0x000fe40003f01300 */
[----:B----4-:R-:W-:Y:S01]  /*3940*/  ISETP.NE.AND P3, PT, R5, R20, PT ;  /* 0x000000140500720c */ /* 0x010fe20003f65270 */
[----:B------:R-:W-:Y:S01]  /*3950*/  VIADD R5, R19, 0x400 ;  /* 0x0000040013057836 */ /* 0x000fe20000000000 */
[----:B------:R-:W-:-:S02]  /*3960*/  @P2 SEL R22, R17, R22, P0 ;  /* 0x0000001611162207 */ /* 0x000fc40000000000 */
[----:B------:R-:W-:Y:S02]  /*3970*/  LOP3.LUT P1, RZ, R24, 0xff, RZ, 0xc0, !PT ;  /* 0x000000ff18ff7812 */ /* 0x000fe4000782c0ff */
[C---:B------:R-:W-:Y:S02]  /*3980*/  @P2 SEL R23, R4.reuse, R23, P0 ;  /* 0x0000001704172207 */ /* 0x040fe40000000000 */
[----:B------:R-:W-:Y:S02]  /*3990*/  SEL R6, R17, R22, !P4 ;  /* 0x0000001611067207 */ /* 0x000fe40006000000 */
[----:B------:R-:W-:Y:S02]  /*39a0*/  SEL R12, R4, R23, !P4 ;  /* 0x00000017040c7207 */ /* 0x000fe40006000000 */
[----:B------:R-:W-:Y:S02]  /*39b0*/  ISETP.LT.U32.AND P0, PT, R13, R6, PT ;  /* 0x000000060d00720c */ /* 0x000fe40003f01070 */
[----:B------:R-:W-:-:S02]  /*39c0*/  SEL R22, RZ, 0x1, !P3 ;  /* 0x00000001ff167807 */ /* 0x000fc40005800000 */
[----:B------:R-:W-:Y:S02]  /*39d0*/  ISETP.LT.AND.EX P0, PT, R21, R12, PT, P0 ;  /* 0x0000000c1500720c */ /* 0x000fe40003f01300 */
[----:B------:R-:W-:Y:S02]  /*39e0*/  @P1 SEL R22, R24, 0x1, !P3 ;  /* 0x0000000118161807 */ /* 0x000fe40005800000 */
[----:B------:R-:W-:Y:S02]  /*39f0*/  @P3 SEL R6, R13, R6, P0 ;  /* 0x000000060d063207 */ /* 0x000fe40000000000 */
[----:B------:R-:W-:Y:S02]  /*3a00*/  @P3 SEL R12, R21, R12, P0 ;  /* 0x0000000c150c3207 */ /* 0x000fe40000000000 */
[----:B-----5:R-:W-:Y:S02]  /*3a10*/  ISETP.NE.AND P2, PT, R5, R18, PT ;  /* 0x000000120500720c */ /* 0x020fe40003f45270 */
[----:B------:R-:W-:-:S02]  /*3a20*/  IADD3 R18, P0, PT, R17, 0x200, RZ ;  /* 0x0000020011127810 */ /* 0x000fc40007f1e0ff */
[----:B------:R-:W-:Y:S01]  /*3a30*/  SEL R5, R13, R6, !P1 ;  /* 0x000000060d057207 */ /* 0x000fe20004800000 */
[----:B------:R-:W-:Y:S01]  /*3a40*/  VIADD R6, R19, 0x600 ;  /* 0x0000060013067836 */ /* 0x000fe20000000000 */
[----:B------:R-:W-:Y:S01]  /*3a50*/  SEL R12, R21, R12, !P1 ;  /* 0x0000000c150c7207 */ /* 0x000fe20004800000 */
[----:B------:R-:W-:Y:S01]  /*3a60*/  IMAD.X R13, RZ, RZ, R4, P0 ;  /* 0x000000ffff0d7224 */ /* 0x000fe200000e0604 */
[----:B------:R-:W-:Y:S02]  /*3a70*/  LOP3.LUT P1, RZ, R22, 0xff, RZ, 0xc0, !PT ;  /* 0x000000ff16ff7812 */ /* 0x000fe4000782c0ff */
[----:B------:R-:W-:Y:S02]  /*3a80*/  ISETP.LT.U32.AND P0, PT, R18, R5, PT ;  /* 0x000000051200720c */ /* 0x000fe40003f01070 */
[----:B------:R-:W-:Y:S02]  /*3a90*/  SEL R20, RZ, 0x1, !P2 ;  /* 0x00000001ff147807 */ /* 0x000fe40005000000 */
[----:B------:R-:W-:-:S04]  /*3aa0*/  ISETP.LT.AND.EX P0, PT, R13, R12, PT, P0 ;  /* 0x0000000c0d00720c */ /* 0x000fc80003f01300 */
[----:B------:R-:W-:Y:S02]  /*3ab0*/  @P2 SEL R5, R18, R5, P0 ;  /* 0x0000000512052207 */ /* 0x000fe40000000000 */
[----:B------:R-:W-:Y:S02]  /*3ac0*/  @P2 SEL R12, R13, R12, P0 ;  /* 0x0000000c0d0c2207 */ /* 0x000fe40000000000 */
[----:B------:R-:W-:Y:S02]  /*3ad0*/  @P1 SEL R20, R22, 0x1, !P2 ;  /* 0x0000000116141807 */ /* 0x000fe40005000000 */
[----:B------:R-:W-:Y:S01]  /*3ae0*/  ISETP.NE.AND P2, PT, R6, R11, PT ;  /* 0x0000000b0600720c */ /* 0x000fe20003f45270 */
[----:B------:R-:W-:Y:S01]  /*3af0*/  IMAD.MOV.U32 R11, RZ, RZ, R2 ;  /* 0x000000ffff0b7224 */ /* 0x000fe200078e0002 */
[----:B------:R-:W-:Y:S02]  /*3b00*/  SEL R5, R18, R5, !P1 ;  /* 0x0000000512057207 */ /* 0x000fe40004800000 */
[----:B------:R-:W-:-:S02]  /*3b10*/  IADD3 R18, P0, PT, R17, 0x300, RZ ;  /* 0x0000030011127810 */ /* 0x000fc40007f1e0ff */
[----:B------:R-:W-:Y:S02]  /*3b20*/  IADD3 R6, P4, PT, -R8, R11, RZ ;  /* 0x0000000b08067210 */ /* 0x000fe40007f9e1ff */
[----:B------:R-:W-:Y:S01]  /*3b30*/  SEL R12, R13, R12, !P1 ;  /* 0x0000000c0d0c7207 */ /* 0x000fe20004800000 */
[----:B------:R-:W-:Y:S01]  /*3b40*/  IMAD.X R13, RZ, RZ, R4, P0 ;  /* 0x000000ffff0d7224 */ /* 0x000fe200000e0604 */
[----:B------:R-:W-:Y:S01]  /*3b50*/  ISETP.GE.U32.AND P0, PT, R6, UR5, PT ;  /* 0x0000000506007c0c */ /* 0x000fe2000bf06070 */
[----:B------:R-:W-:Y:S01]  /*3b60*/  IMAD.X R4, R3, 0x1, ~R9, P4 ;  /* 0x0000000103047824 */ /* 0x000fe200020e0e09 */
[----:B------:R-:W-:Y:S02]  /*3b70*/  LOP3.LUT P3, RZ, R20, 0xff, RZ, 0xc0, !PT ;  /* 0x000000ff14ff7812 */ /* 0x000fe4000786c0ff */
[----:B------:R-:W-:Y:S02]  /*3b80*/  ISETP.LT.U32.AND P1, PT, R18, R5, PT ;  /* 0x000000051200720c */ /* 0x000fe40003f21070 */
[----:B------:R-:W-:-:S02]  /*3b90*/  ISETP.GE.U32.AND.EX P0, PT, R4, UR9, PT, P0 ;  /* 0x0000000904007c0c */ /* 0x000fc4000bf06100 */
[CC--:B------:R-:W-:Y:S02]  /*3ba0*/  ISETP.LT.AND.EX P1, PT, R13.reuse, R12.reuse, PT, P1 ;  /* 0x0000000c0d00720c */ /* 0x0c0fe40003f21310 */
[----:B------:R-:W-:Y:S02]  /*3bb0*/  SEL R6, RZ, 0x1, !P2 ;  /* 0x00000001ff067807 */ /* 0x000fe40005000000 */
[C---:B------:R-:W-:Y:S02]  /*3bc0*/  @P2 SEL R5, R18.reuse, R5, P1 ;  /* 0x0000000512052207 */ /* 0x040fe40000800000 */
[----:B------:R-:W-:Y:S02]  /*3bd0*/  @P2 SEL R12, R13, R12, P1 ;  /* 0x0000000c0d0c2207 */ /* 0x000fe40000800000 */
[----:B------:R-:W-:Y:S02]  /*3be0*/  SEL R4, R18, R5, !P3 ;  /* 0x0000000512047207 */ /* 0x000fe40005800000 */
[----:B------:R-:W-:-:S02]  /*3bf0*/  @P3 SEL R6, R20, 0x1, !P2 ;  /* 0x0000000114063807 */ /* 0x000fc40005000000 */
[----:B------:R-:W-:Y:S01]  /*3c00*/  SEL R5, R13, R12, !P3 ;  /* 0x0000000c0d057207 */ /* 0x000fe20005800000 */
[----:B------:R-:W-:Y:S06]  /*3c10*/  @!P0 BRA `(.L_x_309) ;  /* 0x0000001000c08947 */ /* 0x000fec0003800000 */
[----:B------:R-:W-:Y:S01]  /*3c20*/  IADD3 R8, P0, PT, R8, UR5, RZ ;  /* 0x0000000508087c10 */ /* 0x000fe2000ff1e0ff */
[----:B------:R-:W-:Y:S01]  /*3c30*/  UIADD3 UR4, UPT, UPT, UR4, 0x1, URZ ;  /* 0x0000000104047890 */ /* 0x000fe2000fffe0ff */
[----:B------:R-:W-:Y:S02]  /*3c40*/  VIADD R14, R14, -UR5 ;  /* 0x800000050e0e7c36 */ /* 0x000fe40008000000 */
[----:B------:R-:W-:Y:S02]  /*3c50*/  IADD3.X R9, PT, PT, R9, UR9, RZ, P0, !PT ;  /* 0x0000000909097c10 */ /* 0x000fe400087fe4ff */
[----:B------:R-:W-:-:S04]  /*3c60*/  ISETP.GT.U32.AND P0, PT, R8, R15, PT ;  /* 0x0000000f0800720c */ /* 0x000fc80003f04070 */
[----:B------:R-:W-:-:S13]  /*3c70*/  ISETP.GT.U32.AND.EX P0, PT, R9, R16, PT, P0 ;  /* 0x000000100900720c */ /* 0x000fda0003f04100 */
[----:B------:R-:W-:Y:S05]  /*3c80*/  @!P0 BRA `(.L_x_311) ;  /* 0xfffffff800c88947 */ /* 0x000fea000383ffff */
.L_x_310:
[----:B------:R-:W-:Y:S01]  /*3c90*/  IMAD.IADD R2, R11, 0x1, -R8 ;  /* 0x000000010b027824 */ /* 0x000fe200078e0a08 */
[----:B------:R-:W-:Y:S01]  /*3ca0*/  ISETP.GE.U32.AND P1, PT, R8, R11, PT ;  /* 0x0000000b0800720c */ /* 0x000fe20003f26070 */
[----:B------:R-:W-:Y:S03]  /*3cb0*/  BSSY.RECONVERGENT B1, `(.L_x_309) ;  /* 0x0000126000017945 */ /* 0x000fe60003800200 */
[----:B------:R-:W-:-:S04]  /*3cc0*/  ISETP.GE.AND P0, PT, R7, R2, PT ;  /* 0x000000020700720c */ /* 0x000fc80003f06270 */
[----:B------:R-:W-:-:S13]  /*3cd0*/  ISETP.GE.U32.OR.EX P0, PT, R9, R3, P0, P1 ;  /* 0x000000030900720c */ /* 0x000fda0000706510 */
[----:B------:R-:W-:Y:S05]  /*3ce0*/  @P0 BRA `(.L_x_312) ;  /* 0x0000001000880947 */ /* 0x000fea0003800000 */
[----:B------:R-:W0:Y:S01]  /*3cf0*/  LDC R3, c[0x0][0x3e0] ;  /* 0x0000f800ff037b82 */ /* 0x000e220000000800 */
[----:B------:R-:W-:Y:S01]  /*3d00*/  LOP3.LUT R2, RZ, R7, RZ, 0x33, !PT ;  /* 0x00000007ff027212 */ /* 0x000fe200078e33ff */
[----:B------:R-:W-:Y:S01]  /*3d10*/  IMAD.SHL.U32 R12, R0, 0x400, RZ ;  /* 0x00000400000c7824 */ /* 0x000fe200078e00ff */
[----:B------:R-:W-:Y:S01]  /*3d20*/  BSSY.RECONVERGENT B2, `(.L_x_313) ;  /* 0x0000091000027945 */ /* 0x000fe20003800200 */
[----:B------:R-:W-:Y:S02]  /*3d30*/  IMAD.MOV.U32 R13, RZ, RZ, R7 ;  /* 0x000000ffff0d7224 */ /* 0x000fe400078e0007 */
[----:B------:R-:W-:-:S05]  /*3d40*/  IMAD.IADD R11, R2, 0x1, R11 ;  /* 0x00000001020b7824 */ /* 0x000fca00078e020b */
[----:B------:R-:W-:Y:S01]  /*3d50*/  IADD3 R2, PT, PT, R11, -UR5, -R12 ;  /* 0x800000050b027c10 */ /* 0x000fe2000fffe80c */
[----:B0-----:R-:W-:-:S04]  /*3d60*/  IMAD R3, R3, UR4, RZ ;  /* 0x0000000403037c24 */ /* 0x001fc8000f8e02ff */
[----:B------:R-:W-:-:S05]  /*3d70*/  IMAD R2, R3, -0x400, R2 ;  /* 0xfffffc0003027824 */ /* 0x000fca00078e0202 */
[C---:B------:R-:W-:Y:S02]  /*3d80*/  ISETP.GE.U32.AND P0, PT, R2.reuse, 0x700, PT ;  /* 0x000007000200780c */ /* 0x040fe40003f06070 */
[----:B------:R-:W-:-:S04]  /*3d90*/  LEA.HI R12, R2, 0x1, RZ, 0x18 ;  /* 0x00000001020c7811 */ /* 0x000fc800078fc0ff */
[----:B------:R-:W-:-:S04]  /*3da0*/  LOP3.LUT R24, R12, 0x7, RZ, 0xc0, !PT ;  /* 0x000000070c187812 */ /* 0x000fc800078ec0ff */
[----:B------:R-:W-:-:S03]  /*3db0*/  ISETP.NE.AND P1, PT, R24, RZ, PT ;  /* 0x000000ff1800720c */ /* 0x000fc60003f25270 */
[----:B------:R-:W-:Y:S10]  /*3dc0*/  @!P0 BRA `(.L_x_314) ;  /* 0x0000000800188947 */ /* 0x000ff40003800000 */
[----:B------:R-:W-:Y:S01]  /*3dd0*/  LEA.HI R14, R14, 0x1, RZ, 0x18 ;  /* 0x000000010e0e7811 */ /* 0x000fe200078fc0ff */
[----:B------:R-:W-:-:S03]  /*3de0*/  IMAD.MOV.U32 R13, RZ, RZ, R7 ;  /* 0x000000ffff0d7224 */ /* 0x000fc600078e0007 */
[----:B------:R-:W-:-:S05]  /*3df0*/  LOP3.LUT R14, R14, 0x1fffff8, RZ, 0xc0, !PT ;  /* 0x01fffff80e0e7812 */ /* 0x000fca00078ec0ff */
[----:B------:R-:W-:-:S07]  /*3e00*/  IMAD.MOV R14, RZ, RZ, -R14 ;  /* 0x000000ffff0e7224 */ /* 0x000fce00078e0a0e */
.L_x_315:
[----:B------:R-:W-:-:S05]  /*3e10*/  IADD3 R19, P0, PT, R13, R8, RZ ;  /* 0x000000080d137210 */ /* 0x000fca0007f1e0ff */
[----:B------:R-:W-:Y:S01]  /*3e20*/  IMAD.X R18, RZ, RZ, R9, P0 ;  /* 0x000000ffff127224 */ /* 0x000fe200000e0609 */
        /* <DEDUP_REMOVED lines=15> */
[----:B------:R-:W-:-:S02]  /*3f20*/  IMAD.SHL.U32 R6, R6, 0x2, RZ ;  /* 0x0000000206067824 */ /* 0x000fc400078e00ff */
[----:B------:R-:W-:Y:S01]  /*3f30*/  IMAD.X R18, R18, 0x1, R10, P0 ;  /* 0x0000000112127824 */ /* 0x000fe200000e060a */
[----:B------:R-:W-:Y:S01]  /*3f40*/  ISETP.LT.U32.AND P0, PT, R19, R4, PT ;  /* 0x000000041300720c */ /* 0x000fe20003f01070 */
[----:B------:R-:W-:-:S03]  /*3f50*/  VIADD R13, R13, 0x800 ;  /* 0x000008000d0d7836 */ /* 0x000fc60000000000 */
[----:B------:R-:W-:-:S04]  /*3f60*/  ISETP.LT.AND.EX P0, PT, R18, R5, PT, P0 ;  /* 0x000000051200720c */ /* 0x000fc80003f01300 */
[----:B0-----:R-:W-:Y:S02]  /*3f70*/  SEL R3, R18, R5, P0 ;  /* 0x0000000512037207 */ /* 0x001fe40000000000 */
[CC--:B--2---:R-:W-:Y:S02]  /*3f80*/  ISETP.NE.AND P2, PT, R6.reuse, R25.reuse, PT ;  /* 0x000000190600720c */ /* 0x0c4fe40003f45270 */
[----:B------:R-:W-:Y:S02]  /*3f90*/  ISETP.NE.AND P3, PT, R6, R25, P4 ;  /* 0x000000190600720c */ /* 0x000fe40002765270 */
[----:B------:R-:W-:Y:S02]  /*3fa0*/  @!P4 SEL R26, RZ, 0x1, !P2 ;  /* 0x00000001ff1ac807 */ /* 0x000fe40005000000 */
[----:B------:R-:W-:Y:S02]  /*3fb0*/  SEL R25, R19, R4, P0 ;  /* 0x0000000413197207 */ /* 0x000fe40000000000 */
[----:B------:R-:W-:Y:S01]  /*3fc0*/  SEL R2, R26, 0x1, !P3 ;  /* 0x000000011a027807 */ /* 0x000fe20005800000 */
[----:B------:R-:W-:-:S03]  /*3fd0*/  VIADD R26, R6, 0x200 ;  /* 0x00000200061a7836 */ /* 0x000fc60000000000 */
[----:B------:R-:W-:Y:S02]  /*3fe0*/  LOP3.LUT P2, RZ, R2, 0xff, RZ, 0xc0, !PT ;  /* 0x000000ff02ff7812 */ /* 0x000fe4000784c0ff */
[CC--:B---3--:R-:W-:Y:S02]  /*3ff0*/  ISETP.NE.AND P6, PT, R26.reuse, R23.reuse, PT ;  /* 0x000000171a00720c */ /* 0x0c8fe40003fc5270 */
[----:B------:R-:W-:Y:S01]  /*4000*/  ISETP.NE.AND P5, PT, R26, R23, P2 ;  /* 0x000000171a00720c */ /* 0x000fe200017a5270 */
[----:B------:R-:W-:Y:S01]  /*4010*/  VIADD R23, R6, 0x400 ;  /* 0x0000040006177836 */ /* 0x000fe20000000000 */
[----:B------:R-:W-:Y:S02]  /*4020*/  @!P3 SEL R3, R18, R5, !P4 ;  /* 0x000000051203b207 */ /* 0x000fe40006000000 */
[C---:B------:R-:W-:Y:S02]  /*4030*/  @!P3 SEL R25, R19.reuse, R4, !P4 ;  /* 0x000000041319b207 */ /* 0x040fe40006000000 */
[----:B------:R-:W-:-:S03]  /*4040*/  IADD3 R4, P0, PT, R19, 0x100, RZ ;  /* 0x0000010013047810 */ /* 0x000fc60007f1e0ff */
[----:B------:R-:W-:Y:S02]  /*4050*/  @!P2 SEL R2, RZ, 0x1, !P6 ;  /* 0x00000001ff02a807 */ /* 0x000fe40007000000 */
[----:B------:R-:W-:Y:S01]  /*4060*/  IMAD.X R26, RZ, RZ, R18, P0 ;  /* 0x000000ffff1a7224 */ /* 0x000fe200000e0612 */
[----:B------:R-:W-:Y:S02]  /*4070*/  ISETP.LT.U32.AND P0, PT, R4, R25, PT ;  /* 0x000000190400720c */ /* 0x000fe40003f01070 */
[----:B------:R-:W-:Y:S02]  /*4080*/  SEL R5, R2, 0x1, !P5 ;  /* 0x0000000102057807 */ /* 0x000fe40006800000 */
[----:B----4-:R-:W-:Y:S02]  /*4090*/  ISETP.NE.AND P6, PT, R23, R22, PT ;  /* 0x000000161700720c */ /* 0x010fe40003fc5270 */
[----:B------:R-:W-:Y:S02]  /*40a0*/  LOP3.LUT P3, RZ, R5, 0xff, RZ, 0xc0, !PT ;  /* 0x000000ff05ff7812 */ /* 0x000fe4000786c0ff */
[----:B------:R-:W-:-:S02]  /*40b0*/  ISETP.LT.AND.EX P0, PT, R26, R3, PT, P0 ;  /* 0x000000031a00720c */ /* 0x000fc40003f01300 */
[----:B------:R-:W-:Y:S01]  /*40c0*/  ISETP.NE.AND P4, PT, R23, R22, P3 ;  /* 0x000000161700720c */ /* 0x000fe20001f85270 */
[----:B------:R-:W-:Y:S01]  /*40d0*/  VIADD R22, R6, 0x600 ;  /* 0x0000060006167836 */ /* 0x000fe20000000000 */
[CC--:B------:R-:W-:Y:S02]  /*40e0*/  SEL R2, R4.reuse, R25.reuse, P0 ;  /* 0x0000001904027207 */ /* 0x0c0fe40000000000 */
[----:B------:R-:W-:Y:S02]  /*40f0*/  @!P5 SEL R2, R4, R25, !P2 ;  /* 0x000000190402d207 */ /* 0x000fe40005000000 */
[CC--:B------:R-:W-:Y:S02]  /*4100*/  SEL R4, R26.reuse, R3.reuse, P0 ;  /* 0x000000031a047207 */ /* 0x0c0fe40000000000 */
[----:B------:R-:W-:Y:S02]  /*4110*/  @!P5 SEL R4, R26, R3, !P2 ;  /* 0x000000031a04d207 */ /* 0x000fe40005000000 */
[----:B------:R-:W-:-:S02]  /*4120*/  @!P3 SEL R5, RZ, 0x1, !P6 ;  /* 0x00000001ff05b807 */ /* 0x000fc40007000000 */
[----:B------:R-:W-:Y:S02]  /*4130*/  IADD3 R23, P0, PT, R19, 0x200, RZ ;  /* 0x0000020013177810 */ /* 0x000fe40007f1e0ff */
[----:B------:R-:W-:Y:S02]  /*4140*/  SEL R5, R5, 0x1, !P4 ;  /* 0x0000000105057807 */ /* 0x000fe40006000000 */
[CC--:B-----5:R-:W-:Y:S01]  /*4150*/  ISETP.NE.AND P6, PT, R22.reuse, R21.reuse, PT ;  /* 0x000000151600720c */ /* 0x0e0fe20003fc5270 */
[----:B------:R-:W-:Y:S01]  /*4160*/  IMAD.X R27, RZ, RZ, R18, P0 ;  /* 0x000000ffff1b7224 */ /* 0x000fe200000e0612 */
[----:B------:R-:W-:Y:S02]  /*4170*/  LOP3.LUT P2, RZ, R5, 0xff, RZ, 0xc0, !PT ;  /* 0x000000ff05ff7812 */ /* 0x000fe4000784c0ff */
[----:B------:R-:W-:Y:S02]  /*4180*/  ISETP.LT.U32.AND P0, PT, R23, R2, PT ;  /* 0x000000021700720c */ /* 0x000fe40003f01070 */
[----:B------:R-:W-:Y:S01]  /*4190*/  ISETP.NE.AND P5, PT, R22, R21, P2 ;  /* 0x000000151600720c */ /* 0x000fe200017a5270 */
[----:B------:R-:W-:Y:S01]  /*41a0*/  VIADD R21, R6, 0x800 ;  /* 0x0000080006157836 */ /* 0x000fe20000000000 */
[----:B------:R-:W-:-:S04]  /*41b0*/  ISETP.LT.AND.EX P0, PT, R27, R4, PT, P0 ;  /* 0x000000041b00720c */ /* 0x000fc80003f01300 */
[----:B------:R-:W-:Y:S02]  /*41c0*/  SEL R3, R23, R2, P0 ;  /* 0x0000000217037207 */ /* 0x000fe40000000000 */
[----:B------:R-:W-:Y:S02]  /*41d0*/  SEL R25, R27, R4, P0 ;  /* 0x000000041b197207 */ /* 0x000fe40000000000 */
[----:B------:R-:W-:Y:S02]  /*41e0*/  @!P2 SEL R5, RZ, 0x1, !P6 ;  /* 0x00000001ff05a807 */ /* 0x000fe40007000000 */
[----:B------:R-:W-:Y:S02]  /*41f0*/  IADD3 R22, P0, PT, R19, 0x300, RZ ;  /* 0x0000030013167810 */ /* 0x000fe40007f1e0ff */
[----:B------:R-:W-:Y:S02]  /*4200*/  SEL R5, R5, 0x1, !P5 ;  /* 0x0000000105057807 */ /* 0x000fe40006800000 */
[----:B------:R-:W-:-:S02]  /*4210*/  @!P4 SEL R3, R23, R2, !P3 ;  /* 0x000000021703c207 */ /* 0x000fc40005800000 */
[----:B------:R-:W-:Y:S01]  /*4220*/  @!P4 SEL R25, R27, R4, !P3 ;  /* 0x000000041b19c207 */ /* 0x000fe20005800000 */
[----:B------:R-:W-:Y:S01]  /*4230*/  IMAD.X R4, RZ, RZ, R18, P0 ;  /* 0x000000ffff047224 */ /* 0x000fe200000e0612 */
[----:B------:R-:W-:Y:S02]  /*4240*/  LOP3.LUT P3, RZ, R5, 0xff, RZ, 0xc0, !PT ;  /* 0x000000ff05ff7812 */ /* 0x000fe4000786c0ff */
[----:B------:R-:W-:Y:S02]  /*4250*/  ISETP.LT.U32.AND P0, PT, R22, R3, PT ;  /* 0x000000031600720c */ /* 0x000fe40003f01070 */
[CC--:B------:R-:W-:Y:S02]  /*4260*/  ISETP.NE.AND P6, PT, R21.reuse, R20.reuse, PT ;  /* 0x000000141500720c */ /* 0x0c0fe40003fc5270 */
[----:B------:R-:W-:Y:S02]  /*4270*/  ISETP.LT.AND.EX P0, PT, R4, R25, PT, P0 ;  /* 0x000000190400720c */ /* 0x000fe40003f01300 */
[----:B------:R-:W-:-:S02]  /*4280*/  ISETP.NE.AND P4, PT, R21, R20, P3 ;  /* 0x000000141500720c */ /* 0x000fc40001f85270 */
[CC--:B------:R-:W-:Y:S02]  /*4290*/  SEL R2, R22.reuse, R3.reuse, P0 ;  /* 0x0000000316027207 */ /* 0x0c0fe40000000000 */
[----:B------:R-:W-:Y:S01]  /*42a0*/  @!P5 SEL R2, R22, R3, !P2 ;  /* 0x000000031602d207 */ /* 0x000fe20005000000 */
[----:B------:R-:W-:Y:S01]  /*42b0*/  VIADD R22, R6, 0xa00 ;  /* 0x00000a0006167836 */ /* 0x000fe20000000000 */
[----:B------:R-:W-:Y:S02]  /*42c0*/  @!P3 SEL R5, RZ, 0x1, !P6 ;  /* 0x00000001ff05b807 */ /* 0x000fe40007000000 */
[----:B------:R-:W-:Y:S02]  /*42d0*/  SEL R3, R4, R25, P0 ;  /* 0x0000001904037207 */ /* 0x000fe40000000000 */
[----:B------:R-:W-:Y:S02]  /*42e0*/  IADD3 R23, P0, PT, R19, 0x400, RZ ;  /* 0x0000040013177810 */ /* 0x000fe40007f1e0ff */
[----:B------:R-:W-:-:S02]  /*42f0*/  SEL R20, R5, 0x1, !P4 ;  /* 0x0000000105147807 */ /* 0x000fc40006000000 */
[----:B------:R-:W-:Y:S01]  /*4300*/  @!P5 SEL R3, R4, R25, !P2 ;  /* 0x000000190403d207 */ /* 0x000fe20005000000 */
[----:B------:R-:W-:Y:S01]  /*4310*/  IMAD.X R28, RZ, RZ, R18, P0 ;  /* 0x000000ffff1c7224 */ /* 0x000fe200000e0612 */
[-C--:B------:R-:W-:Y:S02]  /*4320*/  ISETP.LT.U32.AND P0, PT, R23, R2.reuse, PT ;  /* 0x000000021700720c */ /* 0x080fe40003f01070 */
[----:B------:R-:W-:Y:S02]  /*4330*/  LOP3.LUT P2, RZ, R20, 0xff, RZ, 0xc0, !PT ;  /* 0x000000ff14ff7812 */ /* 0x000fe4000784c0ff */
[----:B------:R-:W-:Y:S02]  /*4340*/  ISETP.LT.AND.EX P0, PT, R28, R3, PT, P0 ;  /* 0x000000031c00720c */ /* 0x000fe40003f01300 */
[----:B------:R-:W-:Y:S02]  /*4350*/  IADD3 R26, P5, PT, R19, 0x500, RZ ;  /* 0x00000500131a7810 */ /* 0x000fe40007fbe0ff */
[----:B------:R-:W-:-:S02]  /*4360*/  SEL R5, R23, R2, P0 ;  /* 0x0000000217057207 */ /* 0x000fc40000000000 */
[----:B------:R-:W-:Y:S01]  /*4370*/  SEL R4, R28, R3, P0 ;  /* 0x000000031c047207 */ /* 0x000fe20000000000 */
[----:B------:R-:W-:Y:S01]  /*4380*/  IMAD.X R21, RZ, RZ, R18, P5 ;  /* 0x000000ffff157224 */ /* 0x000fe200028e0612 */
[----:B------:R-:W-:Y:S02]  /*4390*/  ISETP.NE.AND P0, PT, R22, R17, PT ;  /* 0x000000111600720c */ /* 0x000fe40003f05270 */
[----:B------:R-:W-:Y:S02]  /*43a0*/  @!P4 SEL R5, R23, R2, !P3 ;  /* 0x000000021705c207 */ /* 0x000fe40005800000 */
[----:B------:R-:W-:Y:S02]  /*43b0*/  @!P4 SEL R4, R28, R3, !P3 ;  /* 0x000000031c04c207 */ /* 0x000fe40005800000 */
[----:B------:R-:W-:Y:S01]  /*43c0*/  ISETP.NE.AND P4, PT, R22, R17, P2 ;  /* 0x000000111600720c */ /* 0x000fe20001785270 */
[----:B------:R-:W-:Y:S01]  /*43d0*/  VIADD R22, R6, 0xc00 ;  /* 0x00000c0006167836 */ /* 0x000fe20000000000 */
[----:B------:R-:W-:-:S02]  /*43e0*/  @!P2 SEL R20, RZ, 0x1, !P0 ;  /* 0x00000001ff14a807 */ /* 0x000fc40004000000 */
[-C--:B------:R-:W-:Y:S02]  /*43f0*/  ISETP.LT.U32.AND P0, PT, R26, R5.reuse, PT ;  /* 0x000000051a00720c */ /* 0x080fe40003f01070 */
[----:B------:R-:W-:Y:S02]  /*4400*/  SEL R20, R20, 0x1, !P4 ;  /* 0x0000000114147807 */ /* 0x000fe40006000000 */
[CC--:B------:R-:W-:Y:S02]  /*4410*/  ISETP.LT.AND.EX P0, PT, R21.reuse, R4.reuse, PT, P0 ;  /* 0x000000041500720c */ /* 0x0c0fe40003f01300 */
[----:B------:R-:W-:Y:S02]  /*4420*/  LOP3.LUT P3, RZ, R20, 0xff, RZ, 0xc0, !PT ;  /* 0x000000ff14ff7812 */ /* 0x000fe4000786c0ff */
[----:B------:R-:W-:Y:S02]  /*4430*/  SEL R2, R26, R5, P0 ;  /* 0x000000051a027207 */ /* 0x000fe40000000000 */
[----:B------:R-:W-:-:S02]  /*4440*/  SEL R3, R21, R4, P0 ;  /* 0x0000000415037207 */ /* 0x000fc40000000000 */
[----:B------:R-:W-:Y:S01]  /*4450*/  @!P4 SEL R2, R26, R5, !P2 ;  /* 0x000000051a02c207 */ /* 0x000fe20005000000 */
[----:B------:R-:W-:Y:S01]  /*4460*/  VIADD R5, R6, 0xe00 ;  /* 0x00000e0006057836 */ /* 0x000fe20000000000 */
[----:B------:R-:W-:Y:S02]  /*4470*/  @!P4 SEL R3, R21, R4, !P2 ;  /* 0x000000041503c207 */ /* 0x000fe40005000000 */
[----:B------:R-:W-:Y:S02]  /*4480*/  IADD3 R17, P0, PT, R19, 0x600, RZ ;  /* 0x0000060013117810 */ /* 0x000fe40007f1e0ff */
[CC--:B------:R-:W-:Y:S02]  /*4490*/  ISETP.NE.AND P2, PT, R22.reuse, R15.reuse, PT ;  /* 0x0000000f1600720c */ /* 0x0c0fe40003f45270 */
[----:B------:R-:W-:Y:S01]  /*44a0*/  ISETP.NE.AND P4, PT, R22, R15, P3 ;  /* 0x0000000f1600720c */ /* 0x000fe20001f85270 */
[----:B------:R-:W-:Y:S01]  /*44b0*/  IMAD.X R4, RZ, RZ, R18, P0 ;  /* 0x000000ffff047224 */ /* 0x000fe200000e0612 */
[----:B------:R-:W-:-:S02]  /*44c0*/  @!P3 SEL R20, RZ, 0x1, !P2 ;  /* 0x00000001ff14b807 */ /* 0x000fc40005000000 */
[-C--:B------:R-:W-:Y:S02]  /*44d0*/  ISETP.LT.U32.AND P0, PT, R17, R2.reuse, PT ;  /* 0x000000021100720c */ /* 0x080fe40003f01070 */
[----:B------:R-:W-:Y:S02]  /*44e0*/  SEL R20, R20, 0x1, !P4 ;  /* 0x0000000114147807 */ /* 0x000fe40006000000 */
[----:B------:R-:W-:Y:S02]  /*44f0*/  IADD3 R19, P5, PT, R19, 0x700, RZ ;  /* 0x0000070013137810 */ /* 0x000fe40007fbe0ff */
[----:B------:R-:W-:Y:S02]  /*4500*/  ISETP.LT.AND.EX P0, PT, R4, R3, PT, P0 ;  /* 0x000000030400720c */ /* 0x000fe40003f01300 */
[----:B------:R-:W-:Y:S01]  /*4510*/  LOP3.LUT P2, RZ, R20, 0xff, RZ, 0xc0, !PT ;  /* 0x000000ff14ff7812 */ /* 0x000fe2000784c0ff */
[----:B------:R-:W-:Y:S01]  /*4520*/  IMAD.X R18, RZ, RZ, R18, P5 ;  /* 0x000000ffff127224 */ /* 0x000fe200028e0612 */
[----:B------:R-:W-:-:S02]  /*4530*/  SEL R22, R17, R2, P0 ;  /* 0x0000000211167207 */ /* 0x000fc40000000000 */
[-C--:B------:R-:W-:Y:S02]  /*4540*/  SEL R15, R4, R3.reuse, P0 ;  /* 0x00000003040f7207 */ /* 0x080fe40000000000 */
[----:B------:R-:W-:Y:S02]  /*4550*/  ISETP.NE.AND P5, PT, R14, RZ, PT ;  /* 0x000000ff0e00720c */ /* 0x000fe40003fa5270 */
[----:B------:R-:W-:Y:S02]  /*4560*/  @!P4 SEL R22, R17, R2, !P3 ;  /* 0x000000021116c207 */ /* 0x000fe40005800000 */
[----:B------:R-:W-:Y:S02]  /*4570*/  @!P4 SEL R15, R4, R3, !P3 ;  /* 0x00000003040fc207 */ /* 0x000fe40005800000 */
[----:B------:R-:W-:Y:S02]  /*4580*/  ISETP.NE.AND P4, PT, R5, R16, P2 ;  /* 0x000000100500720c */ /* 0x000fe40001785270 */
[----:B------:R-:W-:-:S02]  /*4590*/  ISETP.LT.U32.AND P0, PT, R19, R22, PT ;  /* 0x000000161300720c */ /* 0x000fc40003f01070 */
[----:B------:R-:W-:Y:S02]  /*45a0*/  ISETP.NE.AND P3, PT, R5, R16, PT ;  /* 0x000000100500720c */ /* 0x000fe40003f65270 */
[CC--:B------:R-:W-:Y:S02]  /*45b0*/  ISETP.LT.AND.EX P0, PT, R18.reuse, R15.reuse, PT, P0 ;  /* 0x0000000f1200720c */ /* 0x0c0fe40003f01300 */
[----:B------:R-:W-:Y:S02]  /*45c0*/  @!P2 SEL R20, RZ, 0x1, !P3 ;  /* 0x00000001ff14a807 */ /* 0x000fe40005800000 */
[----:B------:R-:W-:Y:S02]  /*45d0*/  SEL R4, R19, R22, P0 ;  /* 0x0000001613047207 */ /* 0x000fe40000000000 */
[----:B------:R-:W-:Y:S02]  /*45e0*/  SEL R5, R18, R15, P0 ;  /* 0x0000000f12057207 */ /* 0x000fe40000000000 */
[----:B------:R-:W-:-:S02]  /*45f0*/  SEL R6, R20, 0x1, !P4 ;  /* 0x0000000114067807 */ /* 0x000fc40006000000 */
[----:B------:R-:W-:Y:S02]  /*4600*/  @!P4 SEL R4, R19, R22, !P2 ;  /* 0x000000161304c207 */ /* 0x000fe40005000000 */
[----:B------:R-:W-:Y:S01]  /*4610*/  @!P4 SEL R5, R18, R15, !P2 ;  /* 0x0000000f1205c207 */ /* 0x000fe20005000000 */
[----:B------:R-:W-:Y:S06]  /*4620*/  @P5 BRA `(.L_x_315) ;  /* 0xfffffff400f85947 */ /* 0x000fec000383ffff */
.L_x_314:
[----:B------:R-:W-:Y:S05]  /*4630*/  BSYNC.RECONVERGENT B2 ;  /* 0x0000000000027941 */ /* 0x000fea0003800200 */
.L_x_313:
[----:B------:R-:W-:Y:S05]  /*4640*/  @!P1 BRA `(.L_x_312) ;  /* 0x0000000800309947 */ /* 0x000fea0003800000 */
[----:B------:R-:W-:Y:S01]  /*4650*/  ISETP.GE.U32.AND P0, PT, R24, 0x4, PT ;  /* 0x000000041800780c */ /* 0x000fe20003f06070 */
[----:B------:R-:W-:Y:S01]  /*4660*/  BSSY.RECONVERGENT B2, `(.L_x_316) ;  /* 0x0000048000027945 */ /* 0x000fe20003800200 */
[----:B------:R-:W-:-:S11]  /*4670*/  LOP3.LUT P1, R12, R12, 0x3, RZ, 0xc0, !PT ;  /* 0x000000030c0c7812 */ /* 0x000fd6000782c0ff */
[----:B------:R-:W-:Y:S05]  /*4680*/  @!P0 BRA `(.L_x_317) ;  /* 0x0000000400148947 */ /* 0x000fea0003800000 */
[----:B------:R-:W-:-:S05]  /*4690*/  IADD3 R19, P0, PT, R13, R8, RZ ;  /* 0x000000080d137210 */ /* 0x000fca0007f1e0ff */
[----:B------:R-:W-:Y:S01]  /*46a0*/  IMAD.X R20, RZ, RZ, R9, P0 ;  /* 0x000000ffff147224 */ /* 0x000fe200000e0609 */
[----:B------:R-:W-:-:S04]  /*46b0*/  LEA R2, P0, R19, UR10, 0x2 ;  /* 0x0000000a13027c11 */ /* 0x000fc8000f8010ff */
[----:B------:R-:W-:-:S05]  /*46c0*/  LEA.HI.X R3, R19, UR11, R20, 0x2, P0 ;  /* 0x0000000b13037c11 */ /* 0x000fca00080f1414 */
[----:B------:R-:W2:Y:S04]  /*46d0*/  LDG.E R18, desc[UR12][R2.64] ;  /* 0x0000000c02127981 */ /* 0x000ea8000c1e1900 */
[----:B------:R-:W3:Y:S04]  /*46e0*/  LDG.E R17, desc[UR12][R2.64+0x400] ;  /* 0x0004000c02117981 */ /* 0x000ee8000c1e1900 */
[----:B------:R-:W4:Y:S04]  /*46f0*/  LDG.E R16, desc[UR12][R2.64+0x800] ;  /* 0x0008000c02107981 */ /* 0x000f28000c1e1900 */
[----:B------:R0:W5:Y:S01]  /*4700*/  LDG.E R14, desc[UR12][R2.64+0xc00] ;  /* 0x000c000c020e7981 */ /* 0x000162000c1e1900 */
[----:B------:R-:W-:Y:S01]  /*4710*/  LOP3.LUT P4, RZ, R6, 0xff, RZ, 0xc0, !PT ;  /* 0x000000ff06ff7812 */ /* 0x000fe2000788c0ff */
[C---:B------:R-:W-:Y:S01]  /*4720*/  VIADD R15, R19.reuse, UR8 ;  /* 0x00000008130f7c36 */ /* 0x040fe20008000000 */
[----:B------:R-:W-:-:S03]  /*4730*/  IADD3 R19, P2, PT, R19, UR6, RZ ;  /* 0x0000000613137c10 */ /* 0x000fc6000ff5e0ff */
[----:B------:R-:W-:Y:S02]  /*4740*/  IMAD.SHL.U32 R15, R15, 0x2, RZ ;  /* 0x000000020f0f7824 */ /* 0x000fe400078e00ff */
[----:B------:R-:W-:Y:S02]  /*4750*/  IMAD.X R20, R20, 0x1, R10, P2 ;  /* 0x0000000114147824 */ /* 0x000fe400010e060a */
[----:B0-----:R-:W-:Y:S02]  /*4760*/  VIADD R2, R15, 0x200 ;  /* 0x000002000f027836 */ /* 0x001fe40000000000 */
[----:B------:R-:W-:Y:S01]  /*4770*/  VIADD R3, R13, 0x100 ;  /* 0x000001000d037836 */ /* 0x000fe20000000000 */
[CC--:B--2---:R-:W-:Y:S02]  /*4780*/  ISETP.NE.AND P0, PT, R15.reuse, R18.reuse, PT ;  /* 0x000000120f00720c */ /* 0x0c4fe40003f05270 */
[----:B------:R-:W-:Y:S02]  /*4790*/  ISETP.NE.AND P3, PT, R15, R18, P4 ;  /* 0x000000120f00720c */ /* 0x000fe40002765270 */
[----:B------:R-:W-:-:S02]  /*47a0*/  @!P4 SEL R6, RZ, 0x1, !P0 ;  /* 0x00000001ff06c807 */ /* 0x000fc40004000000 */
[CC--:B------:R-:W-:Y:S02]  /*47b0*/  ISETP.LT.U32.AND P0, PT, R19.reuse, R4.reuse, PT ;  /* 0x000000041300720c */ /* 0x0c0fe40003f01070 */
[----:B------:R-:W-:Y:S02]  /*47c0*/  SEL R6, R6, 0x1, !P3 ;  /* 0x0000000106067807 */ /* 0x000fe40005800000 */
[-C--:B------:R-:W-:Y:S02]  /*47d0*/  ISETP.LT.AND.EX P0, PT, R20, R5.reuse, PT, P0 ;  /* 0x000000051400720c */ /* 0x080fe40003f01300 */
[----:B------:R-:W-:Y:S02]  /*47e0*/  LOP3.LUT P2, RZ, R6, 0xff, RZ, 0xc0, !PT ;  /* 0x000000ff06ff7812 */ /* 0x000fe4000784c0ff */
[----:B------:R-:W-:Y:S02]  /*47f0*/  SEL R23, R19, R4, P0 ;  /* 0x0000000413177207 */ /* 0x000fe40000000000 */
[----:B------:R-:W-:-:S02]  /*4800*/  SEL R18, R20, R5, P0 ;  /* 0x0000000514127207 */ /* 0x000fc40000000000 */
[----:B---3--:R-:W-:Y:S02]  /*4810*/  ISETP.NE.AND P0, PT, R2, R17, PT ;  /* 0x000000110200720c */ /* 0x008fe40003f05270 */
[----:B------:R-:W-:Y:S02]  /*4820*/  @!P3 SEL R23, R19, R4, !P4 ;  /* 0x000000041317b207 */ /* 0x000fe40006000000 */
[----:B------:R-:W-:Y:S01]  /*4830*/  @!P3 SEL R18, R20, R5, !P4 ;  /* 0x000000051412b207 */ /* 0x000fe20006000000 */
[C---:B------:R-:W-:Y:S01]  /*4840*/  VIADD R5, R15.reuse, 0x400 ;  /* 0x000004000f057836 */ /* 0x040fe20000000000 */
[----:B------:R-:W-:Y:S01]  /*4850*/  ISETP.NE.AND P3, PT, R2, R17, P2 ;  /* 0x000000110200720c */ /* 0x000fe20001765270 */
[----:B------:R-:W-:Y:S01]  /*4860*/  VIADD R15, R15, 0x600 ;  /* 0x000006000f0f7836 */ /* 0x000fe20000000000 */
[----:B------:R-:W-:Y:S02]  /*4870*/  @!P2 SEL R6, RZ, 0x1, !P0 ;  /* 0x00000001ff06a807 */ /* 0x000fe40004000000 */
[----:B------:R-:W-:Y:S01]  /*4880*/  IADD3 R4, P5, P6, R8, UR6, R3 ;  /* 0x0000000608047c10 */ /* 0x000fe2000febe003 */
[----:B------:R-:W-:Y:S01]  /*4890*/  VIADD R3, R13, 0x200 ;  /* 0x000002000d037836 */ /* 0x000fe20000000000 */
[----:B------:R-:W-:-:S02]  /*48a0*/  SEL R6, R6, 0x1, !P3 ;  /* 0x0000000106067807 */ /* 0x000fc40005800000 */
[----:B------:R-:W-:Y:S02]  /*48b0*/  IADD3.X R17, PT, PT, R9, R10, RZ, P5, P6 ;  /* 0x0000000a09117210 */ /* 0x000fe40002fec4ff */
[----:B------:R-:W-:Y:S02]  /*48c0*/  ISETP.LT.U32.AND P0, PT, R4, R23, PT ;  /* 0x000000170400720c */ /* 0x000fe40003f01070 */
[----:B------:R-:W-:Y:S02]  /*48d0*/  LOP3.LUT P4, RZ, R6, 0xff, RZ, 0xc0, !PT ;  /* 0x000000ff06ff7812 */ /* 0x000fe4000788c0ff */
[----:B------:R-:W-:-:S04]  /*48e0*/  ISETP.LT.AND.EX P0, PT, R17, R18, PT, P0 ;  /* 0x000000121100720c */ /* 0x000fc80003f01300 */
[CC--:B------:R-:W-:Y:S02]  /*48f0*/  SEL R19, R4.reuse, R23.reuse, P0 ;  /* 0x0000001704137207 */ /* 0x0c0fe40000000000 */
[CC--:B------:R-:W-:Y:S02]  /*4900*/  SEL R21, R17.reuse, R18.reuse, P0 ;  /* 0x0000001211157207 */ /* 0x0c0fe40000000000 */
[----:B------:R-:W-:Y:S02]  /*4910*/  @!P3 SEL R19, R4, R23, !P2 ;  /* 0x000000170413b207 */ /* 0x000fe40005000000 */
[----:B------:R-:W-:Y:S02]  /*4920*/  @!P3 SEL R21, R17, R18, !P2 ;  /* 0x000000121115b207 */ /* 0x000fe40005000000 */
[-C--:B----4-:R-:W-:Y:S02]  /*4930*/  ISETP.NE.AND P3, PT, R5, R16.reuse, PT ;  /* 0x000000100500720c */ /* 0x090fe40003f65270 */
[----:B------:R-:W-:Y:S01]  /*4940*/  IADD3 R2, P5, P0, R8, UR6, R3 ;  /* 0x0000000608027c10 */ /* 0x000fe2000f8be003 */
[----:B------:R-:W-:Y:S01]  /*4950*/  VIADD R3, R13, 0x300 ;  /* 0x000003000d037836 */ /* 0x000fe20000000000 */
[----:B------:R-:W-:Y:S01]  /*4960*/  ISETP.NE.AND P2, PT, R5, R16, P4 ;  /* 0x000000100500720c */ /* 0x000fe20002745270 */
[----:B------:R-:W-:Y:S01]  /*4970*/  VIADD R13, R13, 0x400 ;  /* 0x000004000d0d7836 */ /* 0x000fe20000000000 */
[----:B------:R-:W-:-:S02]  /*4980*/  @!P4 SEL R6, RZ, 0x1, !P3 ;  /* 0x00000001ff06c807 */ /* 0x000fc40005800000 */
[----:B------:R-:W-:Y:S02]  /*4990*/  IADD3.X R4, PT, PT, R9, R10, RZ, P5, P0 ;  /* 0x0000000a09047210 */ /* 0x000fe40002fe04ff */
[----:B------:R-:W-:Y:S02]  /*49a0*/  ISETP.LT.U32.AND P0, PT, R2, R19, PT ;  /* 0x000000130200720c */ /* 0x000fe40003f01070 */
[----:B------:R-:W-:Y:S02]  /*49b0*/  SEL R6, R6, 0x1, !P2 ;  /* 0x0000000106067807 */ /* 0x000fe40005000000 */
[----:B------:R-:W-:Y:S02]  /*49c0*/  ISETP.LT.AND.EX P0, PT, R4, R21, PT, P0 ;  /* 0x000000150400720c */ /* 0x000fe40003f01300 */
[----:B------:R-:W-:Y:S02]  /*49d0*/  LOP3.LUT P3, RZ, R6, 0xff, RZ, 0xc0, !PT ;  /* 0x000000ff06ff7812 */ /* 0x000fe4000786c0ff */
[----:B------:R-:W-:-:S02]  /*49e0*/  SEL R16, R2, R19, P0 ;  /* 0x0000001302107207 */ /* 0x000fc40000000000 */
[----:B------:R-:W-:Y:S02]  /*49f0*/  SEL R17, R4, R21, P0 ;  /* 0x0000001504117207 */ /* 0x000fe40000000000 */
[----:B------:R-:W-:Y:S02]  /*4a00*/  @!P2 SEL R16, R2, R19, !P4 ;  /* 0x000000130210a207 */ /* 0x000fe40006000000 */
[----:B------:R-:W-:Y:S02]  /*4a10*/  @!P2 SEL R17, R4, R21, !P4 ;  /* 0x000000150411a207 */ /* 0x000fe40006000000 */
[----:B------:R-:W-:Y:S02]  /*4a20*/  IADD3 R3, P5, P6, R8, UR6, R3 ;  /* 0x0000000608037c10 */ /* 0x000fe4000febe003 */
[----:B-----5:R-:W-:Y:S02]  /*4a30*/  ISETP.NE.AND P4, PT, R15, R14, P3 ;  /* 0x0000000e0f00720c */ /* 0x020fe40001f85270 */
[----:B------:R-:W-:-:S02]  /*4a40*/  IADD3.X R2, PT, PT, R9, R10, RZ, P5, P6 ;  /* 0x0000000a09027210 */ /* 0x000fc40002fec4ff */
        /* <DEDUP_REMOVED lines=9> */
.L_x_317:
[----:B------:R-:W-:Y:S05]  /*4ae0*/  BSYNC.RECONVERGENT B2 ;  /* 0x0000000000027941 */ /* 0x000fea0003800200 */
.L_x_316:
[----:B------:R-:W-:Y:S05]  /*4af0*/  @!P1 BRA `(.L_x_312) ;  /* 0x0000000400049947 */ /* 0x000fea0003800000 */
[----:B------:R-:W-:Y:S01]  /*4b00*/  ISETP.NE.AND P0, PT, R12, 0x1, PT ;  /* 0x000000010c00780c */ /* 0x000fe20003f05270 */
[----:B------:R-:W-:Y:S01]  /*4b10*/  BSSY.RECONVERGENT B2, `(.L_x_318) ;  /* 0x0000028000027945 */ /* 0x000fe20003800200 */
[----:B------:R-:W-:-:S11]  /*4b20*/  LOP3.LUT P1, RZ, R11, 0x100, RZ, 0xc0, !PT ;  /* 0x000001000bff7812 */ /* 0x000fd6000782c0ff */
[----:B------:R-:W-:Y:S05]  /*4b30*/  @!P0 BRA `(.L_x_319) ;  /* 0x0000000000948947 */ /* 0x000fea0003800000 */
[----:B------:R-:W-:-:S05]  /*4b40*/  IADD3 R11, P0, PT, R13, R8, RZ ;  /* 0x000000080d0b7210 */ /* 0x000fca0007f1e0ff */
[----:B------:R-:W-:Y:S01]  /*4b50*/  IMAD.X R12, RZ, RZ, R9, P0 ;  /* 0x000000ffff0c7224 */ /* 0x000fe200000e0609 */
[----:B------:R-:W-:-:S04]  /*4b60*/  LEA R2, P0, R11, UR10, 0x2 ;  /* 0x0000000a0b027c11 */ /* 0x000fc8000f8010ff */
[----:B------:R-:W-:-:S05]  /*4b70*/  LEA.HI.X R3, R11, UR11, R12, 0x2, P0 ;  /* 0x0000000b0b037c11 */ /* 0x000fca00080f140c */
[----:B------:R-:W2:Y:S04]  /*4b80*/  LDG.E R15, desc[UR12][R2.64] ;  /* 0x0000000c020f7981 */ /* 0x000ea8000c1e1900 */
[----:B------:R0:W3:Y:S01]  /*4b90*/  LDG.E R17, desc[UR12][R2.64+0x400] ;  /* 0x0004000c02117981 */ /* 0x0000e2000c1e1900 */
[----:B------:R-:W-:Y:S01]  /*4ba0*/  LOP3.LUT P2, RZ, R6, 0xff, RZ, 0xc0, !PT ;  /* 0x000000ff06ff7812 */ /* 0x000fe2000784c0ff */
[C---:B------:R-:W-:Y:S01]  /*4bb0*/  VIADD R14, R11.reuse, UR8 ;  /* 0x000000080b0e7c36 */ /* 0x040fe20008000000 */
[----:B------:R-:W-:-:S03]  /*4bc0*/  IADD3 R11, P0, PT, R11, UR6, RZ ;  /* 0x000000060b0b7c10 */ /* 0x000fc6000ff1e0ff */
[----:B------:R-:W-:Y:S02]  /*4bd0*/  IMAD.SHL.U32 R14, R14, 0x2, RZ ;  /* 0x000000020e0e7824 */ /* 0x000fe400078e00ff */
[----:B------:R-:W-:Y:S01]  /*4be0*/  IMAD.X R12, R12, 0x1, R10, P0 ;  /* 0x000000010c0c7824 */ /* 0x000fe200000e060a */
[----:B------:R-:W-:-:S04]  /*4bf0*/  ISETP.LT.U32.AND P0, PT, R11, R4, PT ;  /* 0x000000040b00720c */ /* 0x000fc80003f01070 */
[----:B------:R-:W-:-:S04]  /*4c00*/  ISETP.LT.AND.EX P0, PT, R12, R5, PT, P0 ;  /* 0x000000050c00720c */ /* 0x000fc80003f01300 */
[----:B0-----:R-:W-:Y:S02]  /*4c10*/  SEL R2, R11, R4, P0 ;  /* 0x000000040b027207 */ /* 0x001fe40000000000 */
[----:B------:R-:W-:Y:S02]  /*4c20*/  SEL R3, R12, R5, P0 ;  /* 0x000000050c037207 */ /* 0x000fe40000000000 */
[CC--:B--2---:R-:W-:Y:S02]  /*4c30*/  ISETP.NE.AND P4, PT, R14.reuse, R15.reuse, PT ;  /* 0x0000000f0e00720c */ /* 0x0c4fe40003f85270 */
[C---:B------:R-:W-:Y:S01]  /*4c40*/  ISETP.NE.AND P3, PT, R14.reuse, R15, P2 ;  /* 0x0000000f0e00720c */ /* 0x040fe20001765270 */
[C---:B------:R-:W-:Y:S01]  /*4c50*/  VIADD R15, R13.reuse, 0x100 ;  /* 0x000001000d0f7836 */ /* 0x040fe20000000000 */
[----:B------:R-:W-:Y:S01]  /*4c60*/  @!P2 SEL R6, RZ, 0x1, !P4 ;  /* 0x00000001ff06a807 */ /* 0x000fe20006000000 */
[----:B------:R-:W-:Y:S02]  /*4c70*/  VIADD R14, R14, 0x200 ;  /* 0x000002000e0e7836 */ /* 0x000fe40000000000 */
[----:B------:R-:W-:Y:S01]  /*4c80*/  VIADD R13, R13, 0x200 ;  /* 0x000002000d0d7836 */ /* 0x000fe20000000000 */
[----:B------:R-:W-:-:S02]  /*4c90*/  SEL R6, R6, 0x1, !P3 ;  /* 0x0000000106067807 */ /* 0x000fc40005800000 */
[----:B------:R-:W-:Y:S02]  /*4ca0*/  IADD3 R15, P5, P6, R8, UR6, R15 ;  /* 0x00000006080f7c10 */ /* 0x000fe4000febe00f */
[----:B------:R-:W-:-:S03]  /*4cb0*/  LOP3.LUT P4, RZ, R6, 0xff, RZ, 0xc0, !PT ;  /* 0x000000ff06ff7812 */ /* 0x000fc6000788c0ff */
[----:B------:R-:W-:Y:S02]  /*4cc0*/  @!P3 SEL R2, R11, R4, !P2 ;  /* 0x000000040b02b207 */ /* 0x000fe40005000000 */
[----:B------:R-:W-:Y:S02]  /*4cd0*/  @!P3 SEL R3, R12, R5, !P2 ;  /* 0x000000050c03b207 */ /* 0x000fe40005000000 */
[CC--:B---3--:R-:W-:Y:S02]  /*4ce0*/  ISETP.NE.AND P3, PT, R14.reuse, R17.reuse, P4 ;  /* 0x000000110e00720c */ /* 0x0c8fe40002765270 */
[----:B------:R-:W-:Y:S02]  /*4cf0*/  IADD3.X R12, PT, PT, R9, R10, RZ, P5, P6 ;  /* 0x0000000a090c7210 */ /* 0x000fe40002fec4ff */
[----:B------:R-:W-:Y:S02]  /*4d00*/  ISETP.LT.U32.AND P0, PT, R15, R2, PT ;  /* 0x000000020f00720c */ /* 0x000fe40003f01070 */
[----:B------:R-:W-:-:S02]  /*4d10*/  ISETP.NE.AND P2, PT, R14, R17, PT ;  /* 0x000000110e00720c */ /* 0x000fc40003f45270 */
[CC--:B------:R-:W-:Y:S02]  /*4d20*/  ISETP.LT.AND.EX P0, PT, R12.reuse, R3.reuse, PT, P0 ;  /* 0x000000030c00720c */ /* 0x0c0fe40003f01300 */
[----:B------:R-:W-:Y:S02]  /*4d30*/  @!P4 SEL R6, RZ, 0x1, !P2 ;  /* 0x00000001ff06c807 */ /* 0x000fe40005000000 */
[CC--:B------:R-:W-:Y:S02]  /*4d40*/  SEL R4, R15.reuse, R2.reuse, P0 ;  /* 0x000000020f047207 */ /* 0x0c0fe40000000000 */
[----:B------:R-:W-:Y:S02]  /*4d50*/  SEL R5, R12, R3, P0 ;  /* 0x000000030c057207 */ /* 0x000fe40000000000 */
[----:B------:R-:W-:Y:S02]  /*4d60*/  SEL R6, R6, 0x1, !P3 ;  /* 0x0000000106067807 */ /* 0x000fe40005800000 */
[----:B------:R-:W-:-:S02]  /*4d70*/  @!P3 SEL R4, R15, R2, !P4 ;  /* 0x000000020f04b207 */ /* 0x000fc40006000000 */
[----:B------:R-:W-:-:S07]  /*4d80*/  @!P3 SEL R5, R12, R3, !P4 ;  /* 0x000000030c05b207 */ /* 0x000fce0006000000 */
.L_x_319:
[----:B------:R-:W-:Y:S05]  /*4d90*/  BSYNC.RECONVERGENT B2 ;  /* 0x0000000000027941 */ /* 0x000fea0003800200 */
.L_x_318:
[----:B------:R-:W-:Y:S05]  /*4da0*/  @P1 BRA `(.L_x_312) ;  /* 0x0000000000581947 */ /* 0x000fea0003800000 */
[----:B------:R-:W-:-:S05]  /*4db0*/  IADD3 R11, P0, PT, R13, R8, RZ ;  /* 0x000000080d0b7210 */ /* 0x000fca0007f1e0ff */
[----:B------:R-:W-:Y:S01]  /*4dc0*/  IMAD.X R12, RZ, RZ, R9, P0 ;  /* 0x000000ffff0c7224 */ /* 0x000fe200000e0609 */
[----:B------:R-:W-:-:S04]  /*4dd0*/  LEA R2, P0, R11, UR10, 0x2 ;  /* 0x0000000a0b027c11 */ /* 0x000fc8000f8010ff */
[----:B------:R-:W-:-:S06]  /*4de0*/  LEA.HI.X R3, R11, UR11, R12, 0x2, P0 ;  /* 0x0000000b0b037c11 */ /* 0x000fcc00080f140c */
[----:B------:R0:W2:Y:S01]  /*4df0*/  LDG.E R3, desc[UR12][R2.64] ;  /* 0x0000000c02037981 */ /* 0x0000a2000c1e1900 */
[C---:B------:R-:W-:Y:S01]  /*4e00*/  VIADD R8, R11.reuse, UR8 ;  /* 0x000000080b087c36 */ /* 0x040fe20008000000 */
[----:B------:R-:W-:Y:S02]  /*4e10*/  LOP3.LUT P3, RZ, R6, 0xff, RZ, 0xc0, !PT ;  /* 0x000000ff06ff7812 */ /* 0x000fe4000786c0ff */
[----:B------:R-:W-:Y:S01]  /*4e20*/  IADD3 R9, P0, PT, R11, UR6, RZ ;  /* 0x000000060b097c10 */ /* 0x000fe2000ff1e0ff */
[----:B------:R-:W-:-:S04]  /*4e30*/  IMAD.SHL.U32 R8, R8, 0x2, RZ ;  /* 0x0000000208087824 */ /* 0x000fc800078e00ff */
[----:B------:R-:W-:Y:S01]  /*4e40*/  IMAD.X R10, R12, 0x1, R10, P0 ;  /* 0x000000010c0a7824 */ /* 0x000fe200000e060a */
[----:B------:R-:W-:-:S04]  /*4e50*/  ISETP.LT.U32.AND P0, PT, R9, R4, PT ;  /* 0x000000040900720c */ /* 0x000fc80003f01070 */
[----:B------:R-:W-:-:S04]  /*4e60*/  ISETP.LT.AND.EX P0, PT, R10, R5, PT, P0 ;  /* 0x000000050a00720c */ /* 0x000fc80003f01300 */
[----:B0-----:R-:W-:Y:S02]  /*4e70*/  SEL R2, R10, R5, P0 ;  /* 0x000000050a027207 */ /* 0x001fe40000000000 */
[CC--:B--2---:R-:W-:Y:S02]  /*4e80*/  ISETP.NE.AND P2, PT, R8.reuse, R3.reuse, P3 ;  /* 0x000000030800720c */ /* 0x0c4fe40001f45270 */
        /* <DEDUP_REMOVED lines=8> */
.L_x_312:
[----:B------:R-:W-:Y:S05]  /*4f10*/  BSYNC.RECONVERGENT B1 ;  /* 0x0000000000017941 */ /* 0x000fea0003800200 */
.L_x_309:
[----:B------:R-:W0:Y:S01]  /*4f20*/  S2R R10, SR_LANEID ;  /* 0x00000000000a7919 */ /* 0x000e220000000000 */
[----:B------:R-:W-:Y:S01]  /*4f30*/  LOP3.LUT R3, R6, 0xff, RZ, 0xc0, !PT ;  /* 0x000000ff06037812 */ /* 0x000fe200078ec0ff */
[----:B------:R-:W-:Y:S01]  /*4f40*/  BSSY.RECONVERGENT B1, `(.L_x_320) ;  /* 0x0000016000017945 */ /* 0x000fe20003800200 */
[----:B------:R1:W2:Y:S04]  /*4f50*/  SHFL.DOWN PT, R9, R4, 0x1, 0x1f ;  /* 0x08201f0004097f89 */ /* 0x0002a800000e0000 */
[----:B------:R1:W3:Y:S04]  /*4f60*/  SHFL.DOWN PT, R8, R5, 0x1, 0x1f ;  /* 0x08201f0005087f89 */ /* 0x0002e800000e0000 */
[----:B------:R-:W4:Y:S01]  /*4f70*/  SHFL.DOWN PT, R3, R3, 0x1, 0x1f ;  /* 0x08201f0003037f89 */ /* 0x000f2200000e0000 */
        /* <DEDUP_REMOVED lines=18> */
.L_x_321:
[----:B------:R-:W-:Y:S05]  /*50a0*/  BSYNC.RECONVERGENT B1 ;  /* 0x0000000000017941 */ /* 0x000fea0003800200 */
.L_x_320:
        /* <DEDUP_REMOVED lines=23> */
.L_x_323:
[----:B------:R-:W-:Y:S05]  /*5220*/  BSYNC.RECONVERGENT B1 ;  /* 0x0000000000017941 */ /* 0x000fea0003800200 */
.L_x_322:
        /* <DEDUP_REMOVED lines=20> */
.L_x_325:
[----:B------:R-:W-:Y:S05]  /*5370*/  BSYNC.RECONVERGENT B1 ;  /* 0x0000000000017941 */ /* 0x000fea0003800200 */
.L_x_324:
        /* <DEDUP_REMOVED lines=20> */
.L_x_327:
[----:B------:R-:W-:Y:S05]  /*54c0*/  BSYNC.RECONVERGENT B1 ;  /* 0x0000000000017941 */ /* 0x000fea0003800200 */
.L_x_326:
        /* <DEDUP_REMOVED lines=20> */
.L_x_329:
[----:B------:R-:W-:Y:S05]  /*5610*/  BSYNC.RECONVERGENT B1 ;  /* 0x0000000000017941 */ /* 0x000fea0003800200 */
.L_x_328:
        /* <DEDUP_REMOVED lines=10> */
.L_x_331:
[----:B------:R-:W-:Y:S05]  /*56c0*/  BSYNC.RECONVERGENT B1 ;  /* 0x0000000000017941 */ /* 0x000fea0003800200 */
.L_x_330:
        /* <DEDUP_REMOVED lines=84> */
.L_x_290:
[----:B------:R-:W-:Y:S05]  /*5c10*/  BSYNC.RECONVERGENT B0 ;  /* 0x0000000000007941 */ /* 0x000fea0003800200 */
.L_x_265:
[----:B------:R-:W-:Y:S05]  /*5c20*/  @P1 EXIT ;  /* 0x000000000000194d */ /* 0x000fea0003800000 */
[----:B012---:R-:W0:Y:S02]  /*5c30*/  LDC.64 R2, c[0x0][0x3a8] ;  /* 0x0000ea00ff027b82 */ /* 0x007e240000000a00 */
[----:B0-----:R-:W-:-:S05]  /*5c40*/  IMAD.WIDE.U32 R2, R0, 0x10, R2 ;  /* 0x0000001000027825 */ /* 0x001fca00078e0002 */
[----:B------:R-:W-:Y:S04]  /*5c50*/  STG.E.64 desc[UR12][R2.64+0x8], R4 ;  /* 0x0000080402007986 */ /* 0x000fe8000c101b0c */
[----:B------:R-:W-:Y:S01]  /*5c60*/  STG.E.U8 desc[UR12][R2.64], R6 ;  /* 0x0000000602007986 */ /* 0x000fe2000c10110c */
[----:B------:R-:W-:Y:S05]  /*5c70*/  EXIT ;  /* 0x000000000000794d */ /* 0x000fea0003800000 */
.L_x_332:
        /* <DEDUP_REMOVED lines=16> */
.L_x_613:


//--------------------- .text._ZN3cub18CUB_300001_SM_10006detail6reduce28DeviceReduceSingleTileKernelINS2_10policy_hubIN4cuda3std3__45tupleIJblEEEyN6thrust24THRUST_300001_SM_1000_NS8cuda_cub9__find_if7functorIS9_EEE10Policy1000ENSB_12zip_iteratorINS8_IJNSD_26transform_input_iterator_tIbNSC_6detail35transform_pair_of_input_iterators_tIbNSB_18transform_iteratorI6mul_opNSB_17counting_iteratorIiNSB_11use_defaultESP_SP_EESP_SP_EENSB_6detail15normal_iteratorINSB_10device_ptrIjEEEENS7_8equal_toIjEEEENS7_10__not_fn_tINS7_10__identityEEEEENSO_IlSP_SP_SP_EEEEEEEPS9_ySF_S9_S9_S11_EEvT0_T1_T2_T3_T4_T6_ --------------------------
	.section	.text._ZN3cub18CUB_300001_SM_10006detail6reduce28DeviceReduceSingleTileKernelINS2_10policy_hubIN4cuda3std3__45tupleIJblEEEyN6thrust24THRUST_300001_SM_1000_NS8cuda_cub9__find_if7functorIS9_EEE10Policy1000ENSB_12zip_iteratorINS8_IJNSD_26transform_input_iterator_tIbNSC_6detail35transform_pair_of_input_iterators_tIbNSB_18transform_iteratorI6mul_opNSB_17counting_iteratorIiNSB_11use_defaultESP_SP_EESP_SP_EENSB_6detail15normal_iteratorINSB_10device_ptrIjEEEENS7_8equal_toIjEEEENS7_10__not_fn_tINS7_10__identityEEEEENSO_IlSP_SP_SP_EEEEEEEPS9_ySF_S9_S9_S11_EEvT0_T1_T2_T3_T4_T6_,"ax",@progbits
	.align	128
        .global         _ZN3cub18CUB_300001_SM_10006detail6reduce28DeviceReduceSingleTileKernelINS2_10policy_hubIN4cuda3std3__45tupleIJblEEEyN6thrust24THRUST_300001_SM_1000_NS8cuda_cub9__find_if7functorIS9_EEE10Policy1000ENSB_12zip_iteratorINS8_IJNSD_26transform_input_iterator_tIbNSC_6detail35transform_pair_of_input_iterators_tIbNSB_18transform_iteratorI6mul_opNSB_17counting_iteratorIiNSB_11use_defaultESP_SP_EESP_SP_EENSB_6detail15normal_iteratorINSB_10device_ptrIjEEEENS7_8equal_toIjEEEENS7_10__not_fn_tINS7_10__identityEEEEENSO_IlSP_SP_SP_EEEEEEEPS9_ySF_S9_S9_S11_EEvT0_T1_T2_T3_T4_T6_
        .type           _ZN3cub18CUB_300001_SM_10006detail6reduce28DeviceReduceSingleTileKernelINS2_10policy_hubIN4cuda3std3__45tupleIJblEEEyN6thrust24THRUST_300001_SM_1000_NS8cuda_cub9__find_if7functorIS9_EEE10Policy1000ENSB_12zip_iteratorINS8_IJNSD_26transform_input_iterator_tIbNSC_6detail35transform_pair_of_input_iterators_tIbNSB_18transform_iteratorI6mul_opNSB_17counting_iteratorIiNSB_11use_defaultESP_SP_EESP_SP_EENSB_6detail15normal_iteratorINSB_10device_ptrIjEEEENS7_8equal_toIjEEEENS7_10__not_fn_tINS7_10__identityEEEEENSO_IlSP_SP_SP_EEEEEEEPS9_ySF_S9_S9_S11_EEvT0_T1_T2_T3_T4_T6_,@function
        .size           _ZN3cub18CUB_300001_SM_10006detail6reduce28DeviceReduceSingleTileKernelINS2_10policy_hubIN4cuda3std3__45tupleIJblEEEyN6thrust24THRUST_300001_SM_1000_NS8cuda_cub9__find_if7functorIS9_EEE10Policy1000ENSB_12zip_iteratorINS8_IJNSD_26transform_input_iterator_tIbNSC_6detail35transform_pair_of_input_iterators_tIbNSB_18transform_iteratorI6mul_opNSB_17counting_iteratorIiNSB_11use_defaultESP_SP_EESP_SP_EENSB_6detail15normal_iteratorINSB_10device_ptrIjEEEENS7_8equal_toIjEEEENS7_10__not_fn_tINS7_10__identityEEEEENSO_IlSP_SP_SP_EEEEEEEPS9_ySF_S9_S9_S11_EEvT0_T1_T2_T3_T4_T6_,(.L_x_614 - _ZN3cub18CUB_300001_SM_10006detail6reduce28DeviceReduceSingleTileKernelINS2_10policy_hubIN4cuda3std3__45tupleIJblEEEyN6thrust24THRUST_300001_SM_1000_NS8cuda_cub9__find_if7functorIS9_EEE10Policy1000ENSB_12zip_iteratorINS8_IJNSD_26transform_input_iterator_tIbNSC_6detail35transform_pair_of_input_iterators_tIbNSB_18transform_iteratorI6mul_opNSB_17counting_iteratorIiNSB_11use_defaultESP_SP_EESP_SP_EENSB_6detail15normal_iteratorINSB_10device_ptrIjEEEENS7_8equal_toIjEEEENS7_10__not_fn_tINS7_10__identityEEEEENSO_IlSP_SP_SP_EEEEEEEPS9_ySF_S9_S9_S11_EEvT0_T1_T2_T3_T4_T6_)
        .other          _ZN3cub18CUB_300001_SM_10006detail6reduce28DeviceReduceSingleTileKernelINS2_10policy_hubIN4cuda3std3__45tupleIJblEEEyN6thrust24THRUST_300001_SM_1000_NS8cuda_cub9__find_if7functorIS9_EEE10Policy1000ENSB_12zip_iteratorINS8_IJNSD_26transform_input_iterator_tIbNSC_6detail35transform_pair_of_input_iterators_tIbNSB_18transform_iteratorI6mul_opNSB_17counting_iteratorIiNSB_11use_defaultESP_SP_EESP_SP_EENSB_6detail15normal_iteratorINSB_10device_ptrIjEEEENS7_8equal_toIjEEEENS7_10__not_fn_tINS7_10__identityEEEEENSO_IlSP_SP_SP_EEEEEEEPS9_ySF_S9_S9_S11_EEvT0_T1_T2_T3_T4_T6_,@"STO_CUDA_ENTRY STV_DEFAULT"
_ZN3cub18CUB_300001_SM_10006detail6reduce28DeviceReduceSingleTileKernelINS2_10policy_hubIN4cuda3std3__45tupleIJblEEEyN6thrust24THRUST_300001_SM_1000_NS8cuda_cub9__find_if7functorIS9_EEE10Policy1000ENSB_12zip_iteratorINS8_IJNSD_26transform_input_iterator_tIbNSC_6detail35transform_pair_of_input_iterators_tIbNSB_18transform_iteratorI6mul_opNSB_17counting_iteratorIiNSB_11use_defaultESP_SP_EESP_SP_EENSB_6detail15normal_iteratorINSB_10device_ptrIjEEEENS7_8equal_toIjEEEENS7_10__not_fn_tINS7_10__identityEEEEENSO_IlSP_SP_SP_EEEEEEEPS9_ySF_S9_S9_S11_EEvT0_T1_T2_T3_T4_T6_:
.text._ZN3cub18CUB_300001_SM_10006detail6reduce28DeviceReduceSingleTileKernelINS2_10policy_hubIN4cuda3std3__45tupleIJblEEEyN6thrust24THRUST_300001_SM_1000_NS8cuda_cub9__find_if7functorIS9_EEE10Policy1000ENSB_12zip_iteratorINS8_IJNSD_26transform_input_iterator_tIbNSC_6detail35transform_pair_of_input_iterators_tIbNSB_18transform_iteratorI6mul_opNSB_17counting_iteratorIiNSB_11use_defaultESP_SP_EESP_SP_EENSB_6detail15normal_iteratorINSB_10device_ptrIjEEEENS7_8equal_toIjEEEENS7_10__not_fn_tINS7_10__identityEEEEENSO_IlSP_SP_SP_EEEEEEEPS9_ySF_S9_S9_S11_EEvT0_T1_T2_T3_T4_T6_:
[----:B------:R-:W-:Y:S01]  /*0000*/  LDC R1, c[0x0][0x37c] ;  /* 0x0000df00ff017b82 */ /* 0x000fe20000000800 */
[----:B------:R-:W0:Y:S07]  /*0010*/  LDCU.64 UR4, c[0x0][0x3b0] ;  /* 0x00007600ff0477ac */ /* 0x000e2e0008000a00 */
[----:B------:R-:W1:Y:S01]  /*0020*/  LDC.U8 R6, c[0x0][0x3c0] ;  /* 0x0000f000ff067b82 */ /* 0x000e620000000000 */
[----:B------:R-:W2:Y:S01]  /*0030*/  LDCU.64 UR8, c[0x0][0x358] ;  /* 0x00006b00ff0877ac */ /* 0x000ea20008000a00 */
[----:B0-----:R-:W-:-:S04]  /*0040*/  UISETP.NE.U32.AND UP0, UPT, UR4, URZ, UPT ;  /* 0x000000ff0400728c */ /* 0x001fc8000bf05070 */
[----:B------:R-:W-:-:S09]  /*0050*/  UISETP.NE.AND.EX UP0, UPT, UR5, URZ, UPT, UP0 ;  /* 0x000000ff0500728c */ /* 0x000fd2000bf05300 */
        /* <DEDUP_REMOVED lines=9> */
.L_x_333:
[----:B------:R-:W-:Y:S01]  /*00f0*/  UISETP.GT.U32.AND UP0, UPT, UR4, 0x3ff, UPT ;  /* 0x000003ff0400788c */ /* 0x000fe2000bf04070 */
[----:B------:R-:W-:Y:S03]  /*0100*/  BSSY.RECONVERGENT B0, `(.L_x_334) ;  /* 0x000058b000007945 */ /* 0x000fe60003800200 */
[----:B------:R-:W-:-:S09]  /*0110*/  UISETP.GT.U32.AND.EX UP0, UPT, UR5, URZ, UPT, UP0 ;  /* 0x000000ff0500728c */ /* 0x000fd2000bf04100 */
[----:B------:R-:W-:Y:S05]  /*0120*/  BRA.U UP0, `(.L_x_335) ;  /* 0x0000003100407547 */ /* 0x000fea000b800000 */
[----:B------:R-:W0:Y:S01]  /*0130*/  S2R R7, SR_TID.X ;  /* 0x0000000000077919 */ /* 0x000e220000002100 */
[----:B------:R-:W-:Y:S01]  /*0140*/  IMAD.MOV.U32 R5, RZ, RZ, RZ ;  /* 0x000000ffff057224 */ /* 0x000fe200078e00ff */
[----:B------:R-:W2:Y:S01]  /*0150*/  LDCU.64 UR10, c[0x0][0x3a0] ;  /* 0x00007400ff0a77ac */ /* 0x000ea20008000a00 */
[----:B0-----:R-:W-:-:S13]  /*0160*/  ISETP.GE.U32.AND P1, PT, R7, UR4, PT ;  /* 0x0000000407007c0c */ /* 0x001fda000bf26070 */
[----:B------:R-:W0:Y:S08]  /*0170*/  @!P1 LDC.64 R2, c[0x0][0x388] ;  /* 0x0000e200ff029b82 */ /* 0x000e300000000a00 */
[----:B------:R-:W3:Y:S08]  /*0180*/  @!P1 LDC R0, c[0x0][0x380] ;  /* 0x0000e000ff009b82 */ /* 0x000ef00000000800 */
[----:B------:R-:W4:Y:S01]  /*0190*/  @!P1 LDC.64 R8, c[0x0][0x3a0] ;  /* 0x0000e800ff089b82 */ /* 0x000f220000000a00 */
[----:B0-----:R-:W-:-:S06]  /*01a0*/  @!P1 IMAD.WIDE.U32 R2, R7, 0x4, R2 ;  /* 0x0000000407029825 */ /* 0x001fcc00078e0002 */
[----:B------:R-:W5:Y:S01]  /*01b0*/  @!P1 LDG.E R3, desc[UR8][R2.64] ;  /* 0x0000000802039981 */ /* 0x000f62000c1e1900 */
[----:B------:R-:W-:Y:S01]  /*01c0*/  IMAD.MOV.U32 R11, RZ, RZ, R7 ;  /* 0x000000ffff0b7224 */ /* 0x000fe200078e0007 */
[----:B------:R-:W-:Y:S01]  /*01d0*/  PRMT R4, RZ, 0x7610, R4 ;  /* 0x00007610ff047816 */ /* 0x000fe20000000004 */
[C---:B------:R-:W-:Y:S01]  /*01e0*/  @!P1 VIADD R11, R7.reuse, 0x100 ;  /* 0x00000100070b9836 */ /* 0x040fe20000000000 */
[----:B------:R-:W-:Y:S01]  /*01f0*/  BSSY.RECONVERGENT B1, `(.L_x_336) ;  /* 0x0000125000017945 */ /* 0x000fe20003800200 */
[----:B---3--:R-:W-:-:S03]  /*0200*/  @!P1 IMAD.IADD R0, R7, 0x1, R0 ;  /* 0x0000000107009824 */ /* 0x008fc600078e0200 */
[----:B------:R-:W-:Y:S01]  /*0210*/  ISETP.GE.U32.AND P2, PT, R11, UR4, PT ;  /* 0x000000040b007c0c */ /* 0x000fe2000bf46070 */
[----:B------:R-:W-:Y:S01]  /*0220*/  @!P1 IMAD.SHL.U32 R0, R0, 0x2, RZ ;  /* 0x0000000200009824 */ /* 0x000fe200078e00ff */
[----:B----4-:R-:W-:-:S04]  /*0230*/  @!P1 IADD3 R5, P3, PT, R7, R8, RZ ;  /* 0x0000000807059210 */ /* 0x010fc80007f7e0ff */
[----:B-----5:R-:W-:Y:S01]  /*0240*/  @!P1 ISETP.NE.AND P0, PT, R0, R3, PT ;  /* 0x000000030000920c */ /* 0x020fe20003f05270 */
[----:B------:R-:W-:Y:S02]  /*0250*/  IMAD.MOV.U32 R0, RZ, RZ, RZ ;  /* 0x000000ffff007224 */ /* 0x000fe400078e00ff */
[----:B------:R-:W-:Y:S01]  /*0260*/  @!P1 IMAD.X R0, RZ, RZ, R9, P3 ;  /* 0x000000ffff009224 */ /* 0x000fe200018e0609 */
[----:B------:R-:W-:-:S04]  /*0270*/  @!P1 SEL R2, RZ, 0x1, !P0 ;  /* 0x00000001ff029807 */ /* 0x000fc80004000000 */
[----:B------:R-:W-:Y:S01]  /*0280*/  @!P1 PRMT R4, R2, 0x7610, R4 ;  /* 0x0000761002049816 */ /* 0x000fe20000000004 */
[----:B--2---:R-:W-:Y:S06]  /*0290*/  @P2 BRA `(.L_x_337) ;  /* 0x0000001000682947 */ /* 0x004fec0003800000 */
[----:B------:R-:W-:Y:S01]  /*02a0*/  LOP3.LUT R10, RZ, R11, RZ, 0x33, !PT ;  /* 0x0000000bff0a7212 */ /* 0x000fe200078e33ff */
[----:B------:R-:W-:Y:S04]  /*02b0*/  BSSY.RECONVERGENT B2, `(.L_x_338) ;  /* 0x000008b000027945 */ /* 0x000fe80003800200 */
[----:B------:R-:W-:-:S05]  /*02c0*/  VIADD R10, R10, UR4 ;  /* 0x000000040a0a7c36 */ /* 0x000fca0008000000 */
[C---:B------:R-:W-:Y:S02]  /*02d0*/  ISETP.GE.U32.AND P0, PT, R10.reuse, 0x700, PT ;  /* 0x000007000a00780c */ /* 0x040fe40003f06070 */
[----:B------:R-:W-:-:S04]  /*02e0*/  LEA.HI R13, R10, 0x1, RZ, 0x18 ;  /* 0x000000010a0d7811 */ /* 0x000fc800078fc0ff */
[----:B------:R-:W-:-:S04]  /*02f0*/  LOP3.LUT R22, R13, 0x7, RZ, 0xc0, !PT ;  /* 0x000000070d167812 */ /* 0x000fc800078ec0ff */
[----:B------:R-:W-:-:S03]  /*0300*/  ISETP.NE.AND P1, PT, R22, RZ, PT ;  /* 0x000000ff1600720c */ /* 0x000fc60003f25270 */
[----:B------:R-:W-:Y:S10]  /*0310*/  @!P0 BRA `(.L_x_339) ;  /* 0x0000000800108947 */ /* 0x000ff40003800000 */
[----:B------:R-:W0:Y:S01]  /*0320*/  LDCU UR6, c[0x0][0x380] ;  /* 0x00007000ff0677ac */ /* 0x000e220008000800 */
[----:B------:R-:W2:Y:S01]  /*0330*/  LDC.64 R2, c[0x0][0x388] ;  /* 0x0000e200ff027b82 */ /* 0x000ea20000000a00 */
[----:B------:R-:W-:-:S05]  /*0340*/  LOP3.LUT R12, R13, 0x1fffff8, RZ, 0xc0, !PT ;  /* 0x01fffff80d0c7812 */ /* 0x000fca00078ec0ff */
[----:B------:R-:W-:Y:S02]  /*0350*/  IMAD.MOV R12, RZ, RZ, -R12 ;  /* 0x000000ffff0c7224 */ /* 0x000fe400078e0a0c */
[----:B0-----:R-:W-:-:S05]  /*0360*/  VIADD R14, R11, UR6 ;  /* 0x000000060b0e7c36 */ /* 0x001fca0008000000 */
[----:B------:R-:W-:-:S07]  /*0370*/  LEA R14, R14, 0x800, 0x1 ;  /* 0x000008000e0e7811 */ /* 0x000fce00078e08ff */
.L_x_340:
[----:B--2---:R-:W-:-:S05]  /*0380*/  IMAD.WIDE.U32 R8, R11, 0x4, R2 ;  /* 0x000000040b087825 */ /* 0x004fca00078e0002 */
        /* <DEDUP_REMOVED lines=9> */
[C---:B------:R-:W-:Y:S01]  /*0420*/  VIADD R23, R14.reuse, 0xfffff800 ;  /* 0xfffff8000e177836 */ /* 0x040fe20000000000 */
[----:B------:R-:W-:Y:S01]  /*0430*/  IADD3 R4, P3, PT, R11, UR10, RZ ;  /* 0x0000000a0b047c10 */ /* 0x000fe2000ff7e0ff */
[----:B------:R-:W-:Y:S01]  /*0440*/  VIADD R26, R14, 0xfffffc00 ;  /* 0xfffffc000e1a7836 */ /* 0x000fe20000000000 */
[----:B------:R-:W-:Y:S01]  /*0450*/  LOP3.LUT P5, RZ, R25, 0xff, RZ, 0xc0, !PT ;  /* 0x000000ff19ff7812 */ /* 0x000fe200078ac0ff */
[----:B------:R-:W-:-:S02]  /*0460*/  VIADD R12, R12, 0x8 ;  /* 0x000000080c0c7836 */ /* 0x000fc40000000000 */
[----:B------:R-:W-:Y:S02]  /*0470*/  VIADD R11, R11, 0x800 ;  /* 0x000008000b0b7836 */ /* 0x000fe40000000000 */
[----:B0-----:R-:W-:Y:S01]  /*0480*/  VIADD R8, R14, 0xfffffa00 ;  /* 0xfffffa000e087836 */ /* 0x001fe20000000000 */
[CC--:B--2---:R-:W-:Y:S02]  /*0490*/  ISETP.NE.AND P0, PT, R23.reuse, R24.reuse, PT ;  /* 0x000000181700720c */ /* 0x0c4fe40003f05270 */
[----:B------:R-:W-:Y:S01]  /*04a0*/  ISETP.NE.AND P2, PT, R23, R24, P5 ;  /* 0x000000181700720c */ /* 0x000fe20002f45270 */
[----:B------:R-:W-:-:S04]  /*04b0*/  IMAD.X R23, RZ, RZ, UR11, P3 ;  /* 0x0000000bff177e24 */ /* 0x000fc800098e06ff */
[----:B------:R-:W-:Y:S02]  /*04c0*/  @!P5 SEL R25, RZ, 0x1, !P0 ;  /* 0x00000001ff19d807 */ /* 0x000fe40004000000 */
[----:B------:R-:W-:Y:S02]  /*04d0*/  ISETP.LT.U32.AND P0, PT, R4, R5, PT ;  /* 0x000000050400720c */ /* 0x000fe40003f01070 */
[----:B------:R-:W-:Y:S02]  /*04e0*/  SEL R24, R25, 0x1, !P2 ;  /* 0x0000000119187807 */ /* 0x000fe40005000000 */
[----:B---3--:R-:W-:Y:S02]  /*04f0*/  ISETP.NE.AND P6, PT, R8, R21, PT ;  /* 0x000000150800720c */ /* 0x008fe40003fc5270 */
[----:B------:R-:W-:Y:S02]  /*0500*/  LOP3.LUT P3, RZ, R24, 0xff, RZ, 0xc0, !PT ;  /* 0x000000ff18ff7812 */ /* 0x000fe4000786c0ff */
[----:B------:R-:W-:-:S02]  /*0510*/  ISETP.LT.AND.EX P0, PT, R23, R0, PT, P0 ;  /* 0x000000001700720c */ /* 0x000fc40003f01300 */
[----:B------:R-:W-:Y:S02]  /*0520*/  ISETP.NE.AND P4, PT, R8, R21, P3 ;  /* 0x000000150800720c */ /* 0x000fe40001f85270 */
[CC--:B------:R-:W-:Y:S02]  /*0530*/  SEL R9, R4.reuse, R5.reuse, P0 ;  /* 0x0000000504097207 */ /* 0x0c0fe40000000000 */
[----:B------:R-:W-:Y:S02]  /*0540*/  @!P2 SEL R9, R4, R5, !P5 ;  /* 0x000000050409a207 */ /* 0x000fe40006800000 */
[CC--:B------:R-:W-:Y:S02]  /*0550*/  SEL R5, R23.reuse, R0.reuse, P0 ;  /* 0x0000000017057207 */ /* 0x0c0fe40000000000 */
[----:B------:R-:W-:Y:S02]  /*0560*/  @!P2 SEL R5, R23, R0, !P5 ;  /* 0x000000001705a207 */ /* 0x000fe40006800000 */
[----:B------:R-:W-:-:S02]  /*0570*/  @!P3 SEL R24, RZ, 0x1, !P6 ;  /* 0x00000001ff18b807 */ /* 0x000fc40007000000 */
[----:B------:R-:W-:Y:S02]  /*0580*/  IADD3 R28, P0, PT, R4, 0x100, RZ ;  /* 0x00000100041c7810 */ /* 0x000fe40007f1e0ff */
[----:B------:R-:W-:Y:S02]  /*0590*/  SEL R24, R24, 0x1, !P4 ;  /* 0x0000000118187807 */ /* 0x000fe40006000000 */
[----:B----4-:R-:W-:Y:S01]  /*05a0*/  ISETP.NE.AND P6, PT, R26, R17, PT ;  /* 0x000000111a00720c */ /* 0x010fe20003fc5270 */
[----:B------:R-:W-:Y:S01]  /*05b0*/  IMAD.X R25, RZ, RZ, R23, P0 ;  /* 0x000000ffff197224 */ /* 0x000fe200000e0617 */
[----:B------:R-:W-:Y:S02]  /*05c0*/  LOP3.LUT P2, RZ, R24, 0xff, RZ, 0xc0, !PT ;  /* 0x000000ff18ff7812 */ /* 0x000fe4000784c0ff */
[----:B------:R-:W-:Y:S02]  /*05d0*/  ISETP.LT.U32.AND P0, PT, R28, R9, PT ;  /* 0x000000091c00720c */ /* 0x000fe40003f01070 */
[----:B------:R-:W-:-:S02]  /*05e0*/  ISETP.NE.AND P5, PT, R26, R17, P2 ;  /* 0x000000111a00720c */ /* 0x000fc400017a5270 */
[----:B------:R-:W-:-:S04]  /*05f0*/  ISETP.LT.AND.EX P0, PT, R25, R5, PT, P0 ;  /* 0x000000051900720c */ /* 0x000fc80003f01300 */
[C---:B------:R-:W-:Y:S02]  /*0600*/  SEL R8, R28.reuse, R9, P0 ;  /* 0x000000091c087207 */ /* 0x040fe40000000000 */
[C---:B------:R-:W-:Y:S02]  /*0610*/  SEL R0, R25.reuse, R5, P0 ;  /* 0x0000000519007207 */ /* 0x040fe40000000000 */
[----:B------:R-:W-:Y:S02]  /*0620*/  @!P2 SEL R24, RZ, 0x1, !P6 ;  /* 0x00000001ff18a807 */ /* 0x000fe40007000000 */
[----:B------:R-:W-:Y:S02]  /*0630*/  @!P4 SEL R8, R28, R9, !P3 ;  /* 0x000000091c08c207 */ /* 0x000fe40005800000 */
[----:B------:R-:W-:Y:S02]  /*0640*/  SEL R24, R24, 0x1, !P5 ;  /* 0x0000000118187807 */ /* 0x000fe40006800000 */
[----:B------:R-:W-:Y:S01]  /*0650*/  @!P4 SEL R0, R25, R5, !P3 ;  /* 0x000000051900c207 */ /* 0x000fe20005800000 */
[----:B------:R-:W-:Y:S01]  /*0660*/  VIADD R5, R14, 0xfffffe00 ;  /* 0xfffffe000e057836 */ /* 0x000fe20000000000 */
[----:B------:R-:W-:-:S02]  /*0670*/  LOP3.LUT P3, RZ, R24, 0xff, RZ, 0xc0, !PT ;  /* 0x000000ff18ff7812 */ /* 0x000fc4000786c0ff */
[----:B------:R-:W-:Y:S02]  /*0680*/  IADD3 R21, P0, PT, R4, 0x200, RZ ;  /* 0x0000020004157810 */ /* 0x000fe40007f1e0ff */
[CC--:B-----5:R-:W-:Y:S02]  /*0690*/  ISETP.NE.AND P6, PT, R5.reuse, R18.reuse, PT ;  /* 0x000000120500720c */ /* 0x0e0fe40003fc5270 */
[----:B------:R-:W-:Y:S01]  /*06a0*/  ISETP.NE.AND P4, PT, R5, R18, P3 ;  /* 0x000000120500720c */ /* 0x000fe20001f85270 */
[----:B------:R-:W-:Y:S01]  /*06b0*/  IMAD.X R25, RZ, RZ, R23, P0 ;  /* 0x000000ffff197224 */ /* 0x000fe200000e0617 */
[----:B------:R-:W-:-:S04]  /*06c0*/  ISETP.LT.U32.AND P0, PT, R21, R8, PT ;  /* 0x000000081500720c */ /* 0x000fc80003f01070 */
[----:B------:R-:W-:Y:S02]  /*06d0*/  ISETP.LT.AND.EX P0, PT, R25, R0, PT, P0 ;  /* 0x000000001900720c */ /* 0x000fe40003f01300 */
[----:B------:R-:W-:Y:S02]  /*06e0*/  @!P3 SEL R24, RZ, 0x1, !P6 ;  /* 0x00000001ff18b807 */ /* 0x000fe40007000000 */
[----:B------:R-:W-:Y:S02]  /*06f0*/  SEL R9, R21, R8, P0 ;  /* 0x0000000815097207 */ /* 0x000fe40000000000 */
[----:B------:R-:W-:Y:S02]  /*0700*/  SEL R24, R24, 0x1, !P4 ;  /* 0x0000000118187807 */ /* 0x000fe40006000000 */
[----:B------:R-:W-:Y:S02]  /*0710*/  SEL R17, R25, R0, P0 ;  /* 0x0000000019117207 */ /* 0x000fe40000000000 */
[----:B------:R-:W-:-:S02]  /*0720*/  @!P5 SEL R9, R21, R8, !P2 ;  /* 0x000000081509d207 */ /* 0x000fc40005000000 */
[----:B------:R-:W-:Y:S02]  /*0730*/  @!P5 SEL R17, R25, R0, !P2 ;  /* 0x000000001911d207 */ /* 0x000fe40005000000 */
[----:B------:R-:W-:Y:S02]  /*0740*/  IADD3 R8, P0, PT, R4, 0x300, RZ ;  /* 0x0000030004087810 */ /* 0x000fe40007f1e0ff */
[----:B------:R-:W-:Y:S02]  /*0750*/  LOP3.LUT P2, RZ, R24, 0xff, RZ, 0xc0, !PT ;  /* 0x000000ff18ff7812 */ /* 0x000fe4000784c0ff */
[----:B------:R-:W-:Y:S01]  /*0760*/  ISETP.NE.AND P6, PT, R14, R19, PT ;  /* 0x000000130e00720c */ /* 0x000fe20003fc5270 */
[----:B------:R-:W-:Y:S01]  /*0770*/  IMAD.X R0, RZ, RZ, R23, P0 ;  /* 0x000000ffff007224 */ /* 0x000fe200000e0617 */
[----:B------:R-:W-:Y:S02]  /*0780*/  ISETP.LT.U32.AND P0, PT, R8, R9, PT ;  /* 0x000000090800720c */ /* 0x000fe40003f01070 */
[----:B------:R-:W-:-:S02]  /*0790*/  ISETP.NE.AND P5, PT, R14, R19, P2 ;  /* 0x000000130e00720c */ /* 0x000fc400017a5270 */
[----:B------:R-:W-:-:S04]  /*07a0*/  ISETP.LT.AND.EX P0, PT, R0, R17, PT, P0 ;  /* 0x000000110000720c */ /* 0x000fc80003f01300 */
[----:B------:R-:W-:Y:S02]  /*07b0*/  SEL R18, R8, R9, P0 ;  /* 0x0000000908127207 */ /* 0x000fe40000000000 */
[----:B------:R-:W-:Y:S02]  /*07c0*/  @!P2 SEL R24, RZ, 0x1, !P6 ;  /* 0x00000001ff18a807 */ /* 0x000fe40007000000 */
[----:B------:R-:W-:Y:S02]  /*07d0*/  SEL R28, R0, R17, P0 ;  /* 0x00000011001c7207 */ /* 0x000fe40000000000 */
[----:B------:R-:W-:Y:S02]  /*07e0*/  IADD3 R5, P0, PT, R4, 0x400, RZ ;  /* 0x0000040004057810 */ /* 0x000fe40007f1e0ff */
[----:B------:R-:W-:Y:S01]  /*07f0*/  @!P4 SEL R18, R8, R9, !P3 ;  /* 0x000000090812c207 */ /* 0x000fe20005800000 */
[----:B------:R-:W-:Y:S01]  /*0800*/  VIADD R8, R14, 0x200 ;  /* 0x000002000e087836 */ /* 0x000fe20000000000 */
[----:B------:R-:W-:-:S02]  /*0810*/  SEL R24, R24, 0x1, !P5 ;  /* 0x0000000118187807 */ /* 0x000fc40006800000 */
[----:B------:R-:W-:Y:S01]  /*0820*/  @!P4 SEL R28, R0, R17, !P3 ;  /* 0x00000011001cc207 */ /* 0x000fe20005800000 */
[----:B------:R-:W-:Y:S01]  /*0830*/  IMAD.X R17, RZ, RZ, R23, P0 ;  /* 0x000000ffff117224 */ /* 0x000fe200000e0617 */
[----:B------:R-:W-:Y:S02]  /*0840*/  ISETP.LT.U32.AND P0, PT, R5, R18, PT ;  /* 0x000000120500720c */ /* 0x000fe40003f01070 */
[----:B------:R-:W-:Y:S02]  /*0850*/  LOP3.LUT P3, RZ, R24, 0xff, RZ, 0xc0, !PT ;  /* 0x000000ff18ff7812 */ /* 0x000fe4000786c0ff */
[----:B------:R-:W-:Y:S02]  /*0860*/  ISETP.LT.AND.EX P0, PT, R17, R28, PT, P0 ;  /* 0x0000001c1100720c */ /* 0x000fe40003f01300 */
[----:B------:R-:W-:Y:S02]  /*0870*/  IADD3 R9, P6, PT, R4, 0x500, RZ ;  /* 0x0000050004097810 */ /* 0x000fe40007fde0ff */
[----:B------:R-:W-:-:S02]  /*0880*/  SEL R26, R5, R18, P0 ;  /* 0x00000012051a7207 */ /* 0x000fc40000000000 */
[----:B------:R-:W-:Y:S01]  /*0890*/  SEL R0, R17, R28, P0 ;  /* 0x0000001c11007207 */ /* 0x000fe20000000000 */
[----:B------:R-:W-:Y:S01]  /*08a0*/  IMAD.X R19, RZ, RZ, R23, P6 ;  /* 0x000000ffff137224 */ /* 0x000fe200030e0617 */
[-C--:B------:R-:W-:Y:S02]  /*08b0*/  ISETP.NE.AND P0, PT, R8, R15.reuse, PT ;  /* 0x0000000f0800720c */ /* 0x080fe40003f05270 */
[----:B------:R-:W-:Y:S01]  /*08c0*/  @!P5 SEL R26, R5, R18, !P2 ;  /* 0x00000012051ad207 */ /* 0x000fe20005000000 */
[----:B------:R-:W-:Y:S01]  /*08d0*/  VIADD R5, R14, 0x400 ;  /* 0x000004000e057836 */ /* 0x000fe20000000000 */
[----:B------:R-:W-:Y:S02]  /*08e0*/  ISETP.NE.AND P4, PT, R8, R15, P3 ;  /* 0x0000000f0800720c */ /* 0x000fe40001f85270 */
[----:B------:R-:W-:Y:S02]  /*08f0*/  @!P3 SEL R24, RZ, 0x1, !P0 ;  /* 0x00000001ff18b807 */ /* 0x000fe40004000000 */
[----:B------:R-:W-:-:S02]  /*0900*/  @!P5 SEL R0, R17, R28, !P2 ;  /* 0x0000001c1100d207 */ /* 0x000fc40005000000 */
[----:B------:R-:W-:Y:S02]  /*0910*/  ISETP.LT.U32.AND P0, PT, R9, R26, PT ;  /* 0x0000001a0900720c */ /* 0x000fe40003f01070 */
[----:B------:R-:W-:Y:S02]  /*0920*/  SEL R24, R24, 0x1, !P4 ;  /* 0x0000000118187807 */ /* 0x000fe40006000000 */
[----:B------:R-:W-:Y:S02]  /*0930*/  ISETP.LT.AND.EX P0, PT, R19, R0, PT, P0 ;  /* 0x000000001300720c */ /* 0x000fe40003f01300 */
[----:B------:R-:W-:Y:S02]  /*0940*/  LOP3.LUT P2, RZ, R24, 0xff, RZ, 0xc0, !PT ;  /* 0x000000ff18ff7812 */ /* 0x000fe4000784c0ff */
[----:B------:R-:W-:Y:S02]  /*0950*/  SEL R18, R9, R26, P0 ;  /* 0x0000001a09127207 */ /* 0x000fe40000000000 */
[----:B------:R-:W-:-:S02]  /*0960*/  SEL R17, R19, R0, P0 ;  /* 0x0000000013117207 */ /* 0x000fc40000000000 */
[----:B------:R-:W-:Y:S02]  /*0970*/  IADD3 R15, P0, PT, R4, 0x600, RZ ;  /* 0x00000600040f7810 */ /* 0x000fe40007f1e0ff */
[----:B------:R-:W-:Y:S02]  /*0980*/  @!P4 SEL R18, R9, R26, !P3 ;  /* 0x0000001a0912c207 */ /* 0x000fe40005800000 */
[----:B------:R-:W-:Y:S01]  /*0990*/  @!P4 SEL R17, R19, R0, !P3 ;  /* 0x000000001311c207 */ /* 0x000fe20005800000 */
[----:B------:R-:W-:Y:S01]  /*09a0*/  IMAD.X R0, RZ, RZ, R23, P0 ;  /* 0x000000ffff007224 */ /* 0x000fe200000e0617 */
[----:B------:R-:W-:Y:S02]  /*09b0*/  ISETP.NE.AND P4, PT, R5, R16, P2 ;  /* 0x000000100500720c */ /* 0x000fe40001785270 */
[----:B------:R-:W-:Y:S02]  /*09c0*/  ISETP.LT.U32.AND P0, PT, R15, R18, PT ;  /* 0x000000120f00720c */ /* 0x000fe40003f01070 */
[----:B------:R-:W-:Y:S01]  /*09d0*/  ISETP.NE.AND P3, PT, R5, R16, PT ;  /* 0x000000100500720c */ /* 0x000fe20003f65270 */
[----:B------:R-:W-:Y:S01]  /*09e0*/  VIADD R5, R14, 0x600 ;  /* 0x000006000e057836 */ /* 0x000fe20000000000 */
[----:B------:R-:W-:Y:S01]  /*09f0*/  ISETP.LT.AND.EX P0, PT, R0, R17, PT, P0 ;  /* 0x000000110000720c */ /* 0x000fe20003f01300 */
[----:B------:R-:W-:Y:S01]  /*0a00*/  VIADD R14, R14, 0x1000 ;  /* 0x000010000e0e7836 */ /* 0x000fe20000000000 */
[----:B------:R-:W-:-:S02]  /*0a10*/  @!P2 SEL R24, RZ, 0x1, !P3 ;  /* 0x00000001ff18a807 */ /* 0x000fc40005800000 */
[CC--:B------:R-:W-:Y:S02]  /*0a20*/  SEL R9, R15.reuse, R18.reuse, P0 ;  /* 0x000000120f097207 */ /* 0x0c0fe40000000000 */
[-C--:B------:R-:W-:Y:S02]  /*0a30*/  SEL R8, R0, R17.reuse, P0 ;  /* 0x0000001100087207 */ /* 0x080fe40000000000 */
[----:B------:R-:W-:Y:S02]  /*0a40*/  IADD3 R4, P0, PT, R4, 0x700, RZ ;  /* 0x0000070004047810 */ /* 0x000fe40007f1e0ff */
[----:B------:R-:W-:Y:S02]  /*0a50*/  @!P4 SEL R9, R15, R18, !P2 ;  /* 0x000000120f09c207 */ /* 0x000fe40005000000 */
[----:B------:R-:W-:Y:S01]  /*0a60*/  SEL R24, R24, 0x1, !P4 ;  /* 0x0000000118187807 */ /* 0x000fe20006000000 */
[----:B------:R-:W-:Y:S01]  /*0a70*/  IMAD.X R23, RZ, RZ, R23, P0 ;  /* 0x000000ffff177224 */ /* 0x000fe200000e0617 */
[----:B------:R-:W-:-:S02]  /*0a80*/  @!P4 SEL R8, R0, R17, !P2 ;  /* 0x000000110008c207 */ /* 0x000fc40005000000 */
[-C--:B------:R-:W-:Y:S02]  /*0a90*/  ISETP.LT.U32.AND P0, PT, R4, R9.reuse, PT ;  /* 0x000000090400720c */ /* 0x080fe40003f01070 */
[----:B------:R-:W-:Y:S02]  /*0aa0*/  LOP3.LUT P3, RZ, R24, 0xff, RZ, 0xc0, !PT ;  /* 0x000000ff18ff7812 */ /* 0x000fe4000786c0ff */
[----:B------:R-:W-:Y:S02]  /*0ab0*/  ISETP.LT.AND.EX P0, PT, R23, R8, PT, P0 ;  /* 0x000000081700720c */ /* 0x000fe40003f01300 */
[CC--:B------:R-:W-:Y:S02]  /*0ac0*/  ISETP.NE.AND P4, PT, R5.reuse, R20.reuse, P3 ;  /* 0x000000140500720c */ /* 0x0c0fe40001f85270 */
[----:B------:R-:W-:Y:S02]  /*0ad0*/  ISETP.NE.AND P2, PT, R5, R20, PT ;  /* 0x000000140500720c */ /* 0x000fe40003f45270 */
[----:B------:R-:W-:-:S02]  /*0ae0*/  SEL R5, R4, R9, P0 ;  /* 0x0000000904057207 */ /* 0x000fc40000000000 */
[----:B------:R-:W-:Y:S02]  /*0af0*/  SEL R0, R23, R8, P0 ;  /* 0x0000000817007207 */ /* 0x000fe40000000000 */
[----:B------:R-:W-:Y:S02]  /*0b00*/  ISETP.NE.AND P0, PT, R12, RZ, PT ;  /* 0x000000ff0c00720c */ /* 0x000fe40003f05270 */
[----:B------:R-:W-:-:S03]  /*0b10*/  @!P3 SEL R24, RZ, 0x1, !P2 ;  /* 0x00000001ff18b807 */ /* 0x000fc60005000000 */
[----:B------:R-:W-:Y:S02]  /*0b20*/  @!P4 SEL R5, R4, R9, !P3 ;  /* 0x000000090405c207 */ /* 0x000fe40005800000 */
[----:B------:R-:W-:Y:S02]  /*0b30*/  SEL R4, R24, 0x1, !P4 ;  /* 0x0000000118047807 */ /* 0x000fe40006000000 */
[----:B------:R-:W-:-:S04]  /*0b40*/  @!P4 SEL R0, R23, R8, !P3 ;  /* 0x000000081700c207 */ /* 0x000fc80005800000 */
[----:B------:R-:W-:Y:S05]  /*0b50*/  @P0 BRA `(.L_x_340) ;  /* 0xfffffff800080947 */ /* 0x000fea000383ffff */
.L_x_339:
[----:B------:R-:W-:Y:S05]  /*0b60*/  BSYNC.RECONVERGENT B2 ;  /* 0x0000000000027941 */ /* 0x000fea0003800200 */
.L_x_338:
[----:B------:R-:W-:Y:S05]  /*0b70*/  @!P1 BRA `(.L_x_337) ;  /* 0x0000000800309947 */ /* 0x000fea0003800000 */
[----:B------:R-:W-:Y:S01]  /*0b80*/  ISETP.GE.U32.AND P0, PT, R22, 0x4, PT ;  /* 0x000000041600780c */ /* 0x000fe20003f06070 */
[----:B------:R-:W-:Y:S01]  /*0b90*/  BSSY.RECONVERGENT B2, `(.L_x_341) ;  /* 0x0000048000027945 */ /* 0x000fe20003800200 */
[----:B------:R-:W-:-:S11]  /*0ba0*/  LOP3.LUT P1, R13, R13, 0x3, RZ, 0xc0, !PT ;  /* 0x000000030d0d7812 */ /* 0x000fd6000782c0ff */
[----:B------:R-:W-:Y:S05]  /*0bb0*/  @!P0 BRA `(.L_x_342) ;  /* 0x0000000400148947 */ /* 0x000fea0003800000 */
[----:B------:R-:W0:Y:S01]  /*0bc0*/  LDC.64 R14, c[0x0][0x388] ;  /* 0x0000e200ff0e7b82 */ /* 0x000e220000000a00 */
[----:B------:R-:W2:Y:S01]  /*0bd0*/  LDCU UR6, c[0x0][0x380] ;  /* 0x00007000ff0677ac */ /* 0x000ea20008000800 */
[----:B------:R-:W3:Y:S01]  /*0be0*/  LDCU.64 UR12, c[0x0][0x3a0] ;  /* 0x00007400ff0c77ac */ /* 0x000ee20008000a00 */
[----:B0-----:R-:W-:-:S05]  /*0bf0*/  IMAD.WIDE.U32 R14, R11, 0x4, R14 ;  /* 0x000000040b0e7825 */ /* 0x001fca00078e000e */
[----:B------:R-:W4:Y:S04]  /*0c00*/  LDG.E R12, desc[UR8][R14.64] ;  /* 0x000000080e0c7981 */ /* 0x000f28000c1e1900 */
[----:B------:R-:W5:Y:S04]  /*0c10*/  LDG.E R17, desc[UR8][R14.64+0x400] ;  /* 0x000400080e117981 */ /* 0x000f68000c1e1900 */
[----:B------:R-:W5:Y:S04]  /*0c20*/  LDG.E R8, desc[UR8][R14.64+0x800] ;  /* 0x000800080e087981 */ /* 0x000f68000c1e1900 */
[----:B------:R0:W5:Y:S01]  /*0c30*/  LDG.E R2, desc[UR8][R14.64+0xc00] ;  /* 0x000c00080e027981 */ /* 0x000162000c1e1900 */
[----:B------:R-:W-:Y:S01]  /*0c40*/  LOP3.LUT P3, RZ, R4, 0xff, RZ, 0xc0, !PT ;  /* 0x000000ff04ff7812 */ /* 0x000fe2000786c0ff */
[C---:B--2---:R-:W-:Y:S01]  /*0c50*/  VIADD R3, R11.reuse, UR6 ;  /* 0x000000060b037c36 */ /* 0x044fe20008000000 */
[C---:B---3--:R-:W-:Y:S01]  /*0c60*/  IADD3 R16, P2, PT, R11.reuse, UR12, RZ ;  /* 0x0000000c0b107c10 */ /* 0x048fe2000ff5e0ff */
[----:B------:R-:W-:-:S02]  /*0c70*/  VIADD R9, R11, 0x100 ;  /* 0x000001000b097836 */ /* 0x000fc40000000000 */
[----:B------:R-:W-:Y:S02]  /*0c80*/  IMAD.SHL.U32 R3, R3, 0x2, RZ ;  /* 0x0000000203037824 */ /* 0x000fe400078e00ff */
[----:B------:R-:W-:Y:S01]  /*0c90*/  IMAD.X R19, RZ, RZ, UR13, P2 ;  /* 0x0000000dff137e24 */ /* 0x000fe200090e06ff */
[----:B------:R-:W-:Y:S02]  /*0ca0*/  IADD3 R9, P5, PT, R9, UR12, RZ ;  /* 0x0000000c09097c10 */ /* 0x000fe4000ffbe0ff */
[CC--:B----4-:R-:W-:Y:S02]  /*0cb0*/  ISETP.NE.AND P0, PT, R3.reuse, R12.reuse, PT ;  /* 0x0000000c0300720c */ /* 0x0d0fe40003f05270 */
[C---:B------:R-:W-:Y:S01]  /*0cc0*/  ISETP.NE.AND P4, PT, R3.reuse, R12, P3 ;  /* 0x0000000c0300720c */ /* 0x040fe20001f85270 */
[----:B------:R-:W-:Y:S01]  /*0cd0*/  VIADD R12, R3, 0x200 ;  /* 0x00000200030c7836 */ /* 0x000fe20000000000 */
[----:B------:R-:W-:Y:S02]  /*0ce0*/  @!P3 SEL R4, RZ, 0x1, !P0 ;  /* 0x00000001ff04b807 */ /* 0x000fe40004000000 */
[----:B------:R-:W-:-:S02]  /*0cf0*/  ISETP.LT.U32.AND P0, PT, R16, R5, PT ;  /* 0x000000051000720c */ /* 0x000fc40003f01070 */
[----:B------:R-:W-:Y:S02]  /*0d00*/  SEL R4, R4, 0x1, !P4 ;  /* 0x0000000104047807 */ /* 0x000fe40006000000 */
[CC--:B------:R-:W-:Y:S02]  /*0d10*/  ISETP.LT.AND.EX P0, PT, R19.reuse, R0.reuse, PT, P0 ;  /* 0x000000001300720c */ /* 0x0c0fe40003f01300 */
[----:B------:R-:W-:Y:S02]  /*0d20*/  LOP3.LUT P2, RZ, R4, 0xff, RZ, 0xc0, !PT ;  /* 0x000000ff04ff7812 */ /* 0x000fe4000784c0ff */
[----:B------:R-:W-:Y:S02]  /*0d30*/  SEL R18, R16, R5, P0 ;  /* 0x0000000510127207 */ /* 0x000fe40000000000 */
[----:B0-----:R-:W-:Y:S02]  /*0d40*/  SEL R15, R19, R0, P0 ;  /* 0x00000000130f7207 */ /* 0x001fe40000000000 */
[----:B-----5:R-:W-:-:S02]  /*0d50*/  ISETP.NE.AND P0, PT, R12, R17, PT ;  /* 0x000000110c00720c */ /* 0x020fc40003f05270 */
[----:B------:R-:W-:Y:S01]  /*0d60*/  @!P4 SEL R18, R16, R5, !P3 ;  /* 0x000000051012c207 */ /* 0x000fe20005800000 */
[----:B------:R-:W-:Y:S01]  /*0d70*/  VIADD R5, R3, 0x400 ;  /* 0x0000040003057836 */ /* 0x000fe20000000000 */
[----:B------:R-:W-:Y:S01]  /*0d80*/  @!P4 SEL R15, R19, R0, !P3 ;  /* 0x00000000130fc207 */ /* 0x000fe20005800000 */
[----:B------:R-:W-:Y:S01]  /*0d90*/  VIADD R0, R11, 0x200 ;  /* 0x000002000b007836 */ /* 0x000fe20000000000 */
[----:B------:R-:W-:Y:S01]  /*0da0*/  ISETP.NE.AND P4, PT, R12, R17, P2 ;  /* 0x000000110c00720c */ /* 0x000fe20001785270 */
[----:B------:R-:W-:Y:S01]  /*0db0*/  IMAD.X R12, RZ, RZ, UR13, P5 ;  /* 0x0000000dff0c7e24 */ /* 0x000fe2000a8e06ff */
[----:B------:R-:W-:Y:S01]  /*0dc0*/  @!P2 SEL R4, RZ, 0x1, !P0 ;  /* 0x00000001ff04a807 */ /* 0x000fe20004000000 */
[----:B------:R-:W-:Y:S01]  /*0dd0*/  VIADD R3, R3, 0x600 ;  /* 0x0000060003037836 */ /* 0x000fe20000000000 */
[----:B------:R-:W-:Y:S02]  /*0de0*/  ISETP.LT.U32.AND P0, PT, R9, R18, PT ;  /* 0x000000120900720c */ /* 0x000fe40003f01070 */
[----:B------:R-:W-:-:S02]  /*0df0*/  SEL R4, R4, 0x1, !P4 ;  /* 0x0000000104047807 */ /* 0x000fc40006000000 */
[-C--:B------:R-:W-:Y:S02]  /*0e00*/  ISETP.LT.AND.EX P0, PT, R12, R15.reuse, PT, P0 ;  /* 0x0000000f0c00720c */ /* 0x080fe40003f01300 */
[----:B------:R-:W-:Y:S02]  /*0e10*/  LOP3.LUT P3, RZ, R4, 0xff, RZ, 0xc0, !PT ;  /* 0x000000ff04ff7812 */ /* 0x000fe4000786c0ff */
[CC--:B------:R-:W-:Y:S02]  /*0e20*/  SEL R14, R9.reuse, R18.reuse, P0 ;  /* 0x00000012090e7207 */ /* 0x0c0fe40000000000 */
[CC--:B------:R-:W-:Y:S02]  /*0e30*/  SEL R16, R12.reuse, R15.reuse, P0 ;  /* 0x0000000f0c107207 */ /* 0x0c0fe40000000000 */
[----:B------:R-:W-:Y:S02]  /*0e40*/  @!P4 SEL R14, R9, R18, !P2 ;  /* 0x00000012090ec207 */ /* 0x000fe40005000000 */
[----:B------:R-:W-:-:S02]  /*0e50*/  @!P4 SEL R16, R12, R15, !P2 ;  /* 0x0000000f0c10c207 */ /* 0x000fc40005000000 */
[----:B------:R-:W-:Y:S01]  /*0e60*/  IADD3 R9, P0, PT, R0, UR12, RZ ;  /* 0x0000000c00097c10 */ /* 0x000fe2000ff1e0ff */
[----:B------:R-:W-:Y:S01]  /*0e70*/  VIADD R0, R11, 0x300 ;  /* 0x000003000b007836 */ /* 0x000fe20000000000 */
[-C--:B------:R-:W-:Y:S01]  /*0e80*/  ISETP.NE.AND P2, PT, R5, R8.reuse, PT ;  /* 0x000000080500720c */ /* 0x080fe20003f45270 */
[----:B------:R-:W-:Y:S01]  /*0e90*/  VIADD R11, R11, 0x400 ;  /* 0x000004000b0b7836 */ /* 0x000fe20000000000 */
[----:B------:R-:W-:Y:S01]  /*0ea0*/  ISETP.NE.AND P4, PT, R5, R8, P3 ;  /* 0x000000080500720c */ /* 0x000fe20001f85270 */
[----:B------:R-:W-:Y:S01]  /*0eb0*/  IMAD.X R5, RZ, RZ, UR13, P0 ;  /* 0x0000000dff057e24 */ /* 0x000fe200080e06ff */
[----:B------:R-:W-:Y:S02]  /*0ec0*/  @!P3 SEL R4, RZ, 0x1, !P2 ;  /* 0x00000001ff04b807 */ /* 0x000fe40005000000 */
[----:B------:R-:W-:Y:S02]  /*0ed0*/  ISETP.LT.U32.AND P0, PT, R9, R14, PT ;  /* 0x0000000e0900720c */ /* 0x000fe40003f01070 */
[----:B------:R-:W-:-:S02]  /*0ee0*/  SEL R4, R4, 0x1, !P4 ;  /* 0x0000000104047807 */ /* 0x000fc40006000000 */
[----:B------:R-:W-:Y:S02]  /*0ef0*/  ISETP.LT.AND.EX P0, PT, R5, R16, PT, P0 ;  /* 0x000000100500720c */ /* 0x000fe40003f01300 */
[----:B------:R-:W-:Y:S02]  /*0f00*/  LOP3.LUT P2, RZ, R4, 0xff, RZ, 0xc0, !PT ;  /* 0x000000ff04ff7812 */ /* 0x000fe4000784c0ff */
[----:B------:R-:W-:Y:S02]  /*0f10*/  IADD3 R8, P5, PT, R0, UR12, RZ ;  /* 0x0000000c00087c10 */ /* 0x000fe4000ffbe0ff */
[----:B------:R-:W-:Y:S02]  /*0f20*/  SEL R15, R9, R14, P0 ;  /* 0x0000000e090f7207 */ /* 0x000fe40000000000 */
[----:B------:R-:W-:Y:S02]  /*0f30*/  SEL R12, R5, R16, P0 ;  /* 0x00000010050c7207 */ /* 0x000fe40000000000 */
[----:B------:R-:W-:Y:S01]  /*0f40*/  @!P4 SEL R15, R9, R14, !P3 ;  /* 0x0000000e090fc207 */ /* 0x000fe20005800000 */
[----:B------:R-:W-:Y:S01]  /*0f50*/  IMAD.X R9, RZ, RZ, UR13, P5 ;  /* 0x0000000dff097e24 */ /* 0x000fe2000a8e06ff */
[----:B------:R-:W-:-:S02]  /*0f60*/  @!P4 SEL R12, R5, R16, !P3 ;  /* 0x00000010050cc207 */ /* 0x000fc40005800000 */
[CC--:B------:R-:W-:Y:S02]  /*0f70*/  ISETP.NE.AND P4, PT, R3.reuse, R2.reuse, P2 ;  /* 0x000000020300720c */ /* 0x0c0fe40001785270 */
[CC--:B------:R-:W-:Y:S02]  /*0f80*/  ISETP.LT.U32.AND P0, PT, R8.reuse, R15.reuse, PT ;  /* 0x0000000f0800720c */ /* 0x0c0fe40003f01070 */
[----:B------:R-:W-:Y:S02]  /*0f90*/  ISETP.NE.AND P3, PT, R3, R2, PT ;  /* 0x000000020300720c */ /* 0x000fe40003f65270 */
[----:B------:R-:W-:Y:S02]  /*0fa0*/  ISETP.LT.AND.EX P0, PT, R9, R12, PT, P0 ;  /* 0x0000000c0900720c */ /* 0x000fe40003f01300 */
[----:B------:R-:W-:Y:S02]  /*0fb0*/  @!P2 SEL R4, RZ, 0x1, !P3 ;  /* 0x00000001ff04a807 */ /* 0x000fe40005800000 */
[----:B------:R-:W-:-:S02]  /*0fc0*/  SEL R5, R8, R15, P0 ;  /* 0x0000000f08057207 */ /* 0x000fc40000000000 */
[CC--:B------:R-:W-:Y:S02]  /*0fd0*/  SEL R0, R9.reuse, R12.reuse, P0 ;  /* 0x0000000c09007207 */ /* 0x0c0fe40000000000 */
[----:B------:R-:W-:Y:S02]  /*0fe0*/  SEL R4, R4, 0x1, !P4 ;  /* 0x0000000104047807 */ /* 0x000fe40006000000 */
[----:B------:R-:W-:Y:S02]  /*0ff0*/  @!P4 SEL R5, R8, R15, !P2 ;  /* 0x0000000f0805c207 */ /* 0x000fe40005000000 */
[----:B------:R-:W-:-:S07]  /*1000*/  @!P4 SEL R0, R9, R12, !P2 ;  /* 0x0000000c0900c207 */ /* 0x000fce0005000000 */
.L_x_342:
[----:B------:R-:W-:Y:S05]  /*1010*/  BSYNC.RECONVERGENT B2 ;  /* 0x0000000000027941 */ /* 0x000fea0003800200 */
.L_x_341:
[----:B------:R-:W-:Y:S05]  /*1020*/  @!P1 BRA `(.L_x_337) ;  /* 0x0000000400049947 */ /* 0x000fea0003800000 */
[----:B------:R-:W-:Y:S01]  /*1030*/  ISETP.NE.AND P0, PT, R13, 0x1, PT ;  /* 0x000000010d00780c */ /* 0x000fe20003f05270 */
[----:B------:R-:W-:Y:S01]  /*1040*/  BSSY.RECONVERGENT B2, `(.L_x_343) ;  /* 0x0000028000027945 */ /* 0x000fe20003800200 */
[----:B------:R-:W-:-:S11]  /*1050*/  LOP3.LUT P1, RZ, R10, 0x100, RZ, 0xc0, !PT ;  /* 0x000001000aff7812 */ /* 0x000fd6000782c0ff */
[----:B------:R-:W-:Y:S05]  /*1060*/  @!P0 BRA `(.L_x_344) ;  /* 0x0000000000948947 */ /* 0x000fea0003800000 */
[----:B------:R-:W0:Y:S01]  /*1070*/  LDC.64 R2, c[0x0][0x388] ;  /* 0x0000e200ff027b82 */ /* 0x000e220000000a00 */
[----:B------:R-:W2:Y:S01]  /*1080*/  LDCU UR6, c[0x0][0x380] ;  /* 0x00007000ff0677ac */ /* 0x000ea20008000800 */
[----:B------:R-:W3:Y:S01]  /*1090*/  LDCU.64 UR12, c[0x0][0x3a0] ;  /* 0x00007400ff0c77ac */ /* 0x000ee20008000a00 */
[----:B0-----:R-:W-:-:S05]  /*10a0*/  IMAD.WIDE.U32 R2, R11, 0x4, R2 ;  /* 0x000000040b027825 */ /* 0x001fca00078e0002 */
[----:B------:R-:W4:Y:S04]  /*10b0*/  LDG.E R9, desc[UR8][R2.64] ;  /* 0x0000000802097981 */ /* 0x000f28000c1e1900 */
[----:B------:R0:W5:Y:S01]  /*10c0*/  LDG.E R15, desc[UR8][R2.64+0x400] ;  /* 0x00040008020f7981 */ /* 0x000162000c1e1900 */
[----:B------:R-:W-:Y:S01]  /*10d0*/  LOP3.LUT P2, RZ, R4, 0xff, RZ, 0xc0, !PT ;  /* 0x000000ff04ff7812 */ /* 0x000fe2000784c0ff */
[----:B--2---:R-:W-:-:S04]  /*10e0*/  VIADD R8, R11, UR6 ;  /* 0x000000060b087c36 */ /* 0x004fc80008000000 */
[----:B------:R-:W-:Y:S01]  /*10f0*/  IMAD.SHL.U32 R10, R8, 0x2, RZ ;  /* 0x00000002080a7824 */ /* 0x000fe200078e00ff */
[C---:B---3--:R-:W-:Y:S01]  /*1100*/  IADD3 R8, P4, PT, R11.reuse, UR12, RZ ;  /* 0x0000000c0b087c10 */ /* 0x048fe2000ff9e0ff */
[----:B0-----:R-:W-:-:S03]  /*1110*/  VIADD R2, R11, 0x100 ;  /* 0x000001000b027836 */ /* 0x001fc60000000000 */
[----:B------:R-:W-:Y:S01]  /*1120*/  ISETP.LT.U32.AND P0, PT, R8, R5, PT ;  /* 0x000000050800720c */ /* 0x000fe20003f01070 */
[----:B------:R-:W-:Y:S01]  /*1130*/  VIADD R11, R11, 0x200 ;  /* 0x000002000b0b7836 */ /* 0x000fe20000000000 */
[CC--:B----4-:R-:W-:Y:S02]  /*1140*/  ISETP.NE.AND P5, PT, R10.reuse, R9.reuse, PT ;  /* 0x000000090a00720c */ /* 0x0d0fe40003fa5270 */
[C---:B------:R-:W-:Y:S01]  /*1150*/  ISETP.NE.AND P3, PT, R10.reuse, R9, P2 ;  /* 0x000000090a00720c */ /* 0x040fe20001765270 */
[----:B------:R-:W-:Y:S01]  /*1160*/  IMAD.X R9, RZ, RZ, UR13, P4 ;  /* 0x0000000dff097e24 */ /* 0x000fe2000a0e06ff */
[----:B------:R-:W-:Y:S01]  /*1170*/  @!P2 SEL R4, RZ, 0x1, !P5 ;  /* 0x00000001ff04a807 */ /* 0x000fe20006800000 */
[----:B------:R-:W-:Y:S01]  /*1180*/  VIADD R10, R10, 0x200 ;  /* 0x000002000a0a7836 */ /* 0x000fe20000000000 */
[----:B------:R-:W-:Y:S02]  /*1190*/  IADD3 R13, P5, PT, R2, UR12, RZ ;  /* 0x0000000c020d7c10 */ /* 0x000fe4000ffbe0ff */
[----:B------:R-:W-:-:S02]  /*11a0*/  SEL R4, R4, 0x1, !P3 ;  /* 0x0000000104047807 */ /* 0x000fc40005800000 */
[CC--:B------:R-:W-:Y:S02]  /*11b0*/  ISETP.LT.AND.EX P0, PT, R9.reuse, R0.reuse, PT, P0 ;  /* 0x000000000900720c */ /* 0x0c0fe40003f01300 */
[----:B------:R-:W-:Y:S02]  /*11c0*/  LOP3.LUT P4, RZ, R4, 0xff, RZ, 0xc0, !PT ;  /* 0x000000ff04ff7812 */ /* 0x000fe4000788c0ff */
[CC--:B------:R-:W-:Y:S02]  /*11d0*/  SEL R2, R8.reuse, R5.reuse, P0 ;  /* 0x0000000508027207 */ /* 0x0c0fe40000000000 */
[CC--:B------:R-:W-:Y:S02]  /*11e0*/  SEL R3, R9.reuse, R0.reuse, P0 ;  /* 0x0000000009037207 */ /* 0x0c0fe40000000000 */
[----:B------:R-:W-:Y:S01]  /*11f0*/  @!P3 SEL R2, R8, R5, !P2 ;  /* 0x000000050802b207 */ /* 0x000fe20005000000 */
[----:B------:R-:W-:Y:S01]  /*1200*/  IMAD.X R8, RZ, RZ, UR13, P5 ;  /* 0x0000000dff087e24 */ /* 0x000fe2000a8e06ff */
[----:B------:R-:W-:-:S02]  /*1210*/  @!P3 SEL R3, R9, R0, !P2 ;  /* 0x000000000903b207 */ /* 0x000fc40005000000 */
[CC--:B-----5:R-:W-:Y:S02]  /*1220*/  ISETP.NE.AND P3, PT, R10.reuse, R15.reuse, P4 ;  /* 0x0000000f0a00720c */ /* 0x0e0fe40002765270 */
[CC--:B------:R-:W-:Y:S02]  /*1230*/  ISETP.LT.U32.AND P0, PT, R13.reuse, R2.reuse, PT ;  /* 0x000000020d00720c */ /* 0x0c0fe40003f01070 */
        /* <DEDUP_REMOVED lines=8> */
.L_x_344:
[----:B------:R-:W-:Y:S05]  /*12c0*/  BSYNC.RECONVERGENT B2 ;  /* 0x0000000000027941 */ /* 0x000fea0003800200 */
.L_x_343:
[----:B------:R-:W-:Y:S05]  /*12d0*/  @P1 BRA `(.L_x_337) ;  /* 0x0000000000581947 */ /* 0x000fea0003800000 */
[----:B------:R-:W0:Y:S01]  /*12e0*/  LDC.64 R2, c[0x0][0x388] ;  /* 0x0000e200ff027b82 */ /* 0x000e220000000a00 */
[----:B------:R-:W2:Y:S01]  /*12f0*/  LDCU UR6, c[0x0][0x380] ;  /* 0x00007000ff0677ac */ /* 0x000ea20008000800 */
[----:B------:R-:W3:Y:S01]  /*1300*/  LDCU.64 UR12, c[0x0][0x3a0] ;  /* 0x00007400ff0c77ac */ /* 0x000ee20008000a00 */
[----:B0-----:R-:W-:-:S06]  /*1310*/  IMAD.WIDE.U32 R2, R11, 0x4, R2 ;  /* 0x000000040b027825 */ /* 0x001fcc00078e0002 */
[----:B------:R0:W4:Y:S01]  /*1320*/  LDG.E R3, desc[UR8][R2.64] ;  /* 0x0000000802037981 */ /* 0x000122000c1e1900 */
[C---:B--2---:R-:W-:Y:S01]  /*1330*/  VIADD R8, R11.reuse, UR6 ;  /* 0x000000060b087c36 */ /* 0x044fe20008000000 */
[----:B------:R-:W-:Y:S02]  /*1340*/  LOP3.LUT P3, RZ, R4, 0xff, RZ, 0xc0, !PT ;  /* 0x000000ff04ff7812 */ /* 0x000fe4000786c0ff */
[----:B---3--:R-:W-:Y:S01]  /*1350*/  IADD3 R10, P0, PT, R11, UR12, RZ ;  /* 0x0000000c0b0a7c10 */ /* 0x008fe2000ff1e0ff */
[----:B------:R-:W-:-:S04]  /*1360*/  IMAD.SHL.U32 R8, R8, 0x2, RZ ;  /* 0x0000000208087824 */ /* 0x000fc800078e00ff */
[----:B------:R-:W-:Y:S01]  /*1370*/  IMAD.X R9, RZ, RZ, UR13, P0 ;  /* 0x0000000dff097e24 */ /* 0x000fe200080e06ff */
[----:B------:R-:W-:-:S04]  /*1380*/  ISETP.LT.U32.AND P0, PT, R10, R5, PT ;  /* 0x000000050a00720c */ /* 0x000fc80003f01070 */
[----:B------:R-:W-:-:S04]  /*1390*/  ISETP.LT.AND.EX P0, PT, R9, R0, PT, P0 ;  /* 0x000000000900720c */ /* 0x000fc80003f01300 */
[----:B0-----:R-:W-:Y:S02]  /*13a0*/  SEL R2, R10, R5, P0 ;  /* 0x000000050a027207 */ /* 0x001fe40000000000 */
[CC--:B----4-:R-:W-:Y:S02]  /*13b0*/  ISETP.NE.AND P2, PT, R8.reuse, R3.reuse, P3 ;  /* 0x000000030800720c */ /* 0x0d0fe40001f45270 */
        /* <DEDUP_REMOVED lines=8> */
.L_x_337:
[----:B------:R-:W-:Y:S05]  /*1440*/  BSYNC.RECONVERGENT B1 ;  /* 0x0000000000017941 */ /* 0x000fea0003800200 */
.L_x_336:
[----:B------:R-:W-:-:S04]  /*1450*/  UISETP.GE.U32.AND UP0, UPT, UR4, 0x100, UPT ;  /* 0x000001000400788c */ /* 0x000fc8000bf06070 */
[----:B------:R-:W-:-:S09]  /*1460*/  UISETP.GE.U32.AND.EX UP0, UPT, UR5, URZ, UPT, UP0 ;  /* 0x000000ff0500728c */ /* 0x000fd2000bf06100 */
[----:B------:R-:W-:Y:S05]  /*1470*/  BRA.U !UP0, `(.L_x_345) ;  /* 0x0000000d08487547 */ /* 0x000fea000b800000 */
[----:B------:R-:W0:Y:S01]  /*1480*/  S2R R10, SR_LANEID ;  /* 0x00000000000a7919 */ /* 0x000e220000000000 */
[----:B------:R-:W-:Y:S01]  /*1490*/  LOP3.LUT R2, R4, 0xff, RZ, 0xc0, !PT ;  /* 0x000000ff04027812 */ /* 0x000fe200078ec0ff */
[----:B------:R-:W-:Y:S01]  /*14a0*/  BSSY.RECONVERGENT B1, `(.L_x_346) ;  /* 0x0000016000017945 */ /* 0x000fe20003800200 */
[----:B------:R2:W3:Y:S04]  /*14b0*/  SHFL.DOWN PT, R8, R5, 0x1, 0x1f ;  /* 0x08201f0005087f89 */ /* 0x0004e800000e0000 */
[----:B------:R2:W4:Y:S04]  /*14c0*/  SHFL.DOWN PT, R9, R0, 0x1, 0x1f ;  /* 0x08201f0000097f89 */ /* 0x00052800000e0000 */
[----:B------:R2:W1:Y:S01]  /*14d0*/  SHFL.DOWN PT, R3, R2, 0x1, 0x1f ;  /* 0x08201f0002037f89 */ /* 0x00046200000e0000 */
        /* <DEDUP_REMOVED lines=8> */
[-C--:B------:R-:W-:Y:S02]  /*1560*/  @!P0 ISETP.LT.U32.AND P1, PT, R8, R5.reuse, PT ;  /* 0x000000050800820c */ /* 0x080fe40003f21070 */
[----:B------:R-:W-:Y:S02]  /*1570*/  @P0 ISETP.NE.AND P4, PT, R2, RZ, PT ;  /* 0x000000ff0200020c */ /* 0x000fe40003f85270 */
[----:B------:R-:W-:Y:S02]  /*1580*/  @!P0 PRMT R4, R11, 0x7610, R4 ;  /* 0x000076100b048816 */ /* 0x000fe40000000004 */
[----:B------:R-:W-:Y:S02]  /*1590*/  @!P0 ISETP.LT.AND.EX P1, PT, R9, R0, PT, P1 ;  /* 0x000000000900820c */ /* 0x000fe40003f21310 */
[----:B------:R-:W-:Y:S02]  /*15a0*/  @P0 SEL R2, R3, R4, !P4 ;  /* 0x0000000403020207 */ /* 0x000fe40006000000 */
[----:B------:R-:W-:-:S02]  /*15b0*/  @!P0 SEL R5, R8, R5, P1 ;  /* 0x0000000508058207 */ /* 0x000fc40000800000 */
[C---:B------:R-:W-:Y:S02]  /*15c0*/  @!P0 SEL R0, R9.reuse, R0, P1 ;  /* 0x0000000009008207 */ /* 0x040fe40000800000 */
[----:B------:R-:W-:Y:S02]  /*15d0*/  @P0 PRMT R4, R2, 0x7610, R4 ;  /* 0x0000761002040816 */ /* 0x000fe40000000004 */
[----:B------:R-:W-:Y:S02]  /*15e0*/  @P0 SEL R5, R8, R5, !P4 ;  /* 0x0000000508050207 */ /* 0x000fe40006000000 */
[----:B------:R-:W-:-:S07]  /*15f0*/  @P0 SEL R0, R9, R0, !P4 ;  /* 0x0000000009000207 */ /* 0x000fce0006000000 */
.L_x_347:
[----:B------:R-:W-:Y:S05]  /*1600*/  BSYNC.RECONVERGENT B1 ;  /* 0x0000000000017941 */ /* 0x000fea0003800200 */
.L_x_346:
        /* <DEDUP_REMOVED lines=13> */
[-C--:B-1----:R-:W-:Y:S02]  /*16e0*/  @!P0 ISETP.LT.U32.AND P3, PT, R8, R5.reuse, PT ;  /* 0x000000050800820c */ /* 0x082fe40003f61070 */
[----:B------:R-:W-:Y:S02]  /*16f0*/  @P0 ISETP.NE.AND P6, PT, R2, RZ, PT ;  /* 0x000000ff0200020c */ /* 0x000fe40003fc5270 */
[----:B------:R-:W-:Y:S02]  /*1700*/  @!P0 PRMT R4, R10, 0x7610, R4 ;  /* 0x000076100a048816 */ /* 0x000fe40000000004 */
[----:B--2---:R-:W-:Y:S02]  /*1710*/  @!P0 ISETP.LT.AND.EX P3, PT, R9, R0, PT, P3 ;  /* 0x000000000900820c */ /* 0x004fe40003f61330 */
[----:B------:R-:W-:Y:S02]  /*1720*/  @P0 SEL R2, R3, R4, !P6 ;  /* 0x0000000403020207 */ /* 0x000fe40007000000 */
[----:B0-----:R-:W-:-:S02]  /*1730*/  @!P0 SEL R5, R8, R5, P3 ;  /* 0x0000000508058207 */ /* 0x001fc40001800000 */
[C---:B------:R-:W-:Y:S02]  /*1740*/  @!P0 SEL R0, R9.reuse, R0, P3 ;  /* 0x0000000009008207 */ /* 0x040fe40001800000 */
[----:B------:R-:W-:Y:S02]  /*1750*/  @P0 PRMT R4, R2, 0x7610, R4 ;  /* 0x0000761002040816 */ /* 0x000fe40000000004 */
[----:B------:R-:W-:Y:S02]  /*1760*/  @P0 SEL R5, R8, R5, !P6 ;  /* 0x0000000508050207 */ /* 0x000fe40007000000 */
[----:B------:R-:W-:-:S07]  /*1770*/  @P0 SEL R0, R9, R0, !P6 ;  /* 0x0000000009000207 */ /* 0x000fce0007000000 */
.L_x_349:
[----:B------:R-:W-:Y:S05]  /*1780*/  BSYNC.RECONVERGENT B1 ;  /* 0x0000000000017941 */ /* 0x000fea0003800200 */
.L_x_348:
        /* <DEDUP_REMOVED lines=10> */
[-C--:B---3--:R-:W-:Y:S02]  /*1830*/  @!P0 ISETP.LT.U32.AND P2, PT, R8, R5.reuse, PT ;  /* 0x000000050800820c */ /* 0x088fe40003f41070 */
[----:B------:R-:W-:Y:S02]  /*1840*/  @P0 ISETP.NE.AND P3, PT, R2, RZ, PT ;  /* 0x000000ff0200020c */ /* 0x000fe40003f65270 */
[----:B------:R-:W-:Y:S02]  /*1850*/  @!P0 PRMT R4, R10, 0x7610, R4 ;  /* 0x000076100a048816 */ /* 0x000fe40000000004 */
[----:B--2---:R-:W-:Y:S02]  /*1860*/  @!P0 ISETP.LT.AND.EX P2, PT, R9, R0, PT, P2 ;  /* 0x000000000900820c */ /* 0x004fe40003f41320 */
[----:B------:R-:W-:Y:S02]  /*1870*/  @P0 SEL R2, R3, R4, !P3 ;  /* 0x0000000403020207 */ /* 0x000fe40005800000 */
[----:B01----:R-:W-:-:S02]  /*1880*/  @!P0 SEL R5, R8, R5, P2 ;  /* 0x0000000508058207 */ /* 0x003fc40001000000 */
[C---:B------:R-:W-:Y:S02]  /*1890*/  @!P0 SEL R0, R9.reuse, R0, P2 ;  /* 0x0000000009008207 */ /* 0x040fe40001000000 */
[----:B------:R-:W-:Y:S02]  /*18a0*/  @P0 PRMT R4, R2, 0x7610, R4 ;  /* 0x0000761002040816 */ /* 0x000fe40000000004 */
[----:B------:R-:W-:Y:S02]  /*18b0*/  @P0 SEL R5, R8, R5, !P3 ;  /* 0x0000000508050207 */ /* 0x000fe40005800000 */
[----:B------:R-:W-:-:S07]  /*18c0*/  @P0 SEL R0, R9, R0, !P3 ;  /* 0x0000000009000207 */ /* 0x000fce0005800000 */
.L_x_351:
[----:B------:R-:W-:Y:S05]  /*18d0*/  BSYNC.RECONVERGENT B1 ;  /* 0x0000000000017941 */ /* 0x000fea0003800200 */
.L_x_350:
        /* <DEDUP_REMOVED lines=10> */
[-C--:B----4-:R-:W-:Y:S02]  /*1980*/  @!P0 ISETP.LT.U32.AND P2, PT, R8, R5.reuse, PT ;  /* 0x000000050800820c */ /* 0x090fe40003f41070 */
[----:B------:R-:W-:Y:S02]  /*1990*/  @P0 ISETP.NE.AND P3, PT, R2, RZ, PT ;  /* 0x000000ff0200020c */ /* 0x000fe40003f65270 */
[----:B------:R-:W-:Y:S02]  /*19a0*/  @!P0 PRMT R4, R10, 0x7610, R4 ;  /* 0x000076100a048816 */ /* 0x000fe40000000004 */
[----:B--2---:R-:W-:Y:S02]  /*19b0*/  @!P0 ISETP.LT.AND.EX P2, PT, R9, R0, PT, P2 ;  /* 0x000000000900820c */ /* 0x004fe40003f41320 */
[----:B------:R-:W-:Y:S02]  /*19c0*/  @P0 SEL R2, R3, R4, !P3 ;  /* 0x0000000403020207 */ /* 0x000fe40005800000 */
[----:B-1-3--:R-:W-:-:S02]  /*19d0*/  @!P0 SEL R5, R8, R5, P2 ;  /* 0x0000000508058207 */ /* 0x00afc40001000000 */
[C---:B------:R-:W-:Y:S02]  /*19e0*/  @!P0 SEL R0, R9.reuse, R0, P2 ;  /* 0x0000000009008207 */ /* 0x040fe40001000000 */
[----:B------:R-:W-:Y:S02]  /*19f0*/  @P0 PRMT R4, R2, 0x7610, R4 ;  /* 0x0000761002040816 */ /* 0x000fe40000000004 */
[----:B------:R-:W-:Y:S02]  /*1a00*/  @P0 SEL R5, R8, R5, !P3 ;  /* 0x0000000508050207 */ /* 0x000fe40005800000 */
[----:B------:R-:W-:-:S07]  /*1a10*/  @P0 SEL R0, R9, R0, !P3 ;  /* 0x0000000009000207 */ /* 0x000fce0005800000 */
.L_x_353:
[----:B------:R-:W-:Y:S05]  /*1a20*/  BSYNC.RECONVERGENT B1 ;  /* 0x0000000000017941 */ /* 0x000fea0003800200 */
.L_x_352:
        /* <DEDUP_REMOVED lines=20> */
.L_x_355:
[----:B------:R-:W-:Y:S05]  /*1b70*/  BSYNC.RECONVERGENT B1 ;  /* 0x0000000000017941 */ /* 0x000fea0003800200 */
.L_x_354:
[----:B------:R-:W-:Y:S04]  /*1b80*/  BSSY.RECONVERGENT B1, `(.L_x_356) ;  /* 0x000000c000017945 */ /* 0x000fe80003800200 */
[----:B------:R-:W-:Y:S05]  /*1b90*/  @P1 BRA `(.L_x_357) ;  /* 0x0000000000281947 */ /* 0x000fea0003800000 */
[----:B----4-:R-:W4:Y:S01]  /*1ba0*/  S2R R8, SR_CgaCtaId ;  /* 0x0000000000087919 */ /* 0x010f220000008800 */
[----:B0-----:R-:W-:Y:S02]  /*1bb0*/  MOV R3, 0x400 ;  /* 0x0000040000037802 */ /* 0x001fe40000000f00 */
[----:B------:R-:W-:-:S04]  /*1bc0*/  SHF.R.U32.HI R2, RZ, 0x1, R7 ;  /* 0x00000001ff027819 */ /* 0x000fc80000011607 */
[----:B------:R-:W-:Y:S02]  /*1bd0*/  LOP3.LUT R2, R2, 0x1f0, RZ, 0xc0, !PT ;  /* 0x000001f002027812 */ /* 0x000fe400078ec0ff */
[----:B----4-:R-:W-:-:S05]  /*1be0*/  LEA R3, R8, R3, 0x18 ;  /* 0x0000000308037211 */ /* 0x010fca00078ec0ff */
[----:B--2---:R-:W-:Y:S02]  /*1bf0*/  IMAD.IADD R9, R2, 0x1, R3 ;  /* 0x0000000102097824 */ /* 0x004fe400078e0203 */
[----:B------:R-:W-:Y:S02]  /*1c00*/  IMAD.MOV.U32 R2, RZ, RZ, R5 ;  /* 0x000000ffff027224 */ /* 0x000fe400078e0005 */
[----:B------:R-:W-:Y:S01]  /*1c10*/  IMAD.MOV.U32 R3, RZ, RZ, R0 ;  /* 0x000000ffff037224 */ /* 0x000fe200078e0000 */
[----:B------:R0:W-:Y:S04]  /*1c20*/  STS.U8 [R9+0x8], R4 ;  /* 0x0000080409007388 */ /* 0x0001e80000000000 */
[----:B------:R0:W-:Y:S02]  /*1c30*/  STS.64 [R9+0x10], R2 ;  /* 0x0000100209007388 */ /* 0x0001e40000000a00 */
.L_x_357:
[----:B------:R-:W-:Y:S05]  /*1c40*/  BSYNC.RECONVERGENT B1 ;  /* 0x0000000000017941 */ /* 0x000fea0003800200 */
.L_x_356:
        /* <DEDUP_REMOVED lines=8> */
[----:B------:R-:W1:Y:S04]  /*1cd0*/  LDS.64 R10, [UR6+0x20] ;  /* 0x00002006ff0a7984 */ /* 0x000e680008000a00 */
[----:B------:R-:W3:Y:S04]  /*1ce0*/  LDS.U8 R16, [UR6+0x28] ;  /* 0x00002806ff107984 */ /* 0x000ee80008000000 */
[----:B------:R-:W3:Y:S04]  /*1cf0*/  LDS.64 R12, [UR6+0x30] ;  /* 0x00003006ff0c7984 */ /* 0x000ee80008000a00 */
[----:B------:R-:W3:Y:S04]  /*1d00*/  LDS.U8 R17, [UR6+0x38] ;  /* 0x00003806ff117984 */ /* 0x000ee80008000000 */
[----:B0-----:R-:W0:Y:S04]  /*1d10*/  LDS.64 R2, [UR6+0x40] ;  /* 0x00004006ff027984 */ /* 0x001e280008000a00 */
[----:B------:R-:W0:Y:S04]  /*1d20*/  LDS.U8 R14, [UR6+0x48] ;  /* 0x00004806ff0e7984 */ /* 0x000e280008000000 */
[----:B--2-4-:R-:W2:Y:S04]  /*1d30*/  LDS.64 R8, [UR6+0x50] ;  /* 0x00005006ff087984 */ /* 0x014ea80008000a00 */
[----:B------:R-:W4:Y:S01]  /*1d40*/  LDS.U8 R18, [UR6+0x58] ;  /* 0x00005806ff127984 */ /* 0x000f220008000000 */
[----:B-----5:R-:W-:-:S02]  /*1d50*/  ISETP.NE.AND P2, PT, R7, RZ, PT ;  /* 0x000000ff0700720c */ /* 0x020fc40003f45270 */
[----:B-1----:R-:W-:Y:S02]  /*1d60*/  ISETP.LT.U32.AND P0, PT, R10, R5, PT ;  /* 0x000000050a00720c */ /* 0x002fe40003f01070 */
[----:B------:R-:W-:Y:S02]  /*1d70*/  @P4 SEL R7, R4, 0x1, !P2 ;  /* 0x0000000104074807 */ /* 0x000fe40005000000 */
[----:B------:R-:W-:Y:S02]  /*1d80*/  ISETP.LT.AND.EX P0, PT, R11, R0, PT, P0 ;  /* 0x000000000b00720c */ /* 0x000fe40003f01300 */
[----:B------:R-:W-:Y:S02]  /*1d90*/  LOP3.LUT P3, RZ, R7, 0xff, RZ, 0xc0, !PT ;  /* 0x000000ff07ff7812 */ /* 0x000fe4000786c0ff */
[----:B---3--:R-:W-:-:S03]  /*1da0*/  ISETP.NE.AND P5, PT, R16, RZ, PT ;  /* 0x000000ff1000720c */ /* 0x008fc60003fa5270 */
[C---:B------:R-:W-:Y:S02]  /*1db0*/  @P2 SEL R5, R10.reuse, R5, P0 ;  /* 0x000000050a052207 */ /* 0x040fe40000000000 */
[C---:B------:R-:W-:Y:S02]  /*1dc0*/  @P2 SEL R0, R11.reuse, R0, P0 ;  /* 0x000000000b002207 */ /* 0x040fe40000000000 */
[----:B------:R-:W-:Y:S02]  /*1dd0*/  SEL R5, R10, R5, !P4 ;  /* 0x000000050a057207 */ /* 0x000fe40006000000 */
[----:B------:R-:W-:Y:S02]  /*1de0*/  SEL R15, R11, R0, !P4 ;  /* 0x000000000b0f7207 */ /* 0x000fe40006000000 */
[----:B------:R-:W-:Y:S01]  /*1df0*/  ISETP.LT.U32.AND P0, PT, R12, R5, PT ;  /* 0x000000050c00720c */ /* 0x000fe20003f01070 */
[----:B------:R-:W1:Y:S01]  /*1e00*/  LDS.64 R10, [UR6+0x60] ;  /* 0x00006006ff0a7984 */ /* 0x000e620008000a00 */
[----:B------:R-:W-:-:S02]  /*1e10*/  @P3 SEL R16, R7, 0x1, !P5 ;  /* 0x0000000107103807 */ /* 0x000fc40006800000 */
[----:B------:R-:W-:Y:S01]  /*1e20*/  ISETP.LT.AND.EX P0, PT, R13, R15, PT, P0 ;  /* 0x0000000f0d00720c */ /* 0x000fe20003f01300 */
[----:B------:R-:W-:Y:S01]  /*1e30*/  LDS.U8 R0, [UR6+0x78] ;  /* 0x00007806ff007984 */ /* 0x000fe20008000000 */
[----:B------:R-:W-:Y:S02]  /*1e40*/  LOP3.LUT P2, RZ, R16, 0xff, RZ, 0xc0, !PT ;  /* 0x000000ff10ff7812 */ /* 0x000fe4000784c0ff */
[C---:B------:R-:W-:Y:S02]  /*1e50*/  @P5 SEL R5, R12.reuse, R5, P0 ;  /* 0x000000050c055207 */ /* 0x040fe40000000000 */
[----:B------:R-:W-:Y:S02]  /*1e60*/  ISETP.NE.AND P4, PT, R17, RZ, PT ;  /* 0x000000ff1100720c */ /* 0x000fe40003f85270 */
[----:B------:R-:W-:Y:S02]  /*1e70*/  @P5 SEL R15, R13, R15, P0 ;  /* 0x0000000f0d0f5207 */ /* 0x000fe40000000000 */
[----:B------:R-:W-:-:S02]  /*1e80*/  SEL R7, R12, R5, !P3 ;  /* 0x000000050c077207 */ /* 0x000fc40005800000 */
[----:B------:R-:W-:Y:S01]  /*1e90*/  SEL R13, R13, R15, !P3 ;  /* 0x0000000f0d0d7207 */ /* 0x000fe20005800000 */
[----:B------:R-:W3:Y:S01]  /*1ea0*/  LDS.U8 R12, [UR6+0x68] ;  /* 0x00006806ff0c7984 */ /* 0x000ee20008000000 */
[----:B0-----:R-:W-:Y:S02]  /*1eb0*/  ISETP.LT.U32.AND P0, PT, R2, R7, PT ;  /* 0x000000070200720c */ /* 0x001fe40003f01070 */
[----:B------:R-:W-:Y:S01]  /*1ec0*/  @P2 SEL R17, R16, 0x1, !P4 ;  /* 0x0000000110112807 */ /* 0x000fe20006000000 */
[----:B------:R-:W0:Y:S01]  /*1ed0*/  LDS.64 R4, [UR6+0x70] ;  /* 0x00007006ff047984 */ /* 0x000e220008000a00 */
[----:B------:R-:W-:Y:S02]  /*1ee0*/  ISETP.LT.AND.EX P0, PT, R3, R13, PT, P0 ;  /* 0x0000000d0300720c */ /* 0x000fe40003f01300 */
[----:B------:R-:W-:Y:S02]  /*1ef0*/  LOP3.LUT P5, RZ, R17, 0xff, RZ, 0xc0, !PT ;  /* 0x000000ff11ff7812 */ /* 0x000fe400078ac0ff */
[----:B------:R-:W-:-:S02]  /*1f00*/  @P4 SEL R7, R2, R7, P0 ;  /* 0x0000000702074207 */ /* 0x000fc40000000000 */
[----:B------:R-:W-:Y:S02]  /*1f10*/  ISETP.NE.AND P3, PT, R14, RZ, PT ;  /* 0x000000ff0e00720c */ /* 0x000fe40003f65270 */
[C---:B------:R-:W-:Y:S02]  /*1f20*/  @P4 SEL R13, R3.reuse, R13, P0 ;  /* 0x0000000d030d4207 */ /* 0x040fe40000000000 */
[----:B------:R-:W-:Y:S02]  /*1f30*/  SEL R7, R2, R7, !P2 ;  /* 0x0000000702077207 */ /* 0x000fe40005000000 */
[----:B------:R-:W-:Y:S02]  /*1f40*/  SEL R13, R3, R13, !P2 ;  /* 0x0000000d030d7207 */ /* 0x000fe40005000000 */
[----:B--2---:R-:W-:Y:S01]  /*1f50*/  ISETP.LT.U32.AND P0, PT, R8, R7, PT ;  /* 0x000000070800720c */ /* 0x004fe20003f01070 */
[----:B------:R-:W2:Y:S01]  /*1f60*/  LDS.64 R2, [UR6+0x80] ;  /* 0x00008006ff027984 */ /* 0x000ea20008000a00 */
[----:B------:R-:W-:-:S02]  /*1f70*/  @P5 SEL R14, R17, 0x1, !P3 ;  /* 0x00000001110e5807 */ /* 0x000fc40005800000 */
[C---:B------:R-:W-:Y:S02]  /*1f80*/  ISETP.LT.AND.EX P0, PT, R9.reuse, R13, PT, P0 ;  /* 0x0000000d0900720c */ /* 0x040fe40003f01300 */
[----:B------:R-:W-:Y:S02]  /*1f90*/  LOP3.LUT P4, RZ, R14, 0xff, RZ, 0xc0, !PT ;  /* 0x000000ff0eff7812 */ /* 0x000fe4000788c0ff */
[----:B------:R-:W-:Y:S02]  /*1fa0*/  @P3 SEL R7, R8, R7, P0 ;  /* 0x0000000708073207 */ /* 0x000fe40000000000 */
[----:B----4-:R-:W-:Y:S02]  /*1fb0*/  ISETP.NE.AND P2, PT, R18, RZ, PT ;  /* 0x000000ff1200720c */ /* 0x010fe40003f45270 */
[----:B------:R-:W-:Y:S02]  /*1fc0*/  @P3 SEL R13, R9, R13, P0 ;  /* 0x0000000d090d3207 */ /* 0x000fe40000000000 */
[----:B------:R-:W-:-:S02]  /*1fd0*/  SEL R7, R8, R7, !P5 ;  /* 0x0000000708077207 */ /* 0x000fc40006800000 */
[----:B------:R-:W-:Y:S02]  /*1fe0*/  SEL R9, R9, R13, !P5 ;  /* 0x0000000d09097207 */ /* 0x000fe40006800000 */
[----:B-1----:R-:W-:Y:S02]  /*1ff0*/  ISETP.LT.U32.AND P0, PT, R10, R7, PT ;  /* 0x000000070a00720c */ /* 0x002fe40003f01070 */
[----:B------:R-:W-:Y:S02]  /*2000*/  @P4 SEL R18, R14, 0x1, !P2 ;  /* 0x000000010e124807 */ /* 0x000fe40005000000 */
[----:B------:R-:W-:Y:S02]  /*2010*/  ISETP.LT.AND.EX P0, PT, R11, R9, PT, P0 ;  /* 0x000000090b00720c */ /* 0x000fe40003f01300 */
[----:B------:R-:W-:Y:S02]  /*2020*/  LOP3.LUT P5, RZ, R18, 0xff, RZ, 0xc0, !PT ;  /* 0x000000ff12ff7812 */ /* 0x000fe400078ac0ff */
[----:B------:R-:W-:-:S02]  /*2030*/  @P2 SEL R7, R10, R7, P0 ;  /* 0x000000070a072207 */ /* 0x000fc40000000000 */
[----:B---3--:R-:W-:Y:S02]  /*2040*/  ISETP.NE.AND P3, PT, R12, RZ, PT ;  /* 0x000000ff0c00720c */ /* 0x008fe40003f65270 */
[C---:B------:R-:W-:Y:S02]  /*2050*/  @P2 SEL R9, R11.reuse, R9, P0 ;  /* 0x000000090b092207 */ /* 0x040fe40000000000 */
[----:B------:R-:W-:Y:S02]  /*2060*/  SEL R7, R10, R7, !P4 ;  /* 0x000000070a077207 */ /* 0x000fe40006000000 */
[----:B------:R-:W-:Y:S02]  /*2070*/  SEL R9, R11, R9, !P4 ;  /* 0x000000090b097207 */ /* 0x000fe40006000000 */
[----:B0-----:R-:W-:Y:S02]  /*2080*/  ISETP.LT.U32.AND P0, PT, R4, R7, PT ;  /* 0x000000070400720c */ /* 0x001fe40003f01070 */
[----:B------:R-:W-:-:S02]  /*2090*/  @P5 SEL R12, R18, 0x1, !P3 ;  /* 0x00000001120c5807 */ /* 0x000fc40005800000 */
[C---:B------:R-:W-:Y:S02]  /*20a0*/  ISETP.LT.AND.EX P0, PT, R5.reuse, R9, PT, P0 ;  /* 0x000000090500720c */ /* 0x040fe40003f01300 */
[----:B------:R-:W-:Y:S02]  /*20b0*/  LOP3.LUT P2, RZ, R12, 0xff, RZ, 0xc0, !PT ;  /* 0x000000ff0cff7812 */ /* 0x000fe4000784c0ff */
[----:B------:R-:W-:Y:S02]  /*20c0*/  @P3 SEL R7, R4, R7, P0 ;  /* 0x0000000704073207 */ /* 0x000fe40000000000 */
[----:B------:R-:W-:Y:S02]  /*20d0*/  ISETP.NE.AND P4, PT, R0, RZ, PT ;  /* 0x000000ff0000720c */ /* 0x000fe40003f85270 */
[----:B------:R-:W-:Y:S02]  /*20e0*/  @P3 SEL R9, R5, R9, P0 ;  /* 0x0000000905093207 */ /* 0x000fe40000000000 */
[----:B------:R-:W-:-:S02]  /*20f0*/  SEL R7, R4, R7, !P5 ;  /* 0x0000000704077207 */ /* 0x000fc40006800000 */
[----:B------:R-:W-:Y:S02]  /*2100*/  SEL R9, R5, R9, !P5 ;  /* 0x0000000905097207 */ /* 0x000fe40006800000 */
[----:B--2---:R-:W-:Y:S02]  /*2110*/  ISETP.LT.U32.AND P0, PT, R2, R7, PT ;  /* 0x000000070200720c */ /* 0x004fe40003f01070 */
[----:B------:R-:W-:Y:S02]  /*2120*/  @P2 SEL R0, R12, 0x1, !P4 ;  /* 0x000000010c002807 */ /* 0x000fe40006000000 */
[----:B------:R-:W-:Y:S02]  /*2130*/  ISETP.LT.AND.EX P0, PT, R3, R9, PT, P0 ;  /* 0x000000090300720c */ /* 0x000fe40003f01300 */
[----:B------:R-:W-:Y:S02]  /*2140*/  PRMT R4, R0, 0x7610, R4 ;  /* 0x0000761000047816 */ /* 0x000fe40000000004 */
[----:B------:R-:W-:-:S02]  /*2150*/  @P4 SEL R7, R2, R7, P0 ;  /* 0x0000000702074207 */ /* 0x000fc40000000000 */
[C---:B------:R-:W-:Y:S02]  /*2160*/  @P4 SEL R9, R3.reuse, R9, P0 ;  /* 0x0000000903094207 */ /* 0x040fe40000000000 */
[----:B------:R-:W-:Y:S02]  /*2170*/  SEL R5, R2, R7, !P2 ;  /* 0x0000000702057207 */ /* 0x000fe40005000000 */
[----:B------:R-:W-:Y:S01]  /*2180*/  SEL R0, R3, R9, !P2 ;  /* 0x0000000903007207 */ /* 0x000fe20005000000 */
[----:B------:R-:W-:Y:S06]  /*2190*/  BRA `(.L_x_358) ;  /* 0x0000003800047947 */ /* 0x000fec0003800000 */
.L_x_345:
[----:B------:R-:W0:Y:S01]  /*21a0*/  S2R R13, SR_LANEID ;  /* 0x00000000000d7919 */ /* 0x000e220000000000 */
[----:B------:R-:W-:Y:S01]  /*21b0*/  LOP3.LUT R2, R7, 0x3e0, RZ, 0xc0, !PT ;  /* 0x000003e007027812 */ /* 0x000fe200078ec0ff */
[----:B------:R-:W-:Y:S04]  /*21c0*/  BSSY.RECONVERGENT B1, `(.L_x_359) ;  /* 0x0000022000017945 */ /* 0x000fe80003800200 */
[----:B------:R-:W-:Y:S01]  /*21d0*/  VIADD R3, R2, 0x20 ;  /* 0x0000002002037836 */ /* 0x000fe20000000000 */
[----:B------:R-:W-:-:S04]  /*21e0*/  LOP3.LUT R2, RZ, R2, RZ, 0x33, !PT ;  /* 0x00000002ff027212 */ /* 0x000fc800078e33ff */
[----:B------:R-:W-:Y:S01]  /*21f0*/  ISETP.GT.U32.AND P0, PT, R3, UR4, PT ;  /* 0x0000000403007c0c */ /* 0x000fe2000bf04070 */
[----:B------:R-:W-:-:S05]  /*2200*/  VIADD R2, R2, UR4 ;  /* 0x0000000402027c36 */ /* 0x000fca0008000000 */
[----:B------:R-:W-:-:S05]  /*2210*/  SEL R2, R2, 0x1f, P0 ;  /* 0x0000001f02027807 */ /* 0x000fca0000000000 */
[----:B------:R2:W3:Y:S01]  /*2220*/  SHFL.DOWN PT, R8, R5, 0x1, R2 ;  /* 0x0820000005087989 */ /* 0x0004e200000e0002 */
        /* <DEDUP_REMOVED lines=17> */
[-C--:B------:R-:W-:Y:S02]  /*2340*/  @!P0 ISETP.LT.U32.AND P4, PT, R8, R5.reuse, PT ;  /* 0x000000050800820c */ /* 0x080fe40003f81070 */
[----:B------:R-:W-:Y:S02]  /*2350*/  @P0 ISETP.NE.AND P6, PT, R10, RZ, PT ;  /* 0x000000ff0a00020c */ /* 0x000fe40003fc5270 */
[----:B------:R-:W-:Y:S02]  /*2360*/  @!P0 PRMT R4, R12, 0x7610, R4 ;  /* 0x000076100c048816 */ /* 0x000fe40000000004 */
[----:B0-----:R-:W-:Y:S02]  /*2370*/  @!P0 ISETP.LT.AND.EX P4, PT, R11, R0, PT, P4 ;  /* 0x000000000b00820c */ /* 0x001fe40003f81340 */
[----:B------:R-:W-:Y:S02]  /*2380*/  @P0 SEL R3, R3, R4, !P6 ;  /* 0x0000000403030207 */ /* 0x000fe40007000000 */
[----:B--2---:R-:W-:-:S02]  /*2390*/  @!P0 SEL R5, R8, R5, P4 ;  /* 0x0000000508058207 */ /* 0x004fc40002000000 */
[----:B------:R-:W-:Y:S02]  /*23a0*/  @!P0 SEL R0, R11, R0, P4 ;  /* 0x000000000b008207 */ /* 0x000fe40002000000 */
[----:B------:R-:W-:Y:S02]  /*23b0*/  @P0 PRMT R4, R3, 0x7610, R4 ;  /* 0x0000761003040816 */ /* 0x000fe40000000004 */
[----:B------:R-:W-:Y:S02]  /*23c0*/  @P0 SEL R5, R8, R5, !P6 ;  /* 0x0000000508050207 */ /* 0x000fe40007000000 */
[----:B------:R-:W-:-:S07]  /*23d0*/  @P0 SEL R0, R11, R0, !P6 ;  /* 0x000000000b000207 */ /* 0x000fce0007000000 */
.L_x_360:
[----:B------:R-:W-:Y:S05]  /*23e0*/  BSYNC.RECONVERGENT B1 ;  /* 0x0000000000017941 */ /* 0x000fea0003800200 */
.L_x_359:
        /* <DEDUP_REMOVED lines=14> */
[----:B------:R-:W-:Y:S02]  /*24d0*/  @!P0 ISETP.LT.AND.EX P5, PT, R9, R0, PT, P5 ;  /* 0x000000000900820c */ /* 0x000fe40003fa1350 */
[----:B------:R-:W-:Y:S02]  /*24e0*/  @P0 SEL R3, R3, R4, !P6 ;  /* 0x0000000403030207 */ /* 0x000fe40007000000 */
[----:B--23--:R-:W-:-:S02]  /*24f0*/  @!P0 SEL R5, R8, R5, P5 ;  /* 0x0000000508058207 */ /* 0x00cfc40002800000 */
[----:B------:R-:W-:Y:S02]  /*2500*/  @!P0 SEL R0, R9, R0, P5 ;  /* 0x0000000009008207 */ /* 0x000fe40002800000 */
[----:B------:R-:W-:Y:S02]  /*2510*/  @P0 PRMT R4, R3, 0x7610, R4 ;  /* 0x0000761003040816 */ /* 0x000fe40000000004 */
[----:B------:R-:W-:Y:S02]  /*2520*/  @P0 SEL R5, R8, R5, !P6 ;  /* 0x0000000508050207 */ /* 0x000fe40007000000 */
[----:B------:R-:W-:-:S07]  /*2530*/  @P0 SEL R0, R9, R0, !P6 ;  /* 0x0000000009000207 */ /* 0x000fce0007000000 */
.L_x_362:
[----:B------:R-:W-:Y:S05]  /*2540*/  BSYNC.RECONVERGENT B1 ;  /* 0x0000000000017941 */ /* 0x000fea0003800200 */
.L_x_361:
[----:B0-----:R-:W-:Y:S01]  /*2550*/  LOP3.LUT R3, R4, 0xff, RZ, 0xc0, !PT ;  /* 0x000000ff04037812 */ /* 0x001fe200078ec0ff */
[----:B----4-:R0:W4:Y:S01]  /*2560*/  SHFL.DOWN PT, R8, R5, 0x4, R2 ;  /* 0x0880000005087989 */ /* 0x01012200000e0002 */
[----:B------:R-:W-:Y:S03]  /*2570*/  BSSY.RECONVERGENT B1, `(.L_x_363) ;  /* 0x0000012000017945 */ /* 0x000fe60003800200 */
        /* <DEDUP_REMOVED lines=17> */
.L_x_364:
[----:B------:R-:W-:Y:S05]  /*2690*/  BSYNC.RECONVERGENT B1 ;  /* 0x0000000000017941 */ /* 0x000fea0003800200 */
.L_x_363:
        /* <DEDUP_REMOVED lines=20> */
.L_x_366:
[----:B------:R-:W-:Y:S05]  /*27e0*/  BSYNC.RECONVERGENT B1 ;  /* 0x0000000000017941 */ /* 0x000fea0003800200 */
.L_x_365:
        /* <DEDUP_REMOVED lines=8> */
[----:B--23--:R-:W-:-:S04]  /*2870*/  LOP3.LUT P2, R2, R4, 0xff, RZ, 0xc0, !PT ;  /* 0x000000ff04027812 */ /* 0x00cfc8000784c0ff */
[----:B------:R-:W-:-:S13]  /*2880*/  PLOP3.LUT P0, PT, P2, P0, PT, 0x2f, 0xf2 ;  /* 0x0000000000f2781c */ /* 0x000fda0001700577 */
[-C--:B----4-:R-:W-:Y:S02]  /*2890*/  @!P0 ISETP.LT.U32.AND P2, PT, R8, R5.reuse, PT ;  /* 0x000000050800820c */ /* 0x090fe40003f41070 */
        /* <DEDUP_REMOVED lines=9> */
.L_x_368:
[----:B------:R-:W-:Y:S05]  /*2930*/  BSYNC.RECONVERGENT B1 ;  /* 0x0000000000017941 */ /* 0x000fea0003800200 */
.L_x_367:
[----:B------:R-:W-:Y:S04]  /*2940*/  BSSY.RECONVERGENT B1, `(.L_x_369) ;  /* 0x000000c000017945 */ /* 0x000fe80003800200 */
[----:B------:R-:W-:Y:S05]  /*2950*/  @P1 BRA `(.L_x_370) ;  /* 0x0000000000281947 */ /* 0x000fea0003800000 */
[----:B----4-:R-:W4:Y:S01]  /*2960*/  S2R R8, SR_CgaCtaId ;  /* 0x0000000000087919 */ /* 0x010f220000008800 */
[----:B0-----:R-:W-:Y:S02]  /*2970*/  MOV R3, 0x400 ;  /* 0x0000040000037802 */ /* 0x001fe40000000f00 */
[----:B--23--:R-:W-:-:S04]  /*2980*/  SHF.R.U32.HI R2, RZ, 0x1, R7 ;  /* 0x00000001ff027819 */ /* 0x00cfc80000011607 */
[----:B------:R-:W-:Y:S02]  /*2990*/  LOP3.LUT R2, R2, 0x1f0, RZ, 0xc0, !PT ;  /* 0x000001f002027812 */ /* 0x000fe400078ec0ff */
[----:B----4-:R-:W-:-:S05]  /*29a0*/  LEA R3, R8, R3, 0x18 ;  /* 0x0000000308037211 */ /* 0x010fca00078ec0ff */
[----:B------:R-:W-:Y:S02]  /*29b0*/  IMAD.IADD R9, R2, 0x1, R3 ;  /* 0x0000000102097824 */ /* 0x000fe400078e0203 */
[----:B------:R-:W-:Y:S02]  /*29c0*/  IMAD.MOV.U32 R2, RZ, RZ, R5 ;  /* 0x000000ffff027224 */ /* 0x000fe400078e0005 */
[----:B------:R-:W-:Y:S01]  /*29d0*/  IMAD.MOV.U32 R3, RZ, RZ, R0 ;  /* 0x000000ffff037224 */ /* 0x000fe200078e0000 */
[----:B------:R0:W-:Y:S04]  /*29e0*/  STS.U8 [R9+0x8], R4 ;  /* 0x0000080409007388 */ /* 0x0001e80000000000 */
[----:B------:R0:W-:Y:S02]  /*29f0*/  STS.64 [R9+0x10], R2 ;  /* 0x0000100209007388 */ /* 0x0001e40000000a00 */
.L_x_370:
[----:B------:R-:W-:Y:S05]  /*2a00*/  BSYNC.RECONVERGENT B1 ;  /* 0x0000000000017941 */ /* 0x000fea0003800200 */
.L_x_369:
[----:B------:R-:W-:Y:S01]  /*2a10*/  BAR.SYNC.DEFER_BLOCKING 0x0 ;  /* 0x0000000000007b1d */ /* 0x000fe20000010000 */
[----:B------:R-:W-:-:S13]  /*2a20*/  ISETP.NE.AND P1, PT, R7, RZ, PT ;  /* 0x000000ff0700720c */ /* 0x000fda0003f25270 */
[----:B------:R-:W-:Y:S05]  /*2a30*/  @P1 BRA `(.L_x_358) ;  /* 0x0000002c00dc1947 */ /* 0x000fea0003800000 */
[----:B------:R-:W-:Y:S02]  /*2a40*/  UISETP.GE.U32.AND UP3, UPT, UR4, 0x21, UPT ;  /* 0x000000210400788c */ /* 0x000fe4000bf66070 */
[----:B------:R-:W-:Y:S02]  /*2a50*/  UISETP.GE.U32.AND UP2, UPT, UR4, 0x41, UPT ;  /* 0x000000410400788c */ /* 0x000fe4000bf46070 */
[----:B------:R-:W-:Y:S02]  /*2a60*/  UISETP.GE.U32.AND.EX UP3, UPT, UR5, URZ, UPT, UP3 ;  /* 0x000000ff0500728c */ /* 0x000fe4000bf66130 */
[----:B------:R-:W-:Y:S02]  /*2a70*/  UISETP.GE.U32.AND UP1, UPT, UR4, 0x61, UPT ;  /* 0x000000610400788c */ /* 0x000fe4000bf26070 */
[----:B------:R-:W-:Y:S02]  /*2a80*/  UISETP.GE.U32.AND UP0, UPT, UR4, 0x81, UPT ;  /* 0x000000810400788c */ /* 0x000fe4000bf06070 */
[----:B------:R-:W-:-:S02]  /*2a90*/  UISETP.GE.U32.AND UP6, UPT, UR4, 0xa1, UPT ;  /* 0x000000a10400788c */ /* 0x000fc4000bfc6070 */
[----:B------:R-:W-:Y:S02]  /*2aa0*/  UISETP.GE.U32.AND UP4, UPT, UR4, 0xc1, UPT ;  /* 0x000000c10400788c */ /* 0x000fe4000bf86070 */
[----:B------:R-:W-:Y:S02]  /*2ab0*/  UISETP.GE.U32.AND UP5, UPT, UR4, 0xe1, UPT ;  /* 0x000000e10400788c */ /* 0x000fe4000bfa6070 */
[----:B------:R-:W-:Y:S02]  /*2ac0*/  UISETP.GE.U32.AND.EX UP2, UPT, UR5, URZ, UPT, UP2 ;  /* 0x000000ff0500728c */ /* 0x000fe4000bf46120 */
[----:B------:R-:W-:Y:S02]  /*2ad0*/  UISETP.GE.U32.AND.EX UP1, UPT, UR5, URZ, UPT, UP1 ;  /* 0x000000ff0500728c */ /* 0x000fe4000bf26110 */
[----:B------:R-:W-:Y:S02]  /*2ae0*/  UISETP.GE.U32.AND.EX UP0, UPT, UR5, URZ, UPT, UP0 ;  /* 0x000000ff0500728c */ /* 0x000fe4000bf06100 */
[----:B------:R-:W-:-:S02]  /*2af0*/  UISETP.GE.U32.AND.EX UP6, UPT, UR5, URZ, UPT, UP6 ;  /* 0x000000ff0500728c */ /* 0x000fc4000bfc6160 */
[----:B------:R-:W-:Y:S02]  /*2b00*/  UISETP.GE.U32.AND.EX UP4, UPT, UR5, URZ, UPT, UP4 ;  /* 0x000000ff0500728c */ /* 0x000fe4000bf86140 */
[----:B------:R-:W-:Y:S01]  /*2b10*/  UISETP.GE.U32.AND.EX UP5, UPT, UR5, URZ, UPT, UP5 ;  /* 0x000000ff0500728c */ /* 0x000fe2000bfa6150 */
[----:B------:R-:W-:Y:S10]  /*2b20*/  BRA.U !UP3, `(.L_x_371) ;  /* 0x000000010b3c7547 */ /* 0x000ff4000b800000 */
[----:B------:R-:W5:Y:S01]  /*2b30*/  S2UR UR7, SR_CgaCtaId ;  /* 0x00000000000779c3 */ /* 0x000f620000008800 */
[----:B------:R-:W-:Y:S01]  /*2b40*/  UMOV UR6, 0x400 ;  /* 0x0000040000067882 */ /* 0x000fe20000000000 */
[----:B------:R-:W-:Y:S01]  /*2b50*/  LOP3.LUT P3, RZ, R4, 0xff, RZ, 0xc0, !PT ;  /* 0x000000ff04ff7812 */ /* 0x000fe2000786c0ff */
[----:B-----5:R-:W-:-:S09]  /*2b60*/  ULEA UR6, UR7, UR6, 0x18 ;  /* 0x0000000607067291 */ /* 0x020fd2000f8ec0ff */
[----:B------:R-:W5:Y:S04]  /*2b70*/  LDS.U8 R7, [UR6+0x18] ;  /* 0x00001806ff077984 */ /* 0x000f680008000000 */
[----:B0-23--:R-:W0:Y:S01]  /*2b80*/  LDS.64 R2, [UR6+0x20] ;  /* 0x00002006ff027984 */ /* 0x00de220008000a00 */
        /* <DEDUP_REMOVED lines=9> */
.L_x_371:
[----:B------:R-:W-:Y:S05]  /*2c20*/  BRA.U !UP2, `(.L_x_372) ;  /* 0x000000010a3c7547 */ /* 0x000fea000b800000 */
        /* <DEDUP_REMOVED lines=15> */
.L_x_372:
        /* <DEDUP_REMOVED lines=16> */
.L_x_373:
        /* <DEDUP_REMOVED lines=16> */
.L_x_374:
        /* <DEDUP_REMOVED lines=16> */
.L_x_375:
        /* <DEDUP_REMOVED lines=16> */
.L_x_376:
        /* <DEDUP_REMOVED lines=17> */
.L_x_335:
[----:B------:R-:W0:Y:S01]  /*3230*/  S2R R7, SR_TID.X ;  /* 0x0000000000077919 */ /* 0x000e220000002100 */
[----:B------:R-:W0:Y:S01]  /*3240*/  LDC.64 R2, c[0x0][0x388] ;  /* 0x0000e200ff027b82 */ /* 0x000e220000000a00 */
[----:B------:R-:W2:Y:S01]  /*3250*/  LDCU UR10, c[0x0][0x380] ;  /* 0x00007000ff0a77ac */ /* 0x000ea20008000800 */
[----:B------:R-:W3:Y:S01]  /*3260*/  LDCU.64 UR6, c[0x0][0x3a0] ;  /* 0x00007400ff0677ac */ /* 0x000ee20008000a00 */
[----:B0-----:R-:W-:-:S05]  /*3270*/  IMAD.WIDE.U32 R2, R7, 0x4, R2 ;  /* 0x0000000407027825 */ /* 0x001fca00078e0002 */
[----:B------:R-:W4:Y:S04]  /*3280*/  LDG.E R0, desc[UR8][R2.64] ;  /* 0x0000000802007981 */ /* 0x000f28000c1e1900 */
[----:B------:R-:W5:Y:S04]  /*3290*/  LDG.E R9, desc[UR8][R2.64+0x800] ;  /* 0x0008000802097981 */ /* 0x000f68000c1e1900 */
[----:B------:R-:W5:Y:S04]  /*32a0*/  LDG.E R5, desc[UR8][R2.64+0x400] ;  /* 0x0004000802057981 */ /* 0x000f68000c1e1900 */
[----:B------:R-:W5:Y:S01]  /*32b0*/  LDG.E R13, desc[UR8][R2.64+0xc00] ;  /* 0x000c0008020d7981 */ /* 0x000f62000c1e1900 */
[C---:B--2---:R-:W-:Y:S01]  /*32c0*/  VIADD R11, R7.reuse, UR10 ;  /* 0x0000000a070b7c36 */ /* 0x044fe20008000000 */
[----:B------:R-:W-:Y:S01]  /*32d0*/  UIADD3 UR10, UP0, UPT, UR4, -0x400, URZ ;  /* 0xfffffc00040a7890 */ /* 0x000fe2000ff1e0ff */
[----:B------:R-:W-:-:S02]  /*32e0*/  VIADD R8, R7, 0x100 ;  /* 0x0000010007087836 */ /* 0x000fc40000000000 */
[----:B------:R-:W-:Y:S01]  /*32f0*/  IMAD.SHL.U32 R19, R11, 0x2, RZ ;  /* 0x000000020b137824 */ /* 0x000fe200078e00ff */
[----:B------:R-:W-:Y:S02]  /*3300*/  UIADD3.X UR11, UPT, UPT, UR5, -0x1, URZ, UP0, !UPT ;  /* 0xffffffff050b7890 */ /* 0x000fe400087fe4ff */
[----:B------:R-:W-:Y:S01]  /*3310*/  UISETP.GE.U32.AND UP0, UPT, UR10, 0x400, UPT ;  /* 0x000004000a00788c */ /* 0x000fe2000bf06070 */
[----:B------:R-:W-:-:S03]  /*3320*/  VIADD R4, R19, 0x400 ;  /* 0x0000040013047836 */ /* 0x000fc60000000000 */
[----:B------:R-:W-:Y:S01]  /*3330*/  UISETP.GE.U32.AND.EX UP0, UPT, UR11, URZ, UPT, UP0 ;  /* 0x000000ff0b00728c */ /* 0x000fe2000bf06100 */
[----:B----4-:R-:W-:Y:S01]  /*3340*/  ISETP.NE.AND P0, PT, R19, R0, PT ;  /* 0x000000001300720c */ /* 0x010fe20003f05270 */
[----:B------:R-:W-:-:S03]  /*3350*/  VIADD R0, R7, 0x200 ;  /* 0x0000020007007836 */ /* 0x000fc60000000000 */
[----:B------:R-:W-:Y:S02]  /*3360*/  SEL R8, R7, R8, P0 ;  /* 0x0000000807087207 */ /* 0x000fe40000000000 */
[----:B---3--:R-:W-:Y:S01]  /*3370*/  IADD3 R15, P1, PT, R0, UR6, RZ ;  /* 0x00000006000f7c10 */ /* 0x008fe2000ff3e0ff */
[----:B------:R-:W-:Y:S01]  /*3380*/  VIADD R0, R19, 0x200 ;  /* 0x0000020013007836 */ /* 0x000fe20000000000 */
[----:B------:R-:W-:Y:S02]  /*3390*/  IADD3 R8, P3, PT, R8, UR6, RZ ;  /* 0x0000000608087c10 */ /* 0x000fe4000ff7e0ff */
[----:B-----5:R-:W-:Y:S01]  /*33a0*/  ISETP.NE.AND P2, PT, R4, R9, PT ;  /* 0x000000090400720c */ /* 0x020fe20003f45270 */
[----:B------:R-:W-:Y:S01]  /*33b0*/  IMAD.X R17, RZ, RZ, UR7, P1 ;  /* 0x00000007ff117e24 */ /* 0x000fe200088e06ff */
[----:B------:R-:W-:Y:S01]  /*33c0*/  ISETP.LT.U32.AND P1, PT, R15, R8, PT ;  /* 0x000000080f00720c */ /* 0x000fe20003f21070 */
[----:B------:R-:W-:Y:S01]  /*33d0*/  IMAD.X R10, RZ, RZ, UR7, P3 ;  /* 0x00000007ff0a7e24 */ /* 0x000fe200098e06ff */
[----:B------:R-:W-:Y:S01]  /*33e0*/  ISETP.NE.OR P0, PT, R0, R5, P0 ;  /* 0x000000050000720c */ /* 0x000fe20000705670 */
[----:B------:R-:W-:Y:S01]  /*33f0*/  VIADD R0, R19, 0x600 ;  /* 0x0000060013007836 */ /* 0x000fe20000000000 */
[----:B------:R-:W-:-:S02]  /*3400*/  IADD3 R12, P3, PT, R15, 0x100, RZ ;  /* 0x000001000f0c7810 */ /* 0x000fc40007f7e0ff */
[----:B------:R-:W-:-:S05]  /*3410*/  ISETP.LT.AND.EX P1, PT, R17, R10, PT, P1 ;  /* 0x0000000a1100720c */ /* 0x000fca0003f21310 */
[----:B------:R-:W-:Y:S02]  /*3420*/  @P2 SEL R8, R15, R8, P1 ;  /* 0x000000080f082207 */ /* 0x000fe40000800000 */
[----:B------:R-:W-:Y:S02]  /*3430*/  @P2 SEL R10, R17, R10, P1 ;  /* 0x0000000a110a2207 */ /* 0x000fe40000800000 */
[----:B------:R-:W-:Y:S02]  /*3440*/  ISETP.NE.AND P2, PT, R0, R13, PT ;  /* 0x0000000d0000720c */ /* 0x000fe40003f45270 */
[----:B------:R-:W-:Y:S01]  /*3450*/  SEL R5, R8, R15, P0 ;  /* 0x0000000f08057207 */ /* 0x000fe20000000000 */
[----:B------:R-:W-:Y:S01]  /*3460*/  IMAD.X R15, RZ, RZ, R17, P3 ;  /* 0x000000ffff0f7224 */ /* 0x000fe200018e0611 */
[----:B------:R-:W-:Y:S02]  /*3470*/  SEL R8, R10, R17, P0 ;  /* 0x000000110a087207 */ /* 0x000fe40000000000 */
[----:B------:R-:W-:-:S02]  /*3480*/  ISETP.LT.U32.AND P1, PT, R12, R5, PT ;  /* 0x000000050c00720c */ /* 0x000fc40003f21070 */
[----:B------:R-:W-:Y:S01]  /*3490*/  ISETP.NE.OR P0, PT, R4, R9, P0 ;  /* 0x000000090400720c */ /* 0x000fe20000705670 */
[----:B------:R-:W-:Y:S01]  /*34a0*/  IMAD.MOV.U32 R9, RZ, RZ, RZ ;  /* 0x000000ffff097224 */ /* 0x000fe200078e00ff */
[CC--:B------:R-:W-:Y:S02]  /*34b0*/  ISETP.LT.AND.EX P1, PT, R15.reuse, R8.reuse, PT, P1 ;  /* 0x000000080f00720c */ /* 0x0c0fe40003f21310 */
[----:B------:R-:W-:Y:S02]  /*34c0*/  ISETP.NE.OR P3, PT, R0, R13, P0 ;  /* 0x0000000d0000720c */ /* 0x000fe40000765670 */
[----:B------:R-:W-:Y:S02]  /*34d0*/  @P2 SEL R8, R15, R8, P1 ;  /* 0x000000080f082207 */ /* 0x000fe40000800000 */
[----:B------:R-:W-:Y:S02]  /*34e0*/  @P2 SEL R5, R12, R5, P1 ;  /* 0x000000050c052207 */ /* 0x000fe40000800000 */
[----:B------:R-:W-:Y:S01]  /*34f0*/  SEL R0, R8, R15, P0 ;  /* 0x0000000f08007207 */ /* 0x000fe20000000000 */
[----:B------:R-:W-:Y:S01]  /*3500*/  IMAD.MOV.U32 R8, RZ, RZ, 0x400 ;  /* 0x00000400ff087424 */ /* 0x000fe200078e00ff */
[----:B------:R-:W-:-:S02]  /*3510*/  SEL R5, R5, R12, P0 ;  /* 0x0000000c05057207 */ /* 0x000fc40000000000 */
[----:B------:R-:W-:Y:S01]  /*3520*/  SEL R4, RZ, 0x1, !P3 ;  /* 0x00000001ff047807 */ /* 0x000fe20005800000 */
[----:B------:R-:W-:Y:S06]  /*3530*/  BRA.U !UP0, `(.L_x_377) ;  /* 0x0000000508307547 */ /* 0x000fec000b800000 */
[----:B------:R-:W-:Y:S01]  /*3540*/  IMAD.MOV.U32 R8, RZ, RZ, 0x400 ;  /* 0x00000400ff087424 */ /* 0x000fe200078e00ff */
[----:B------:R-:W0:Y:S01]  /*3550*/  LDCU.64 UR6, c[0x0][0x3a0] ;  /* 0x00007400ff0677ac */ /* 0x000e220008000a00 */
[----:B------:R-:W-:Y:S01]  /*3560*/  IMAD.MOV.U32 R9, RZ, RZ, RZ ;  /* 0x000000ffff097224 */ /* 0x000fe200078e00ff */
[----:B------:R-:W2:Y:S01]  /*3570*/  LDCU.64 UR4, c[0x0][0x3b0] ;  /* 0x00007600ff0477ac */ /* 0x000ea20008000a00 */
[----:B------:R-:W-:-:S05]  /*3580*/  NOP ;  /* 0x0000000000007918 */ /* 0x000fca0000000000 */
.L_x_379:
[----:B------:R-:W-:-:S04]  /*3590*/  LEA R14, P0, R8, R2, 0x2 ;  /* 0x00000002080e7211 */ /* 0x000fc800078010ff */
[----:B------:R-:W-:-:S05]  /*35a0*/  LEA.HI.X R15, R8, R3, R9, 0x2, P0 ;  /* 0x00000003080f7211 */ /* 0x000fca00000f1409 */
[----:B------:R-:W3:Y:S04]  /*35b0*/  LDG.E R17, desc[UR8][R14.64] ;  /* 0x000000080e117981 */ /* 0x000ee8000c1e1900 */
[----:B------:R-:W4:Y:S04]  /*35c0*/  LDG.E R19, desc[UR8][R14.64+0x400] ;  /* 0x000400080e137981 */ /* 0x000f28000c1e1900 */
[----:B------:R-:W5:Y:S04]  /*35d0*/  LDG.E R13, desc[UR8][R14.64+0x800] ;  /* 0x000800080e0d7981 */ /* 0x000f68000c1e1900 */
[----:B------:R1:W2:Y:S01]  /*35e0*/  LDG.E R10, desc[UR8][R14.64+0xc00] ;  /* 0x000c00080e0a7981 */ /* 0x0002a2000c1e1900 */
[----:B------:R-:W-:Y:S01]  /*35f0*/  IMAD.IADD R12, R11, 0x1, R8 ;  /* 0x000000010b0c7824 */ /* 0x000fe200078e0208 */
[----:B------:R-:W-:Y:S01]  /*3600*/  LOP3.LUT P2, RZ, R4, 0xff, RZ, 0xc0, !PT ;  /* 0x000000ff04ff7812 */ /* 0x000fe2000784c0ff */
[----:B------:R-:W-:Y:S01]  /*3610*/  IMAD.MOV.U32 R16, RZ, RZ, R5 ;  /* 0x000000ffff107224 */ /* 0x000fe200078e0005 */
[----:B0-----:R-:W-:Y:S01]  /*3620*/  IADD3 R5, P1, P4, R8, UR6, R7 ;  /* 0x0000000608057c10 */ /* 0x001fe2000fc3e007 */
[----:B------:R-:W-:-:S03]  /*3630*/  IMAD.SHL.U32 R12, R12, 0x2, RZ ;  /* 0x000000020c0c7824 */ /* 0x000fc600078e00ff */
[----:B------:R-:W-:Y:S01]  /*3640*/  ISETP.LT.U32.AND P0, PT, R5, R16, PT ;  /* 0x000000100500720c */ /* 0x000fe20003f01070 */
[C---:B-1----:R-:W-:Y:S01]  /*3650*/  VIADD R14, R12.reuse, 0x200 ;  /* 0x000002000c0e7836 */ /* 0x042fe20000000000 */
[----:B---3--:R-:W-:Y:S01]  /*3660*/  ISETP.NE.AND P3, PT, R12, R17, PT ;  /* 0x000000110c00720c */ /* 0x008fe20003f65270 */
[----:B------:R-:W-:Y:S01]  /*3670*/  IMAD.MOV.U32 R17, RZ, RZ, R0 ;  /* 0x000000ffff117224 */ /* 0x000fe200078e0000 */
[----:B------:R-:W-:Y:S02]  /*3680*/  IADD3.X R0, PT, PT, R9, UR7, RZ, P1, P4 ;  /* 0x0000000709007c10 */ /* 0x000fe40008fe84ff */
[----:B----4-:R-:W-:Y:S02]  /*3690*/  ISETP.NE.AND P1, PT, R14, R19, PT ;  /* 0x000000130e00720c */ /* 0x010fe40003f25270 */
[----:B------:R-:W-:Y:S02]  /*36a0*/  ISETP.LT.AND.EX P0, PT, R0, R17, PT, P0 ;  /* 0x000000110000720c */ /* 0x000fe40003f01300 */
[----:B------:R-:W-:-:S02]  /*36b0*/  IADD3 R19, P4, PT, R5, 0x100, RZ ;  /* 0x0000010005137810 */ /* 0x000fc40007f9e0ff */
[----:B------:R-:W-:Y:S02]  /*36c0*/  SEL R18, RZ, 0x1, !P3 ;  /* 0x00000001ff127807 */ /* 0x000fe40005800000 */
[----:B------:R-:W-:Y:S01]  /*36d0*/  @P2 SEL R18, R4, 0x1, !P3 ;  /* 0x0000000104122807 */ /* 0x000fe20005800000 */
[----:B------:R-:W-:Y:S01]  /*36e0*/  VIADD R4, R12, 0x400 ;  /* 0x000004000c047836 */ /* 0x000fe20000000000 */
[C---:B------:R-:W-:Y:S02]  /*36f0*/  @P3 SEL R16, R5.reuse, R16, P0 ;  /* 0x0000001005103207 */ /* 0x040fe40000000000 */
[C---:B------:R-:W-:Y:S02]  /*3700*/  @P3 SEL R17, R0.reuse, R17, P0 ;  /* 0x0000001100113207 */ /* 0x040fe40000000000 */
[----:B------:R-:W-:Y:S01]  /*3710*/  SEL R14, R5, R16, !P2 ;  /* 0x00000010050e7207 */ /* 0x000fe20005000000 */
[----:B------:R-:W-:Y:S01]  /*3720*/  IMAD.X R16, RZ, RZ, R0, P4 ;  /* 0x000000ffff107224 */ /* 0x000fe200020e0600 */
[----:B------:R-:W-:-:S02]  /*3730*/  SEL R15, R0, R17, !P2 ;  /* 0x00000011000f7207 */ /* 0x000fc40005000000 */
[CC--:B------:R-:W-:Y:S02]  /*3740*/  ISETP.LT.U32.AND P0, PT, R19.reuse, R14.reuse, PT ;  /* 0x0000000e1300720c */ /* 0x0c0fe40003f01070 */
[----:B------:R-:W-:Y:S02]  /*3750*/  LOP3.LUT P3, RZ, R18, 0xff, RZ, 0xc0, !PT ;  /* 0x000000ff12ff7812 */ /* 0x000fe4000786c0ff */
[----:B------:R-:W-:Y:S02]  /*3760*/  ISETP.LT.AND.EX P0, PT, R16, R15, PT, P0 ;  /* 0x0000000f1000720c */ /* 0x000fe40003f01300 */
[----:B-----5:R-:W-:Y:S01]  /*3770*/  ISETP.NE.AND P2, PT, R4, R13, PT ;  /* 0x0000000d0400720c */ /* 0x020fe20003f45270 */
[----:B------:R-:W-:Y:S01]  /*3780*/  VIADD R13, R12, 0x600 ;  /* 0x000006000c0d7836 */ /* 0x000fe20000000000 */
[----:B------:R-:W-:Y:S02]  /*3790*/  @P1 SEL R14, R19, R14, P0 ;  /* 0x0000000e130e1207 */ /* 0x000fe40000000000 */
[----:B------:R-:W-:-:S02]  /*37a0*/  @P1 SEL R15, R16, R15, P0 ;  /* 0x0000000f100f1207 */ /* 0x000fc40000000000 */
[----:B------:R-:W-:Y:S02]  /*37b0*/  IADD3 R17, P0, PT, R5, 0x200, RZ ;  /* 0x0000020005117810 */ /* 0x000fe40007f1e0ff */
[----:B------:R-:W-:Y:S02]  /*37c0*/  SEL R4, R19, R14, !P3 ;  /* 0x0000000e13047207 */ /* 0x000fe40005800000 */
[----:B------:R-:W-:Y:S01]  /*37d0*/  SEL R14, R16, R15, !P3 ;  /* 0x0000000f100e7207 */ /* 0x000fe20005800000 */
[----:B------:R-:W-:Y:S01]  /*37e0*/  IMAD.X R15, RZ, RZ, R0, P0 ;  /* 0x000000ffff0f7224 */ /* 0x000fe200000e0600 */
[----:B------:R-:W-:Y:S02]  /*37f0*/  ISETP.LT.U32.AND P0, PT, R17, R4, PT ;  /* 0x000000041100720c */ /* 0x000fe40003f01070 */
[----:B------:R-:W-:Y:S02]  /*3800*/  SEL R20, RZ, 0x1, !P1 ;  /* 0x00000001ff147807 */ /* 0x000fe40004800000 */
[----:B------:R-:W-:-:S02]  /*3810*/  @P3 SEL R20, R18, 0x1, !P1 ;  /* 0x0000000112143807 */ /* 0x000fc40004800000 */
[----:B------:R-:W-:Y:S02]  /*3820*/  ISETP.LT.AND.EX P0, PT, R15, R14, PT, P0 ;  /* 0x0000000e0f00720c */ /* 0x000fe40003f01300 */
[----:B------:R-:W-:Y:S02]  /*3830*/  LOP3.LUT P1, RZ, R20, 0xff, RZ, 0xc0, !PT ;  /* 0x000000ff14ff7812 */ /* 0x000fe4000782c0ff */
[----:B------:R-:W-:Y:S02]  /*3840*/  @P2 SEL R4, R17, R4, P0 ;  /* 0x0000000411042207 */ /* 0x000fe40000000000 */
[----:B------:R-:W-:Y:S02]  /*3850*/  @P2 SEL R14, R15, R14, P0 ;  /* 0x0000000e0f0e2207 */ /* 0x000fe40000000000 */
[----:B------:R-:W-:Y:S02]  /*3860*/  IADD3 R5, P0, PT, R5, 0x300, RZ ;  /* 0x0000030005057810 */ /* 0x000fe40007f1e0ff */
[----:B------:R-:W-:-:S02]  /*3870*/  SEL R12, R17, R4, !P1 ;  /* 0x00000004110c7207 */ /* 0x000fc40004800000 */
[----:B--2---:R-:W-:Y:S02]  /*3880*/  IADD3 R4, P4, PT, -R8, UR4, RZ ;  /* 0x0000000408047c10 */ /* 0x004fe4000ff9e1ff */
[----:B------:R-:W-:Y:S01]  /*3890*/  ISETP.NE.AND P3, PT, R13, R10, PT ;  /* 0x0000000a0d00720c */ /* 0x000fe20003f65270 */
[----:B------:R-:W-:Y:S01]  /*38a0*/  IMAD.X R13, RZ, RZ, R0, P0 ;  /* 0x000000ffff0d7224 */ /* 0x000fe200000e0600 */
[----:B------:R-:W-:Y:S02]  /*38b0*/  ISETP.GE.U32.AND P0, PT, R4, 0x400, PT ;  /* 0x000004000400780c */ /* 0x000fe40003f06070 */
[----:B------:R-:W-:Y:S02]  /*38c0*/  IADD3.X R0, PT, PT, ~R9, UR5, RZ, P4, !PT ;  /* 0x0000000509007c10 */ /* 0x000fe4000a7fe5ff */
[----:B------:R-:W-:Y:S02]  /*38d0*/  SEL R16, RZ, 0x1, !P2 ;  /* 0x00000001ff107807 */ /* 0x000fe40005000000 */
[----:B------:R-:W-:-:S02]  /*38e0*/  @P1 SEL R16, R20, 0x1, !P2 ;  /* 0x0000000114101807 */ /* 0x000fc40005000000 */
[----:B------:R-:W-:Y:S02]  /*38f0*/  ISETP.GE.U32.AND.EX P0, PT, R0, RZ, PT, P0 ;  /* 0x000000ff0000720c */ /* 0x000fe40003f06100 */
[----:B------:R-:W-:Y:S02]  /*3900*/  SEL R14, R15, R14, !P1 ;  /* 0x0000000e0f0e7207 */ /* 0x000fe40004800000 */
[----:B------:R-:W-:Y:S02]  /*3910*/  LOP3.LUT P2, RZ, R16, 0xff, RZ, 0xc0, !PT ;  /* 0x000000ff10ff7812 */ /* 0x000fe4000784c0ff */
[----:B------:R-:W-:Y:S02]  /*3920*/  ISETP.LT.U32.AND P1, PT, R5, R12, PT ;  /* 0x0000000c0500720c */ /* 0x000fe40003f21070 */
[----:B------:R-:W-:Y:S02]  /*3930*/  SEL R4, RZ, 0x1, !P3 ;  /* 0x00000001ff047807 */ /* 0x000fe40005800000 */
[----:B------:R-:W-:-:S04]  /*3940*/  ISETP.LT.AND.EX P1, PT, R13, R14, PT, P1 ;  /* 0x0000000e0d00720c */ /* 0x000fc80003f21310 */
[----:B------:R-:W-:Y:S02]  /*3950*/  @P3 SEL R12, R5, R12, P1 ;  /* 0x0000000c050c3207 */ /* 0x000fe40000800000 */
[----:B------:R-:W-:Y:S02]  /*3960*/  @P3 SEL R14, R13, R14, P1 ;  /* 0x0000000e0d0e3207 */ /* 0x000fe40000800000 */
[----:B------:R-:W-:Y:S02]  /*3970*/  @P2 SEL R4, R16, 0x1, !P3 ;  /* 0x0000000110042807 */ /* 0x000fe40005800000 */
[----:B------:R-:W-:Y:S02]  /*3980*/  SEL R5, R5, R12, !P2 ;  /* 0x0000000c05057207 */ /* 0x000fe40005000000 */
[----:B------:R-:W-:Y:S01]  /*3990*/  SEL R0, R13, R14, !P2 ;  /* 0x0000000e0d007207 */ /* 0x000fe20005000000 */
[----:B------:R-:W-:Y:S06]  /*39a0*/  @!P0 BRA `(.L_x_378) ;  /* 0x0000001000c08947 */ /* 0x000fec0003800000 */
[----:B------:R-:W-:-:S05]  /*39b0*/  IADD3 R8, P0, PT, R8, 0x400, RZ ;  /* 0x0000040008087810 */ /* 0x000fca0007f1e0ff */
[----:B------:R-:W-:Y:S01]  /*39c0*/  IMAD.X R9, RZ, RZ, R9, P0 ;  /* 0x000000ffff097224 */ /* 0x000fe200000e0609 */
[----:B------:R-:W-:-:S04]  /*39d0*/  ISETP.GT.U32.AND P0, PT, R8, UR10, PT ;  /* 0x0000000a08007c0c */ /* 0x000fc8000bf04070 */
[----:B------:R-:W-:-:S13]  /*39e0*/  ISETP.GT.U32.AND.EX P0, PT, R9, UR11, PT, P0 ;  /* 0x0000000b09007c0c */ /* 0x000fda000bf04100 */
[----:B------:R-:W-:Y:S05]  /*39f0*/  @!P0 BRA `(.L_x_379) ;  /* 0xfffffff800e48947 */ /* 0x000fea000383ffff */
.L_x_377:
[C---:B------:R-:W-:Y:S01]  /*3a00*/  IADD3 R2, PT, PT, -R8.reuse, UR4, RZ ;  /* 0x0000000408027c10 */ /* 0x040fe2000fffe1ff */
[----:B------:R-:W0:Y:S01]  /*3a10*/  LDCU UR12, c[0x0][0x380] ;  /* 0x00007000ff0c77ac */ /* 0x000e220008000800 */
[----:B------:R-:W-:Y:S01]  /*3a20*/  ISETP.GE.U32.AND P1, PT, R8, UR4, PT ;  /* 0x0000000408007c0c */ /* 0x000fe2000bf26070 */
[----:B------:R-:W-:Y:S01]  /*3a30*/  BSSY.RECONVERGENT B1, `(.L_x_378) ;  /* 0x0000127000017945 */ /* 0x000fe20003800200 */
[----:B------:R-:W-:Y:S01]  /*3a40*/  ISETP.GE.AND P0, PT, R7, R2, PT ;  /* 0x000000020700720c */ /* 0x000fe20003f06270 */
[----:B------:R-:W2:Y:S03]  /*3a50*/  LDCU.64 UR10, c[0x0][0x388] ;  /* 0x00007100ff0a77ac */ /* 0x000ea60008000a00 */
[----:B------:R-:W-:-:S13]  /*3a60*/  ISETP.GE.U32.OR.EX P0, PT, R9, UR5, P0, P1 ;  /* 0x0000000509007c0c */ /* 0x000fda0008706510 */
[----:B0-----:R-:W-:Y:S05]  /*3a70*/  @P0 BRA `(.L_x_380) ;  /* 0x0000001000880947 */ /* 0x001fea0003800000 */
[----:B------:R-:W-:Y:S01]  /*3a80*/  LOP3.LUT R3, RZ, R7, RZ, 0x33, !PT ;  /* 0x00000007ff037212 */ /* 0x000fe200078e33ff */
[----:B------:R-:W-:Y:S01]  /*3a90*/  BSSY.RECONVERGENT B2, `(.L_x_381) ;  /* 0x000008d000027945 */ /* 0x000fe20003800200 */
[----:B------:R-:W-:Y:S02]  /*3aa0*/  IMAD.MOV.U32 R11, RZ, RZ, R7 ;  /* 0x000000ffff0b7224 */ /* 0x000fe400078e0007 */
[----:B------:R-:W-:-:S04]  /*3ab0*/  IADD3 R10, PT, PT, -R8, UR4, R3 ;  /* 0x00000004080a7c10 */ /* 0x000fc8000fffe103 */
[C---:B------:R-:W-:Y:S02]  /*3ac0*/  ISETP.GE.U32.AND P0, PT, R10.reuse, 0x700, PT ;  /* 0x000007000a00780c */ /* 0x040fe40003f06070 */
[----:B------:R-:W-:-:S04]  /*3ad0*/  LEA.HI R12, R10, 0x1, RZ, 0x18 ;  /* 0x000000010a0c7811 */ /* 0x000fc800078fc0ff */
[----:B------:R-:W-:-:S04]  /*3ae0*/  LOP3.LUT R23, R12, 0x7, RZ, 0xc0, !PT ;  /* 0x000000070c177812 */ /* 0x000fc800078ec0ff */
[----:B------:R-:W-:-:S03]  /*3af0*/  ISETP.NE.AND P1, PT, R23, RZ, PT ;  /* 0x000000ff1700720c */ /* 0x000fc60003f25270 */
[----:B------:R-:W-:Y:S10]  /*3b00*/  @!P0 BRA `(.L_x_382) ;  /* 0x0000000800148947 */ /* 0x000ff40003800000 */
[----:B------:R-:W-:Y:S01]  /*3b10*/  LOP3.LUT R13, R12, 0x1fffff8, RZ, 0xc0, !PT ;  /* 0x01fffff80c0d7812 */ /* 0x000fe200078ec0ff */
[----:B------:R-:W-:-:S04]  /*3b20*/  IMAD.MOV.U32 R11, RZ, RZ, R7 ;  /* 0x000000ffff0b7224 */ /* 0x000fc800078e0007 */
[----:B------:R-:W-:-:S07]  /*3b30*/  IMAD.MOV R13, RZ, RZ, -R13 ;  /* 0x000000ffff0d7224 */ /* 0x000fce00078e0a0d */
.L_x_383:
[----:B------:R-:W-:-:S05]  /*3b40*/  IADD3 R20, P0, PT, R11, R8, RZ ;  /* 0x000000080b147210 */ /* 0x000fca0007f1e0ff */
[----:B------:R-:W-:Y:S01]  /*3b50*/  IMAD.X R25, RZ, RZ, R9, P0 ;  /* 0x000000ffff197224 */ /* 0x000fe200000e0609 */
[----:B--2---:R-:W-:-:S04]  /*3b60*/  LEA R2, P0, R20, UR10, 0x2 ;  /* 0x0000000a14027c11 */ /* 0x004fc8000f8010ff */
        /* <DEDUP_REMOVED lines=15> */
[----:B------:R-:W-:-:S03]  /*3c60*/  VIADD R11, R11, 0x800 ;  /* 0x000008000b0b7836 */ /* 0x000fc60000000000 */
[CC--:B--2---:R-:W-:Y:S02]  /*3c70*/  ISETP.NE.AND P0, PT, R4.reuse, R21.reuse, PT ;  /* 0x000000150400720c */ /* 0x0c4fe40003f05270 */
[----:B------:R-:W-:-:S05]  /*3c80*/  ISETP.NE.AND P2, PT, R4, R21, P5 ;  /* 0x000000150400720c */ /* 0x000fca0002f45270 */
[----:B------:R-:W-:Y:S02]  /*3c90*/  @!P5 SEL R24, RZ, 0x1, !P0 ;  /* 0x00000001ff18d807 */ /* 0x000fe40004000000 */
[----:B------:R-:W-:Y:S01]  /*3ca0*/  IADD3.X R21, PT, PT, R25, UR7, RZ, P3, !PT ;  /* 0x0000000719157c10 */ /* 0x000fe20009ffe4ff */
[----:B------:R-:W-:Y:S01]  /*3cb0*/  VIADD R25, R4, 0x200 ;  /* 0x0000020004197836 */ /* 0x000fe20000000000 */
[----:B------:R-:W-:Y:S02]  /*3cc0*/  SEL R24, R24, 0x1, !P2 ;  /* 0x0000000118187807 */ /* 0x000fe40005000000 */
[----:B------:R-:W-:Y:S02]  /*3cd0*/  ISETP.LT.U32.AND P0, PT, R20, R5, PT ;  /* 0x000000051400720c */ /* 0x000fe40003f01070 */
[----:B------:R-:W-:Y:S02]  /*3ce0*/  LOP3.LUT P3, RZ, R24, 0xff, RZ, 0xc0, !PT ;  /* 0x000000ff18ff7812 */ /* 0x000fe4000786c0ff */
[----:B---3--:R-:W-:-:S02]  /*3cf0*/  ISETP.NE.AND P6, PT, R25, R22, PT ;  /* 0x000000161900720c */ /* 0x008fc40003fc5270 */
[----:B------:R-:W-:Y:S01]  /*3d00*/  ISETP.NE.AND P4, PT, R25, R22, P3 ;  /* 0x000000161900720c */ /* 0x000fe20001f85270 */
[----:B------:R-:W-:Y:S01]  /*3d10*/  VIADD R22, R4, 0x400 ;  /* 0x0000040004167836 */ /* 0x000fe20000000000 */
[----:B------:R-:W-:-:S04]  /*3d20*/  ISETP.LT.AND.EX P0, PT, R21, R0, PT, P0 ;  /* 0x000000001500720c */ /* 0x000fc80003f01300 */
[CC--:B0-----:R-:W-:Y:S02]  /*3d30*/  SEL R3, R20.reuse, R5.reuse, P0 ;  /* 0x0000000514037207 */ /* 0x0c1fe40000000000 */
[CC--:B------:R-:W-:Y:S02]  /*3d40*/  SEL R2, R21.reuse, R0.reuse, P0 ;  /* 0x0000000015027207 */ /* 0x0c0fe40000000000 */
[----:B------:R-:W-:Y:S02]  /*3d50*/  @!P3 SEL R24, RZ, 0x1, !P6 ;  /* 0x00000001ff18b807 */ /* 0x000fe40007000000 */
[----:B------:R-:W-:Y:S02]  /*3d60*/  @!P2 SEL R3, R20, R5, !P5 ;  /* 0x000000051403a207 */ /* 0x000fe40006800000 */
[----:B------:R-:W-:Y:S02]  /*3d70*/  SEL R24, R24, 0x1, !P4 ;  /* 0x0000000118187807 */ /* 0x000fe40006000000 */
[----:B------:R-:W-:-:S02]  /*3d80*/  @!P2 SEL R2, R21, R0, !P5 ;  /* 0x000000001502a207 */ /* 0x000fc40006800000 */
[----:B------:R-:W-:Y:S02]  /*3d90*/  LOP3.LUT P2, RZ, R24, 0xff, RZ, 0xc0, !PT ;  /* 0x000000ff18ff7812 */ /* 0x000fe4000784c0ff */
[----:B------:R-:W-:Y:S02]  /*3da0*/  IADD3 R26, P0, PT, R20, 0x100, RZ ;  /* 0x00000100141a7810 */ /* 0x000fe40007f1e0ff */
[CC--:B----4-:R-:W-:Y:S02]  /*3db0*/  ISETP.NE.AND P6, PT, R22.reuse, R19.reuse, PT ;  /* 0x000000131600720c */ /* 0x0d0fe40003fc5270 */
[----:B------:R-:W-:Y:S01]  /*3dc0*/  ISETP.NE.AND P5, PT, R22, R19, P2 ;  /* 0x000000131600720c */ /* 0x000fe200017a5270 */
[----:B------:R-:W-:Y:S01]  /*3dd0*/  IMAD.X R25, RZ, RZ, R21, P0 ;  /* 0x000000ffff197224 */ /* 0x000fe200000e0615 */
[----:B------:R-:W-:Y:S01]  /*3de0*/  ISETP.LT.U32.AND P0, PT, R26, R3, PT ;  /* 0x000000031a00720c */ /* 0x000fe20003f01070 */
[----:B------:R-:W-:-:S03]  /*3df0*/  VIADD R19, R4, 0x600 ;  /* 0x0000060004137836 */ /* 0x000fc60000000000 */
[CC--:B------:R-:W-:Y:S02]  /*3e00*/  ISETP.LT.AND.EX P0, PT, R25.reuse, R2.reuse, PT, P0 ;  /* 0x000000021900720c */ /* 0x0c0fe40003f01300 */
[----:B------:R-:W-:Y:S02]  /*3e10*/  @!P2 SEL R24, RZ, 0x1, !P6 ;  /* 0x00000001ff18a807 */ /* 0x000fe40007000000 */
[-C--:B------:R-:W-:Y:S02]  /*3e20*/  SEL R5, R26, R3.reuse, P0 ;  /* 0x000000031a057207 */ /* 0x080fe40000000000 */
[----:B------:R-:W-:Y:S02]  /*3e30*/  SEL R24, R24, 0x1, !P5 ;  /* 0x0000000118187807 */ /* 0x000fe40006800000 */
[----:B------:R-:W-:Y:S02]  /*3e40*/  SEL R0, R25, R2, P0 ;  /* 0x0000000219007207 */ /* 0x000fe40000000000 */
[----:B------:R-:W-:-:S02]  /*3e50*/  @!P4 SEL R5, R26, R3, !P3 ;  /* 0x000000031a05c207 */ /* 0x000fc40005800000 */
[----:B------:R-:W-:Y:S02]  /*3e60*/  @!P4 SEL R0, R25, R2, !P3 ;  /* 0x000000021900c207 */ /* 0x000fe40005800000 */
[----:B------:R-:W-:Y:S02]  /*3e70*/  LOP3.LUT P3, RZ, R24, 0xff, RZ, 0xc0, !PT ;  /* 0x000000ff18ff7812 */ /* 0x000fe4000786c0ff */
[----:B------:R-:W-:Y:S02]  /*3e80*/  IADD3 R26, P0, PT, R20, 0x200, RZ ;  /* 0x00000200141a7810 */ /* 0x000fe40007f1e0ff */
[CC--:B-----5:R-:W-:Y:S02]  /*3e90*/  ISETP.NE.AND P6, PT, R19.reuse, R18.reuse, PT ;  /* 0x000000121300720c */ /* 0x0e0fe40003fc5270 */
        /* <DEDUP_REMOVED lines=8> */
[----:B------:R-:W-:Y:S02]  /*3f20*/  @!P5 SEL R3, R26, R5, !P2 ;  /* 0x000000051a03d207 */ /* 0x000fe40005000000 */
[----:B------:R-:W-:-:S02]  /*3f30*/  SEL R5, R25, R0, P0 ;  /* 0x0000000019057207 */ /* 0x000fc40000000000 */
[----:B------:R-:W-:Y:S02]  /*3f40*/  @!P5 SEL R5, R25, R0, !P2 ;  /* 0x000000001905d207 */ /* 0x000fe40005000000 */
[----:B------:R-:W-:Y:S02]  /*3f50*/  IADD3 R22, P0, PT, R20, 0x300, RZ ;  /* 0x0000030014167810 */ /* 0x000fe40007f1e0ff */
[----:B------:R-:W-:Y:S02]  /*3f60*/  LOP3.LUT P2, RZ, R24, 0xff, RZ, 0xc0, !PT ;  /* 0x000000ff18ff7812 */ /* 0x000fe4000784c0ff */
[CC--:B------:R-:W-:Y:S01]  /*3f70*/  ISETP.NE.AND P6, PT, R19.reuse, R16.reuse, PT ;  /* 0x000000101300720c */ /* 0x0c0fe20003fc5270 */
        /* <DEDUP_REMOVED lines=10> */
[----:B------:R-:W-:Y:S01]  /*4020*/  SEL R24, R24, 0x1, !P5 ;  /* 0x0000000118187807 */ /* 0x000fe20006800000 */
[----:B------:R-:W-:Y:S01]  /*4030*/  IMAD.X R18, RZ, RZ, R21, P0 ;  /* 0x000000ffff127224 */ /* 0x000fe200000e0615 */
[----:B------:R-:W-:-:S02]  /*4040*/  @!P4 SEL R27, R0, R5, !P3 ;  /* 0x00000005001bc207 */ /* 0x000fc40005800000 */
[----:B------:R-:W-:Y:S02]  /*4050*/  ISETP.LT.U32.AND P0, PT, R25, R2, PT ;  /* 0x000000021900720c */ /* 0x000fe40003f01070 */
[----:B------:R-:W-:Y:S02]  /*4060*/  LOP3.LUT P3, RZ, R24, 0xff, RZ, 0xc0, !PT ;  /* 0x000000ff18ff7812 */ /* 0x000fe4000786c0ff */
[CC--:B------:R-:W-:Y:S02]  /*4070*/  ISETP.LT.AND.EX P0, PT, R18.reuse, R27.reuse, PT, P0 ;  /* 0x0000001b1200720c */ /* 0x0c0fe40003f01300 */
[----:B------:R-:W-:Y:S02]  /*4080*/  ISETP.NE.AND P4, PT, R3, R14, P3 ;  /* 0x0000000e0300720c */ /* 0x000fe40001f85270 */
[----:B------:R-:W-:Y:S02]  /*4090*/  SEL R16, R25, R2, P0 ;  /* 0x0000000219107207 */ /* 0x000fe40000000000 */
[----:B------:R-:W-:-:S02]  /*40a0*/  SEL R0, R18, R27, P0 ;  /* 0x0000001b12007207 */ /* 0x000fc40000000000 */
[----:B------:R-:W-:Y:S02]  /*40b0*/  ISETP.NE.AND P0, PT, R3, R14, PT ;  /* 0x0000000e0300720c */ /* 0x000fe40003f05270 */
[----:B------:R-:W-:Y:S02]  /*40c0*/  IADD3 R5, P6, PT, R20, 0x500, RZ ;  /* 0x0000050014057810 */ /* 0x000fe40007fde0ff */
[----:B------:R-:W-:Y:S02]  /*40d0*/  @!P3 SEL R24, RZ, 0x1, !P0 ;  /* 0x00000001ff18b807 */ /* 0x000fe40004000000 */
[----:B------:R-:W-:Y:S01]  /*40e0*/  @!P5 SEL R16, R25, R2, !P2 ;  /* 0x000000021910d207 */ /* 0x000fe20005000000 */
[----:B------:R-:W-:Y:S01]  /*40f0*/  IMAD.X R3, RZ, RZ, R21, P6 ;  /* 0x000000ffff037224 */ /* 0x000fe200030e0615 */
[----:B------:R-:W-:Y:S01]  /*4100*/  SEL R24, R24, 0x1, !P4 ;  /* 0x0000000118187807 */ /* 0x000fe20006000000 */
[----:B------:R-:W-:Y:S01]  /*4110*/  VIADD R2, R4, 0xc00 ;  /* 0x00000c0004027836 */ /* 0x000fe20000000000 */
[----:B------:R-:W-:Y:S01]  /*4120*/  @!P5 SEL R0, R18, R27, !P2 ;  /* 0x0000001b1200d207 */ /* 0x000fe20005000000 */
[----:B------:R-:W-:Y:S01]  /*4130*/  VIADD R4, R4, 0xe00 ;  /* 0x00000e0004047836 */ /* 0x000fe20000000000 */
[----:B------:R-:W-:-:S02]  /*4140*/  ISETP.LT.U32.AND P0, PT, R5, R16, PT ;  /* 0x000000100500720c */ /* 0x000fc40003f01070 */
[----:B------:R-:W-:Y:S02]  /*4150*/  LOP3.LUT P2, RZ, R24, 0xff, RZ, 0xc0, !PT ;  /* 0x000000ff18ff7812 */ /* 0x000fe4000784c0ff */
[----:B------:R-:W-:-:S04]  /*4160*/  ISETP.LT.AND.EX P0, PT, R3, R0, PT, P0 ;  /* 0x000000000300720c */ /* 0x000fc80003f01300 */
[----:B------:R-:W-:Y:S02]  /*4170*/  SEL R14, R5, R16, P0 ;  /* 0x00000010050e7207 */ /* 0x000fe40000000000 */
[----:B------:R-:W-:Y:S02]  /*4180*/  SEL R19, R3, R0, P0 ;  /* 0x0000000003137207 */ /* 0x000fe40000000000 */
[----:B------:R-:W-:Y:S02]  /*4190*/  @!P4 SEL R14, R5, R16, !P3 ;  /* 0x00000010050ec207 */ /* 0x000fe40005800000 */
[----:B------:R-:W-:Y:S02]  /*41a0*/  @!P4 SEL R19, R3, R0, !P3 ;  /* 0x000000000313c207 */ /* 0x000fe40005800000 */
[----:B------:R-:W-:Y:S02]  /*41b0*/  IADD3 R5, P0, PT, R20, 0x600, RZ ;  /* 0x0000060014057810 */ /* 0x000fe40007f1e0ff */
[----:B------:R-:W-:-:S02]  /*41c0*/  ISETP.NE.AND P3, PT, R2, R15, PT ;  /* 0x0000000f0200720c */ /* 0x000fc40003f65270 */
[----:B------:R-:W-:Y:S01]  /*41d0*/  ISETP.NE.AND P4, PT, R2, R15, P2 ;  /* 0x0000000f0200720c */ /* 0x000fe20001785270 */
[----:B------:R-:W-:Y:S01]  /*41e0*/  IMAD.X R0, RZ, RZ, R21, P0 ;  /* 0x000000ffff007224 */ /* 0x000fe200000e0615 */
[----:B------:R-:W-:Y:S02]  /*41f0*/  @!P2 SEL R24, RZ, 0x1, !P3 ;  /* 0x00000001ff18a807 */ /* 0x000fe40005800000 */
[----:B------:R-:W-:Y:S02]  /*4200*/  ISETP.LT.U32.AND P0, PT, R5, R14, PT ;  /* 0x0000000e0500720c */ /* 0x000fe40003f01070 */
[----:B------:R-:W-:Y:S02]  /*4210*/  SEL R24, R24, 0x1, !P4 ;  /* 0x0000000118187807 */ /* 0x000fe40006000000 */
[----:B------:R-:W-:Y:S02]  /*4220*/  IADD3 R20, P5, PT, R20, 0x700, RZ ;  /* 0x0000070014147810 */ /* 0x000fe40007fbe0ff */
[----:B------:R-:W-:-:S02]  /*4230*/  ISETP.LT.AND.EX P0, PT, R0, R19, PT, P0 ;  /* 0x000000130000720c */ /* 0x000fc40003f01300 */
[----:B------:R-:W-:Y:S01]  /*4240*/  LOP3.LUT P3, RZ, R24, 0xff, RZ, 0xc0, !PT ;  /* 0x000000ff18ff7812 */ /* 0x000fe2000786c0ff */
[----:B------:R-:W-:Y:S01]  /*4250*/  IMAD.X R21, RZ, RZ, R21, P5 ;  /* 0x000000ffff157224 */ /* 0x000fe200028e0615 */
[-C--:B------:R-:W-:Y:S02]  /*4260*/  SEL R3, R5, R14.reuse, P0 ;  /* 0x0000000e05037207 */ /* 0x080fe40000000000 */
[CC--:B------:R-:W-:Y:S02]  /*4270*/  SEL R2, R0.reuse, R19.reuse, P0 ;  /* 0x0000001300027207 */ /* 0x0c0fe40000000000 */
[----:B------:R-:W-:Y:S02]  /*4280*/  ISETP.NE.AND P5, PT, R13, RZ, PT ;  /* 0x000000ff0d00720c */ /* 0x000fe40003fa5270 */
[----:B------:R-:W-:Y:S02]  /*4290*/  @!P4 SEL R3, R5, R14, !P2 ;  /* 0x0000000e0503c207 */ /* 0x000fe40005000000 */
[----:B------:R-:W-:-:S02]  /*42a0*/  @!P4 SEL R2, R0, R19, !P2 ;  /* 0x000000130002c207 */ /* 0x000fc40005000000 */
[----:B------:R-:W-:Y:S02]  /*42b0*/  ISETP.NE.AND P4, PT, R4, R17, P3 ;  /* 0x000000110400720c */ /* 0x000fe40001f85270 */
[----:B------:R-:W-:Y:S02]  /*42c0*/  ISETP.LT.U32.AND P0, PT, R20, R3, PT ;  /* 0x000000031400720c */ /* 0x000fe40003f01070 */
[----:B------:R-:W-:Y:S02]  /*42d0*/  ISETP.NE.AND P2, PT, R4, R17, PT ;  /* 0x000000110400720c */ /* 0x000fe40003f45270 */
[----:B------:R-:W-:Y:S02]  /*42e0*/  ISETP.LT.AND.EX P0, PT, R21, R2, PT, P0 ;  /* 0x000000021500720c */ /* 0x000fe40003f01300 */
[----:B------:R-:W-:Y:S02]  /*42f0*/  @!P3 SEL R24, RZ, 0x1, !P2 ;  /* 0x00000001ff18b807 */ /* 0x000fe40005000000 */
[----:B------:R-:W-:-:S02]  /*4300*/  SEL R5, R20, R3, P0 ;  /* 0x0000000314057207 */ /* 0x000fc40000000000 */
[CC--:B------:R-:W-:Y:S02]  /*4310*/  SEL R0, R21.reuse, R2.reuse, P0 ;  /* 0x0000000215007207 */ /* 0x0c0fe40000000000 */
[----:B------:R-:W-:Y:S02]  /*4320*/  SEL R4, R24, 0x1, !P4 ;  /* 0x0000000118047807 */ /* 0x000fe40006000000 */
[----:B------:R-:W-:Y:S02]  /*4330*/  @!P4 SEL R5, R20, R3, !P3 ;  /* 0x000000031405c207 */ /* 0x000fe40005800000 */
[----:B------:R-:W-:Y:S01]  /*4340*/  @!P4 SEL R0, R21, R2, !P3 ;  /* 0x000000021500c207 */ /* 0x000fe20005800000 */
[----:B------:R-:W-:Y:S06]  /*4350*/  @P5 BRA `(.L_x_383) ;  /* 0xfffffff400f85947 */ /* 0x000fec000383ffff */
.L_x_382:
[----:B--2---:R-:W-:Y:S05]  /*4360*/  BSYNC.RECONVERGENT B2 ;  /* 0x0000000000027941 */ /* 0x004fea0003800200 */
.L_x_381:
[----:B------:R-:W-:Y:S05]  /*4370*/  @!P1 BRA `(.L_x_380) ;  /* 0x0000000800489947 */ /* 0x000fea0003800000 */
[----:B------:R-:W-:Y:S01]  /*4380*/  ISETP.GE.U32.AND P0, PT, R23, 0x4, PT ;  /* 0x000000041700780c */ /* 0x000fe20003f06070 */
[----:B------:R-:W-:Y:S01]  /*4390*/  BSSY.RECONVERGENT B2, `(.L_x_384) ;  /* 0x000004a000027945 */ /* 0x000fe20003800200 */
[----:B------:R-:W-:-:S11]  /*43a0*/  LOP3.LUT P1, R12, R12, 0x3, RZ, 0xc0, !PT ;  /* 0x000000030c0c7812 */ /* 0x000fd6000782c0ff */
[----:B------:R-:W-:Y:S05]  /*43b0*/  @!P0 BRA `(.L_x_385) ;  /* 0x00000004001c8947 */ /* 0x000fea0003800000 */
[----:B------:R-:W0:Y:S01]  /*43c0*/  LDCU.64 UR14, c[0x0][0x388] ;  /* 0x00007100ff0e77ac */ /* 0x000e220008000a00 */
[----:B------:R-:W-:Y:S01]  /*43d0*/  IADD3 R20, P0, PT, R11, R8, RZ ;  /* 0x000000080b147210 */ /* 0x000fe20007f1e0ff */
[----:B------:R-:W2:Y:S04]  /*43e0*/  LDCU UR13, c[0x0][0x380] ;  /* 0x00007000ff0d77ac */ /* 0x000ea80008000800 */
[----:B------:R-:W-:Y:S01]  /*43f0*/  IMAD.X R19, RZ, RZ, R9, P0 ;  /* 0x000000ffff137224 */ /* 0x000fe200000e0609 */
[----:B0-----:R-:W-:-:S04]  /*4400*/  LEA R14, P0, R20, UR14, 0x2 ;  /* 0x0000000e140e7c11 */ /* 0x001fc8000f8010ff */
[----:B------:R-:W-:-:S05]  /*4410*/  LEA.HI.X R15, R20, UR15, R19, 0x2, P0 ;  /* 0x0000000f140f7c11 */ /* 0x000fca00080f1413 */
[----:B------:R-:W3:Y:S04]  /*4420*/  LDG.E R16, desc[UR8][R14.64] ;  /* 0x000000080e107981 */ /* 0x000ee8000c1e1900 */
[----:B------:R-:W4:Y:S04]  /*4430*/  LDG.E R17, desc[UR8][R14.64+0x400] ;  /* 0x000400080e117981 */ /* 0x000f28000c1e1900 */
[----:B------:R-:W5:Y:S04]  /*4440*/  LDG.E R13, desc[UR8][R14.64+0x800] ;  /* 0x000800080e0d7981 */ /* 0x000f68000c1e1900 */
[----:B------:R0:W5:Y:S01]  /*4450*/  LDG.E R2, desc[UR8][R14.64+0xc00] ;  /* 0x000c00080e027981 */ /* 0x000162000c1e1900 */
[----:B------:R-:W-:Y:S01]  /*4460*/  LOP3.LUT P4, RZ, R4, 0xff, RZ, 0xc0, !PT ;  /* 0x000000ff04ff7812 */ /* 0x000fe2000788c0ff */
[C---:B--2---:R-:W-:Y:S01]  /*4470*/  VIADD R3, R20.reuse, UR13 ;  /* 0x0000000d14037c36 */ /* 0x044fe20008000000 */
[----:B------:R-:W-:-:S03]  /*4480*/  IADD3 R20, P2, PT, R20, UR6, RZ ;  /* 0x0000000614147c10 */ /* 0x000fc6000ff5e0ff */
[----:B------:R-:W-:Y:S01]  /*4490*/  IMAD.SHL.U32 R3, R3, 0x2, RZ ;  /* 0x0000000203037824 */ /* 0x000fe200078e00ff */
[----:B------:R-:W-:-:S03]  /*44a0*/  IADD3.X R19, PT, PT, R19, UR7, RZ, P2, !PT ;  /* 0x0000000713137c10 */ /* 0x000fc600097fe4ff */
[----:B0-----:R-:W-:Y:S02]  /*44b0*/  VIADD R14, R3, 0x200 ;  /* 0x00000200030e7836 */ /* 0x001fe40000000000 */
[----:B------:R-:W-:-:S05]  /*44c0*/  VIADD R15, R11, 0x100 ;  /* 0x000001000b0f7836 */ /* 0x000fca0000000000 */
[----:B------:R-:W-:Y:S02]  /*44d0*/  IADD3 R15, P5, P6, R8, UR6, R15 ;  /* 0x00000006080f7c10 */ /* 0x000fe4000febe00f */
[CC--:B---3--:R-:W-:Y:S02]  /*44e0*/  ISETP.NE.AND P0, PT, R3.reuse, R16.reuse, PT ;  /* 0x000000100300720c */ /* 0x0c8fe40003f05270 */
[----:B------:R-:W-:Y:S02]  /*44f0*/  ISETP.NE.AND P3, PT, R3, R16, P4 ;  /* 0x000000100300720c */ /* 0x000fe40002765270 */
[----:B------:R-:W-:Y:S02]  /*4500*/  @!P4 SEL R4, RZ, 0x1, !P0 ;  /* 0x00000001ff04c807 */ /* 0x000fe40004000000 */
[----:B------:R-:W-:Y:S02]  /*4510*/  ISETP.LT.U32.AND P0, PT, R20, R5, PT ;  /* 0x000000051400720c */ /* 0x000fe40003f01070 */
[----:B------:R-:W-:-:S02]  /*4520*/  SEL R4, R4, 0x1, !P3 ;  /* 0x0000000104047807 */ /* 0x000fc40005800000 */
[CC--:B------:R-:W-:Y:S02]  /*4530*/  ISETP.LT.AND.EX P0, PT, R19.reuse, R0.reuse, PT, P0 ;  /* 0x000000001300720c */ /* 0x0c0fe40003f01300 */
[----:B------:R-:W-:Y:S02]  /*4540*/  LOP3.LUT P2, RZ, R4, 0xff, RZ, 0xc0, !PT ;  /* 0x000000ff04ff7812 */ /* 0x000fe4000784c0ff */
[----:B------:R-:W-:Y:S02]  /*4550*/  SEL R18, R20, R5, P0 ;  /* 0x0000000514127207 */ /* 0x000fe40000000000 */
[-C--:B------:R-:W-:Y:S02]  /*4560*/  SEL R21, R19, R0.reuse, P0 ;  /* 0x0000000013157207 */ /* 0x080fe40000000000 */
[----:B----4-:R-:W-:Y:S02]  /*4570*/  ISETP.NE.AND P0, PT, R14, R17, PT ;  /* 0x000000110e00720c */ /* 0x010fe40003f05270 */
[----:B------:R-:W-:Y:S01]  /*4580*/  @!P3 SEL R18, R20, R5, !P4 ;  /* 0x000000051412b207 */ /* 0x000fe20006000000 */
[----:B------:R-:W-:Y:S01]  /*4590*/  VIADD R5, R11, 0x200 ;  /* 0x000002000b057836 */ /* 0x000fe20000000000 */
[----:B------:R-:W-:Y:S01]  /*45a0*/  @!P3 SEL R21, R19, R0, !P4 ;  /* 0x000000001315b207 */ /* 0x000fe20006000000 */
[C---:B------:R-:W-:Y:S01]  /*45b0*/  VIADD R0, R3.reuse, 0x400 ;  /* 0x0000040003007836 */ /* 0x040fe20000000000 */
[----:B------:R-:W-:Y:S01]  /*45c0*/  ISETP.NE.AND P3, PT, R14, R17, P2 ;  /* 0x000000110e00720c */ /* 0x000fe20001765270 */
[----:B------:R-:W-:Y:S01]  /*45d0*/  VIADD R3, R3, 0x600 ;  /* 0x0000060003037836 */ /* 0x000fe20000000000 */
[----:B------:R-:W-:-:S02]  /*45e0*/  @!P2 SEL R4, RZ, 0x1, !P0 ;  /* 0x00000001ff04a807 */ /* 0x000fc40004000000 */
[----:B------:R-:W-:Y:S02]  /*45f0*/  IADD3.X R16, PT, PT, R9, UR7, RZ, P5, P6 ;  /* 0x0000000709107c10 */ /* 0x000fe4000afec4ff */
[----:B------:R-:W-:Y:S02]  /*4600*/  SEL R4, R4, 0x1, !P3 ;  /* 0x0000000104047807 */ /* 0x000fe40005800000 */
[----:B------:R-:W-:Y:S02]  /*4610*/  ISETP.LT.U32.AND P0, PT, R15, R18, PT ;  /* 0x000000120f00720c */ /* 0x000fe40003f01070 */
[----:B------:R-:W-:Y:S02]  /*4620*/  LOP3.LUT P4, RZ, R4, 0xff, RZ, 0xc0, !PT ;  /* 0x000000ff04ff7812 */ /* 0x000fe4000788c0ff */
[----:B------:R-:W-:-:S04]  /*4630*/  ISETP.LT.AND.EX P0, PT, R16, R21, PT, P0 ;  /* 0x000000151000720c */ /* 0x000fc80003f01300 */
[CC--:B------:R-:W-:Y:S02]  /*4640*/  SEL R17, R15.reuse, R18.reuse, P0 ;  /* 0x000000120f117207 */ /* 0x0c0fe40000000000 */
[CC--:B------:R-:W-:Y:S02]  /*4650*/  SEL R19, R16.reuse, R21.reuse, P0 ;  /* 0x0000001510137207 */ /* 0x0c0fe40000000000 */
[----:B------:R-:W-:Y:S02]  /*4660*/  @!P3 SEL R17, R15, R18, !P2 ;  /* 0x000000120f11b207 */ /* 0x000fe40005000000 */
[----:B------:R-:W-:Y:S02]  /*4670*/  @!P3 SEL R19, R16, R21, !P2 ;  /* 0x000000151013b207 */ /* 0x000fe40005000000 */
[-C--:B-----5:R-:W-:Y:S02]  /*4680*/  ISETP.NE.AND P3, PT, R0, R13.reuse, PT ;  /* 0x0000000d0000720c */ /* 0x0a0fe40003f65270 */
[----:B------:R-:W-:Y:S01]  /*4690*/  IADD3 R14, P5, P0, R8, UR6, R5 ;  /* 0x00000006080e7c10 */ /* 0x000fe2000f8be005 */
[C---:B------:R-:W-:Y:S01]  /*46a0*/  VIADD R5, R11.reuse, 0x300 ;  /* 0x000003000b057836 */ /* 0x040fe20000000000 */
[----:B------:R-:W-:Y:S01]  /*46b0*/  ISETP.NE.AND P2, PT, R0, R13, P4 ;  /* 0x0000000d0000720c */ /* 0x000fe20002745270 */
[----:B------:R-:W-:Y:S01]  /*46c0*/  VIADD R11, R11, 0x400 ;  /* 0x000004000b0b7836 */ /* 0x000fe20000000000 */
[----:B------:R-:W-:-:S02]  /*46d0*/  @!P4 SEL R4, RZ, 0x1, !P3 ;  /* 0x00000001ff04c807 */ /* 0x000fc40005800000 */
[----:B------:R-:W-:Y:S02]  /*46e0*/  IADD3.X R0, PT, PT, R9, UR7, RZ, P5, P0 ;  /* 0x0000000709007c10 */ /* 0x000fe4000afe04ff */
        /* <DEDUP_REMOVED lines=9> */
[----:B------:R-:W-:Y:S02]  /*4780*/  ISETP.NE.AND P4, PT, R3, R2, P3 ;  /* 0x000000020300720c */ /* 0x000fe40001f85270 */
[----:B------:R-:W-:-:S02]  /*4790*/  IADD3.X R14, PT, PT, R9, UR7, RZ, P5, P6 ;  /* 0x00000007090e7c10 */ /* 0x000fc4000afec4ff */
        /* <DEDUP_REMOVED lines=9> */
.L_x_385:
[----:B------:R-:W-:Y:S05]  /*4830*/  BSYNC.RECONVERGENT B2 ;  /* 0x0000000000027941 */ /* 0x000fea0003800200 */
.L_x_384:
[----:B------:R-:W-:Y:S05]  /*4840*/  @!P1 BRA `(.L_x_380) ;  /* 0x0000000400149947 */ /* 0x000fea0003800000 */
[----:B------:R-:W-:Y:S01]  /*4850*/  ISETP.NE.AND P0, PT, R12, 0x1, PT ;  /* 0x000000010c00780c */ /* 0x000fe20003f05270 */
[----:B------:R-:W-:Y:S01]  /*4860*/  BSSY.RECONVERGENT B2, `(.L_x_386) ;  /* 0x000002a000027945 */ /* 0x000fe20003800200 */
[----:B------:R-:W-:-:S11]  /*4870*/  LOP3.LUT P1, RZ, R10, 0x100, RZ, 0xc0, !PT ;  /* 0x000001000aff7812 */ /* 0x000fd6000782c0ff */
        /* <DEDUP_REMOVED lines=8> */
[----:B------:R0:W4:Y:S01]  /*4900*/  LDG.E R17, desc[UR8][R2.64+0x400] ;  /* 0x0004000802117981 */ /* 0x000122000c1e1900 */
[----:B------:R-:W-:Y:S01]  /*4910*/  LOP3.LUT P2, RZ, R4, 0xff, RZ, 0xc0, !PT ;  /* 0x000000ff04ff7812 */ /* 0x000fe2000784c0ff */
[C---:B--2---:R-:W-:Y:S01]  /*4920*/  VIADD R12, R10.reuse, UR13 ;  /* 0x0000000d0a0c7c36 */ /* 0x044fe20008000000 */
[----:B------:R-:W-:-:S03]  /*4930*/  IADD3 R10, P0, PT, R10, UR6, RZ ;  /* 0x000000060a0a7c10 */ /* 0x000fc6000ff1e0ff */
[----:B------:R-:W-:Y:S01]  /*4940*/  IMAD.SHL.U32 R12, R12, 0x2, RZ ;  /* 0x000000020c0c7824 */ /* 0x000fe200078e00ff */
[----:B------:R-:W-:Y:S02]  /*4950*/  IADD3.X R13, PT, PT, R13, UR7, RZ, P0, !PT ;  /* 0x000000070d0d7c10 */ /* 0x000fe400087fe4ff */
[----:B------:R-:W-:Y:S01]  /*4960*/  ISETP.LT.U32.AND P0, PT, R10, R5, PT ;  /* 0x000000050a00720c */ /* 0x000fe20003f01070 */
[C---:B0-----:R-:W-:Y:S02]  /*4970*/  VIADD R3, R11.reuse, 0x100 ;  /* 0x000001000b037836 */ /* 0x041fe40000000000 */
[----:B------:R-:W-:Y:S01]  /*4980*/  VIADD R11, R11, 0x200 ;  /* 0x000002000b0b7836 */ /* 0x000fe20000000000 */
[----:B------:R-:W-:-:S04]  /*4990*/  ISETP.LT.AND.EX P0, PT, R13, R0, PT, P0 ;  /* 0x000000000d00720c */ /* 0x000fc80003f01300 */
[----:B------:R-:W-:Y:S02]  /*49a0*/  SEL R2, R10, R5, P0 ;  /* 0x000000050a027207 */ /* 0x000fe40000000000 */
[CC--:B---3--:R-:W-:Y:S02]  /*49b0*/  ISETP.NE.AND P4, PT, R12.reuse, R15.reuse, PT ;  /* 0x0000000f0c00720c */ /* 0x0c8fe40003f85270 */
[C---:B------:R-:W-:Y:S01]  /*49c0*/  ISETP.NE.AND P3, PT, R12.reuse, R15, P2 ;  /* 0x0000000f0c00720c */ /* 0x040fe20001765270 */
[----:B------:R-:W-:Y:S01]  /*49d0*/  VIADD R12, R12, 0x200 ;  /* 0x000002000c0c7836 */ /* 0x000fe20000000000 */
[----:B------:R-:W-:Y:S02]  /*49e0*/  @!P2 SEL R4, RZ, 0x1, !P4 ;  /* 0x00000001ff04a807 */ /* 0x000fe40006000000 */
[----:B------:R-:W-:Y:S02]  /*49f0*/  IADD3 R15, P5, P6, R8, UR6, R3 ;  /* 0x00000006080f7c10 */ /* 0x000fe4000febe003 */
[----:B------:R-:W-:-:S02]  /*4a00*/  SEL R4, R4, 0x1, !P3 ;  /* 0x0000000104047807 */ /* 0x000fc40005800000 */
[----:B------:R-:W-:Y:S02]  /*4a10*/  SEL R3, R13, R0, P0 ;  /* 0x000000000d037207 */ /* 0x000fe40000000000 */
[----:B------:R-:W-:-:S03]  /*4a20*/  LOP3.LUT P4, RZ, R4, 0xff, RZ, 0xc0, !PT ;  /* 0x000000ff04ff7812 */ /* 0x000fc6000788c0ff */
[----:B------:R-:W-:Y:S02]  /*4a30*/  @!P3 SEL R2, R10, R5, !P2 ;  /* 0x000000050a02b207 */ /* 0x000fe40005000000 */
[----:B------:R-:W-:Y:S02]  /*4a40*/  @!P3 SEL R3, R13, R0, !P2 ;  /* 0x000000000d03b207 */ /* 0x000fe40005000000 */
[CC--:B----4-:R-:W-:Y:S02]  /*4a50*/  ISETP.NE.AND P3, PT, R12.reuse, R17.reuse, P4 ;  /* 0x000000110c00720c */ /* 0x0d0fe40002765270 */
[----:B------:R-:W-:Y:S02]  /*4a60*/  IADD3.X R10, PT, PT, R9, UR7, RZ, P5, P6 ;  /* 0x00000007090a7c10 */ /* 0x000fe4000afec4ff */
        /* <DEDUP_REMOVED lines=9> */
.L_x_387:
[----:B------:R-:W-:Y:S05]  /*4b00*/  BSYNC.RECONVERGENT B2 ;  /* 0x0000000000027941 */ /* 0x000fea0003800200 */
.L_x_386:
[----:B------:R-:W-:Y:S05]  /*4b10*/  @P1 BRA `(.L_x_380) ;  /* 0x0000000000601947 */ /* 0x000fea0003800000 */
[----:B------:R-:W0:Y:S01]  /*4b20*/  LDCU.64 UR14, c[0x0][0x388] ;  /* 0x00007100ff0e77ac */ /* 0x000e220008000a00 */
[----:B------:R-:W-:Y:S01]  /*4b30*/  IADD3 R10, P0, PT, R11, R8, RZ ;  /* 0x000000080b0a7210 */ /* 0x000fe20007f1e0ff */
[----:B------:R-:W2:Y:S04]  /*4b40*/  LDCU UR13, c[0x0][0x380] ;  /* 0x00007000ff0d77ac */ /* 0x000ea80008000800 */
[----:B------:R-:W-:Y:S01]  /*4b50*/  IMAD.X R9, RZ, RZ, R9, P0 ;  /* 0x000000ffff097224 */ /* 0x000fe200000e0609 */
[----:B0-----:R-:W-:-:S04]  /*4b60*/  LEA R2, P0, R10, UR14, 0x2 ;  /* 0x0000000e0a027c11 */ /* 0x001fc8000f8010ff */
[----:B------:R-:W-:-:S06]  /*4b70*/  LEA.HI.X R3, R10, UR15, R9, 0x2, P0 ;  /* 0x0000000f0a037c11 */ /* 0x000fcc00080f1409 */
[----:B------:R0:W3:Y:S01]  /*4b80*/  LDG.E R3, desc[UR8][R2.64] ;  /* 0x0000000802037981 */ /* 0x0000e2000c1e1900 */
[----:B--2---:R-:W-:Y:S01]  /*4b90*/  VIADD R8, R10, UR13 ;  /* 0x0000000d0a087c36 */ /* 0x004fe20008000000 */
[----:B------:R-:W-:Y:S02]  /*4ba0*/  LOP3.LUT P3, RZ, R4, 0xff, RZ, 0xc0, !PT ;  /* 0x000000ff04ff7812 */ /* 0x000fe4000786c0ff */
[----:B------:R-:W-:Y:S01]  /*4bb0*/  IADD3 R10, P0, PT, R10, UR6, RZ ;  /* 0x000000060a0a7c10 */ /* 0x000fe2000ff1e0ff */
[----:B------:R-:W-:-:S03]  /*4bc0*/  IMAD.SHL.U32 R8, R8, 0x2, RZ ;  /* 0x0000000208087824 */ /* 0x000fc600078e00ff */
[----:B------:R-:W-:Y:S02]  /*4bd0*/  IADD3.X R9, PT, PT, R9, UR7, RZ, P0, !PT ;  /* 0x0000000709097c10 */ /* 0x000fe400087fe4ff */
[----:B------:R-:W-:-:S04]  /*4be0*/  ISETP.LT.U32.AND P0, PT, R10, R5, PT ;  /* 0x000000050a00720c */ /* 0x000fc80003f01070 */
[----:B------:R-:W-:-:S04]  /*4bf0*/  ISETP.LT.AND.EX P0, PT, R9, R0, PT, P0 ;  /* 0x000000000900720c */ /* 0x000fc80003f01300 */
[----:B0-----:R-:W-:Y:S02]  /*4c00*/  SEL R2, R10, R5, P0 ;  /* 0x000000050a027207 */ /* 0x001fe40000000000 */
        /* <DEDUP_REMOVED lines=9> */
.L_x_380:
[----:B--2---:R-:W-:Y:S05]  /*4ca0*/  BSYNC.RECONVERGENT B1 ;  /* 0x0000000000017941 */ /* 0x004fea0003800200 */
.L_x_378:
        /* <DEDUP_REMOVED lines=24> */
.L_x_389:
[----:B------:R-:W-:Y:S05]  /*4e30*/  BSYNC.RECONVERGENT B1 ;  /* 0x0000000000017941 */ /* 0x000fea0003800200 */
.L_x_388:
        /* <DEDUP_REMOVED lines=23> */
.L_x_391:
[----:B------:R-:W-:Y:S05]  /*4fb0*/  BSYNC.RECONVERGENT B1 ;  /* 0x0000000000017941 */ /* 0x000fea0003800200 */
.L_x_390:
        /* <DEDUP_REMOVED lines=20> */
.L_x_393:
[----:B------:R-:W-:Y:S05]  /*5100*/  BSYNC.RECONVERGENT B1 ;  /* 0x0000000000017941 */ /* 0x000fea0003800200 */
.L_x_392:
        /* <DEDUP_REMOVED lines=20> */
.L_x_395:
[----:B------:R-:W-:Y:S05]  /*5250*/  BSYNC.RECONVERGENT B1 ;  /* 0x0000000000017941 */ /* 0x000fea0003800200 */
.L_x_394:
        /* <DEDUP_REMOVED lines=20> */
.L_x_397:
[----:B------:R-:W-:Y:S05]  /*53a0*/  BSYNC.RECONVERGENT B1 ;  /* 0x0000000000017941 */ /* 0x000fea0003800200 */
.L_x_396:
[----:B------:R-:W-:Y:S04]  /*53b0*/  BSSY.RECONVERGENT B1, `(.L_x_398) ;  /* 0x000000b000017945 */ /* 0x000fe80003800200 */
[----:B------:R-:W-:Y:S05]  /*53c0*/  @P1 BRA `(.L_x_399) ;  /* 0x0000000000241947 */ /* 0x000fea0003800000 */
[----:B------:R-:W5:Y:S01]  /*53d0*/  S2UR UR7, SR_CgaCtaId ;  /* 0x00000000000779c3 */ /* 0x000f620000008800 */
[----:B------:R-:W-:Y:S01]  /*53e0*/  UMOV UR6, 0x400 ;  /* 0x0000040000067882 */ /* 0x000fe20000000000 */
[----:B--2---:R-:W-:Y:S01]  /*53f0*/  SHF.R.U32.HI R9, RZ, 0x1, R7 ;  /* 0x00000001ff097819 */ /* 0x004fe20000011607 */
[----:B------:R-:W-:Y:S02]  /*5400*/  IMAD.MOV.U32 R2, RZ, RZ, R5 ;  /* 0x000000ffff027224 */ /* 0x000fe400078e0005 */
[----:B0-----:R-:W-:Y:S01]  /*5410*/  IMAD.MOV.U32 R3, RZ, RZ, R0 ;  /* 0x000000ffff037224 */ /* 0x001fe200078e0000 */
[----:B------:R-:W-:Y:S01]  /*5420*/  LOP3.LUT R9, R9, 0x7ffffff0, RZ, 0xc0, !PT ;  /* 0x7ffffff009097812 */ /* 0x000fe200078ec0ff */
[----:B-----5:R-:W-:-:S09]  /*5430*/  ULEA UR6, UR7, UR6, 0x18 ;  /* 0x0000000607067291 */ /* 0x020fd2000f8ec0ff */
[----:B------:R0:W-:Y:S04]  /*5440*/  STS.64 [R9+UR6+0x10], R2 ;  /* 0x0000100209007988 */ /* 0x0001e80008000a06 */
[----:B------:R0:W-:Y:S02]  /*5450*/  STS.U8 [R9+UR6+0x8], R4 ;  /* 0x0000080409007988 */ /* 0x0001e40008000006 */
.L_x_399:
[----:B------:R-:W-:Y:S05]  /*5460*/  BSYNC.RECONVERGENT B1 ;  /* 0x0000000000017941 */ /* 0x000fea0003800200 */
.L_x_398:
        /* <DEDUP_REMOVED lines=83> */
[----:B------:R-:W-:-:S07]  /*59a0*/  SEL R0, R3, R9, !P2 ;  /* 0x0000000903007207 */ /* 0x000fce0005000000 */
.L_x_358:
[----:B------:R-:W-:Y:S05]  /*59b0*/  BSYNC.RECONVERGENT B0 ;  /* 0x0000000000007941 */ /* 0x000fea0003800200 */
.L_x_334:
[----:B------:R-:W-:Y:S05]  /*59c0*/  @P1 EXIT ;  /* 0x000000000000194d */ /* 0x000fea0003800000 */
[----:B0-23--:R-:W0:Y:S01]  /*59d0*/  LDC.64 R2, c[0x0][0x3c8] ;  /* 0x0000f200ff027b82 */ /* 0x00de220000000a00 */
[----:B------:R-:W-:Y:S02]  /*59e0*/  PRMT R7, R4, 0x7610, R7 ;  /* 0x0000761004077816 */ /* 0x000fe40000000007 */
[----:B-1----:R-:W-:Y:S02]  /*59f0*/  ISETP.NE.AND P1, PT, R6, RZ, PT ;  /* 0x000000ff0600720c */ /* 0x002fe40003f25270 */
[----:B------:R-:W-:-:S03]  /*5a00*/  LOP3.LUT P2, RZ, R7, 0xff, RZ, 0xc0, !PT ;  /* 0x000000ff07ff7812 */ /* 0x000fc6000784c0ff */
[----:B----4-:R-:W1:Y:S08]  /*5a10*/  LDC.64 R8, c[0x0][0x3a8] ;  /* 0x0000ea00ff087b82 */ /* 0x010e700000000a00 */
        /* <DEDUP_REMOVED lines=10> */
.L_x_400:
        /* <DEDUP_REMOVED lines=12> */
.L_x_614:


//--------------------- .text._ZN3cub18CUB_300001_SM_10006detail6reduce28DeviceReduceSingleTileKernelINS2_10policy_hubIN4cuda3std3__45tupleIJblEEEjN6thrust24THRUST_300001_SM_1000_NS8cuda_cub9__find_if7functorIS9_EEE10Policy1000EPS9_SI_iSF_S9_S9_NS7_10__identityEEEvT0_T1_T2_T3_T4_T6_ --------------------------
	.section	.text._ZN3cub18CUB_300001_SM_10006detail6reduce28DeviceReduceSingleTileKernelINS2_10policy_hubIN4cuda3std3__45tupleIJblEEEjN6thrust24THRUST_300001_SM_1000_NS8cuda_cub9__find_if7functorIS9_EEE10Policy1000EPS9_SI_iSF_S9_S9_NS7_10__identityEEEvT0_T1_T2_T3_T4_T6_,"ax",@progbits
	.align	128
        .global         _ZN3cub18CUB_300001_SM_10006detail6reduce28DeviceReduceSingleTileKernelINS2_10policy_hubIN4cuda3std3__45tupleIJblEEEjN6thrust24THRUST_300001_SM_1000_NS8cuda_cub9__find_if7functorIS9_EEE10Policy1000EPS9_SI_iSF_S9_S9_NS7_10__identityEEEvT0_T1_T2_T3_T4_T6_
        .type           _ZN3cub18CUB_300001_SM_10006detail6reduce28DeviceReduceSingleTileKernelINS2_10policy_hubIN4cuda3std3__45tupleIJblEEEjN6thrust24THRUST_300001_SM_1000_NS8cuda_cub9__find_if7functorIS9_EEE10Policy1000EPS9_SI_iSF_S9_S9_NS7_10__identityEEEvT0_T1_T2_T3_T4_T6_,@function
        .size           _ZN3cub18CUB_300001_SM_10006detail6reduce28DeviceReduceSingleTileKernelINS2_10policy_hubIN4cuda3std3__45tupleIJblEEEjN6thrust24THRUST_300001_SM_1000_NS8cuda_cub9__find_if7functorIS9_EEE10Policy1000EPS9_SI_iSF_S9_S9_NS7_10__identityEEEvT0_T1_T2_T3_T4_T6_,(.L_x_615 - _ZN3cub18CUB_300001_SM_10006detail6reduce28DeviceReduceSingleTileKernelINS2_10policy_hubIN4cuda3std3__45tupleIJblEEEjN6thrust24THRUST_300001_SM_1000_NS8cuda_cub9__find_if7functorIS9_EEE10Policy1000EPS9_SI_iSF_S9_S9_NS7_10__identityEEEvT0_T1_T2_T3_T4_T6_)
        .other          _ZN3cub18CUB_300001_SM_10006detail6reduce28DeviceReduceSingleTileKernelINS2_10policy_hubIN4cuda3std3__45tupleIJblEEEjN6thrust24THRUST_300001_SM_1000_NS8cuda_cub9__find_if7functorIS9_EEE10Policy1000EPS9_SI_iSF_S9_S9_NS7_10__identityEEEvT0_T1_T2_T3_T4_T6_,@"STO_CUDA_ENTRY STV_DEFAULT"
_ZN3cub18CUB_300001_SM_10006detail6reduce28DeviceReduceSingleTileKernelINS2_10policy_hubIN4cuda3std3__45tupleIJblEEEjN6thrust24THRUST_300001_SM_1000_NS8cuda_cub9__find_if7functorIS9_EEE10Policy1000EPS9_SI_iSF_S9_S9_NS7_10__identityEEEvT0_T1_T2_T3_T4_T6_:
.text._ZN3cub18CUB_300001_SM_10006detail6reduce28DeviceReduceSingleTileKernelINS2_10policy_hubIN4cuda3std3__45tupleIJblEEEjN6thrust24THRUST_300001_SM_1000_NS8cuda_cub9__find_if7functorIS9_EEE10Policy1000EPS9_SI_iSF_S9_S9_NS7_10__identityEEEvT0_T1_T2_T3_T4_T6_:
        /* <DEDUP_REMOVED lines=14> */
.L_x_401:
        /* <DEDUP_REMOVED lines=15> */
.L_x_405:
[----:B------:R-:W-:Y:S05]  /*01d0*/  BSYNC.RECONVERGENT B1 ;  /* 0x0000000000017941 */ /* 0x000fea0003800200 */
.L_x_404:
        /* <DEDUP_REMOVED lines=18> */
.L_x_410:
        /* <DEDUP_REMOVED lines=19> */
.L_x_409:
[----:B------:R-:W-:Y:S05]  /*0430*/  BSYNC.RECONVERGENT B2 ;  /* 0x0000000000027941 */ /* 0x000fea0003800200 */
.L_x_408:
[----:B------:R-:W-:Y:S05]  /*0440*/  @!P1 BRA `(.L_x_407) ;  /* 0x0000000000c89947 */ /* 0x000fea0003800000 */
.L_x_411:
        /* <DEDUP_REMOVED lines=50> */
.L_x_407:
[----:B------:R-:W-:Y:S05]  /*0770*/  BSYNC.RECONVERGENT B1 ;  /* 0x0000000000017941 */ /* 0x000fea0003800200 */
.L_x_406:
        /* <DEDUP_REMOVED lines=26> */
.L_x_414:
[----:B------:R-:W-:Y:S05]  /*0920*/  BSYNC.RECONVERGENT B1 ;  /* 0x0000000000017941 */ /* 0x000fea0003800200 */
.L_x_413:
        /* <DEDUP_REMOVED lines=23> */
.L_x_416:
[----:B------:R-:W-:Y:S05]  /*0aa0*/  BSYNC.RECONVERGENT B1 ;  /* 0x0000000000017941 */ /* 0x000fea0003800200 */
.L_x_415:
        /* <DEDUP_REMOVED lines=20> */
.L_x_418:
[----:B------:R-:W-:Y:S05]  /*0bf0*/  BSYNC.RECONVERGENT B1 ;  /* 0x0000000000017941 */ /* 0x000fea0003800200 */
.L_x_417:
        /* <DEDUP_REMOVED lines=20> */
.L_x_420:
[----:B------:R-:W-:Y:S05]  /*0d40*/  BSYNC.RECONVERGENT B1 ;  /* 0x0000000000017941 */ /* 0x000fea0003800200 */
.L_x_419:
        /* <DEDUP_REMOVED lines=20> */
.L_x_422:
[----:B------:R-:W-:Y:S05]  /*0e90*/  BSYNC.RECONVERGENT B1 ;  /* 0x0000000000017941 */ /* 0x000fea0003800200 */
.L_x_421:
        /* <DEDUP_REMOVED lines=10> */
.L_x_424:
[----:B------:R-:W-:Y:S05]  /*0f40*/  BSYNC.RECONVERGENT B1 ;  /* 0x0000000000017941 */ /* 0x000fea0003800200 */
.L_x_423:
        /* <DEDUP_REMOVED lines=85> */
.L_x_412:
        /* <DEDUP_REMOVED lines=36> */
.L_x_427:
[----:B------:R-:W-:Y:S05]  /*16e0*/  BSYNC.RECONVERGENT B1 ;  /* 0x0000000000017941 */ /* 0x000fea0003800200 */
.L_x_426:
        /* <DEDUP_REMOVED lines=21> */
.L_x_429:
[----:B------:R-:W-:Y:S05]  /*1840*/  BSYNC.RECONVERGENT B1 ;  /* 0x0000000000017941 */ /* 0x000fea0003800200 */
.L_x_428:
        /* <DEDUP_REMOVED lines=20> */
.L_x_431:
[----:B------:R-:W-:Y:S05]  /*1990*/  BSYNC.RECONVERGENT B1 ;  /* 0x0000000000017941 */ /* 0x000fea0003800200 */
.L_x_430:
        /* <DEDUP_REMOVED lines=20> */
.L_x_433:
[----:B------:R-:W-:Y:S05]  /*1ae0*/  BSYNC.RECONVERGENT B1 ;  /* 0x0000000000017941 */ /* 0x000fea0003800200 */
.L_x_432:
        /* <DEDUP_REMOVED lines=20> */
.L_x_435:
[----:B------:R-:W-:Y:S05]  /*1c30*/  BSYNC.RECONVERGENT B1 ;  /* 0x0000000000017941 */ /* 0x000fea0003800200 */
.L_x_434:
        /* <DEDUP_REMOVED lines=10> */
.L_x_437:
[----:B------:R-:W-:Y:S05]  /*1ce0*/  BSYNC.RECONVERGENT B1 ;  /* 0x0000000000017941 */ /* 0x000fea0003800200 */
.L_x_436:
        /* <DEDUP_REMOVED lines=26> */
.L_x_438:
        /* <DEDUP_REMOVED lines=16> */
.L_x_439:
        /* <DEDUP_REMOVED lines=16> */
.L_x_440:
        /* <DEDUP_REMOVED lines=16> */
.L_x_441:
        /* <DEDUP_REMOVED lines=16> */
.L_x_442:
        /* <DEDUP_REMOVED lines=16> */
.L_x_443:
        /* <DEDUP_REMOVED lines=17> */
.L_x_403:
        /* <DEDUP_REMOVED lines=47> */
.L_x_446:
        /* <DEDUP_REMOVED lines=54> */
.L_x_444:
        /* <DEDUP_REMOVED lines=20> */
.L_x_450:
        /* <DEDUP_REMOVED lines=18> */
.L_x_449:
[----:B------:R-:W-:Y:S05]  /*2d50*/  BSYNC.RECONVERGENT B2 ;  /* 0x0000000000027941 */ /* 0x000fea0003800200 */
.L_x_448:
        /* <DEDUP_REMOVED lines=10> */
.L_x_451:
        /* <DEDUP_REMOVED lines=55> */
.L_x_447:
[----:B------:R-:W-:Y:S05]  /*3170*/  BSYNC.RECONVERGENT B1 ;  /* 0x0000000000017941 */ /* 0x000fea0003800200 */
.L_x_445:
        /* <DEDUP_REMOVED lines=24> */
.L_x_453:
[----:B------:R-:W-:Y:S05]  /*3300*/  BSYNC.RECONVERGENT B1 ;  /* 0x0000000000017941 */ /* 0x000fea0003800200 */
.L_x_452:
        /* <DEDUP_REMOVED lines=23> */
.L_x_455:
[----:B------:R-:W-:Y:S05]  /*3480*/  BSYNC.RECONVERGENT B1 ;  /* 0x0000000000017941 */ /* 0x000fea0003800200 */
.L_x_454:
        /* <DEDUP_REMOVED lines=20> */
.L_x_457:
[----:B------:R-:W-:Y:S05]  /*35d0*/  BSYNC.RECONVERGENT B1 ;  /* 0x0000000000017941 */ /* 0x000fea0003800200 */
.L_x_456:
        /* <DEDUP_REMOVED lines=20> */
.L_x_459:
[----:B------:R-:W-:Y:S05]  /*3720*/  BSYNC.RECONVERGENT B1 ;  /* 0x0000000000017941 */ /* 0x000fea0003800200 */
.L_x_458:
        /* <DEDUP_REMOVED lines=20> */
.L_x_461:
[----:B------:R-:W-:Y:S05]  /*3870*/  BSYNC.RECONVERGENT B1 ;  /* 0x0000000000017941 */ /* 0x000fea0003800200 */
.L_x_460:
        /* <DEDUP_REMOVED lines=10> */
.L_x_463:
[----:B------:R-:W-:Y:S05]  /*3920*/  BSYNC.RECONVERGENT B1 ;  /* 0x0000000000017941 */ /* 0x000fea0003800200 */
.L_x_462:
        /* <DEDUP_REMOVED lines=84> */
.L_x_425:
[----:B------:R-:W-:Y:S05]  /*3e70*/  BSYNC.RECONVERGENT B0 ;  /* 0x0000000000007941 */ /* 0x000fea0003800200 */
.L_x_402:
        /* <DEDUP_REMOVED lines=16> */
.L_x_464:
        /* <DEDUP_REMOVED lines=16> */
.L_x_615:


//--------------------- .text._ZN3cub18CUB_300001_SM_10006detail6reduce18DeviceReduceKernelINS2_10policy_hubIN4cuda3std3__45tupleIJblEEEjN6thrust24THRUST_300001_SM_1000_NS8cuda_cub9__find_if7functorIS9_EEE10Policy1000ENSB_12zip_iteratorINS8_IJNSD_26transform_input_iterator_tIbNSC_6detail35transform_pair_of_input_iterators_tIbNSB_18transform_iteratorI6mul_opNSB_17counting_iteratorIiNSB_11use_defaultESP_SP_EESP_SP_EENSB_6detail15normal_iteratorINSB_10device_ptrIjEEEENS7_8equal_toIjEEEENS7_10__not_fn_tINS7_10__identityEEEEENSO_IlSP_SP_SP_EEEEEEEjSF_S9_S11_EEvT0_PT3_T1_NS0_13GridEvenShareIS1A_EET2_T4_ --------------------------
	.section	.text._ZN3cub18CUB_300001_SM_10006detail6reduce18DeviceReduceKernelINS2_10policy_hubIN4cuda3std3__45tupleIJblEEEjN6thrust24THRUST_300001_SM_1000_NS8cuda_cub9__find_if7functorIS9_EEE10Policy1000ENSB_12zip_iteratorINS8_IJNSD_26transform_input_iterator_tIbNSC_6detail35transform_pair_of_input_iterators_tIbNSB_18transform_iteratorI6mul_opNSB_17counting_iteratorIiNSB_11use_defaultESP_SP_EESP_SP_EENSB_6detail15normal_iteratorINSB_10device_ptrIjEEEENS7_8equal_toIjEEEENS7_10__not_fn_tINS7_10__identityEEEEENSO_IlSP_SP_SP_EEEEEEEjSF_S9_S11_EEvT0_PT3_T1_NS0_13GridEvenShareIS1A_EET2_T4_,"ax",@progbits
	.align	128
        .global         _ZN3cub18CUB_300001_SM_10006detail6reduce18DeviceReduceKernelINS2_10policy_hubIN4cuda3std3__45tupleIJblEEEjN6thrust24THRUST_300001_SM_1000_NS8cuda_cub9__find_if7functorIS9_EEE10Policy1000ENSB_12zip_iteratorINS8_IJNSD_26transform_input_iterator_tIbNSC_6detail35transform_pair_of_input_iterators_tIbNSB_18transform_iteratorI6mul_opNSB_17counting_iteratorIiNSB_11use_defaultESP_SP_EESP_SP_EENSB_6detail15normal_iteratorINSB_10device_ptrIjEEEENS7_8equal_toIjEEEENS7_10__not_fn_tINS7_10__identityEEEEENSO_IlSP_SP_SP_EEEEEEEjSF_S9_S11_EEvT0_PT3_T1_NS0_13GridEvenShareIS1A_EET2_T4_
        .type           _ZN3cub18CUB_300001_SM_10006detail6reduce18DeviceReduceKernelINS2_10policy_hubIN4cuda3std3__45tupleIJblEEEjN6thrust24THRUST_300001_SM_1000_NS8cuda_cub9__find_if7functorIS9_EEE10Policy1000ENSB_12zip_iteratorINS8_IJNSD_26transform_input_iterator_tIbNSC_6detail35transform_pair_of_input_iterators_tIbNSB_18transform_iteratorI6mul_opNSB_17counting_iteratorIiNSB_11use_defaultESP_SP_EESP_SP_EENSB_6detail15normal_iteratorINSB_10device_ptrIjEEEENS7_8equal_toIjEEEENS7_10__not_fn_tINS7_10__identityEEEEENSO_IlSP_SP_SP_EEEEEEEjSF_S9_S11_EEvT0_PT3_T1_NS0_13GridEvenShareIS1A_EET2_T4_,@function
        .size           _ZN3cub18CUB_300001_SM_10006detail6reduce18DeviceReduceKernelINS2_10policy_hubIN4cuda3std3__45tupleIJblEEEjN6thrust24THRUST_300001_SM_1000_NS8cuda_cub9__find_if7functorIS9_EEE10Policy1000ENSB_12zip_iteratorINS8_IJNSD_26transform_input_iterator_tIbNSC_6detail35transform_pair_of_input_iterators_tIbNSB_18transform_iteratorI6mul_opNSB_17counting_iteratorIiNSB_11use_defaultESP_SP_EESP_SP_EENSB_6detail15normal_iteratorINSB_10device_ptrIjEEEENS7_8equal_toIjEEEENS7_10__not_fn_tINS7_10__identityEEEEENSO_IlSP_SP_SP_EEEEEEEjSF_S9_S11_EEvT0_PT3_T1_NS0_13GridEvenShareIS1A_EET2_T4_,(.L_x_616 - _ZN3cub18CUB_300001_SM_10006detail6reduce18DeviceReduceKernelINS2_10policy_hubIN4cuda3std3__45tupleIJblEEEjN6thrust24THRUST_300001_SM_1000_NS8cuda_cub9__find_if7functorIS9_EEE10Policy1000ENSB_12zip_iteratorINS8_IJNSD_26transform_input_iterator_tIbNSC_6detail35transform_pair_of_input_iterators_tIbNSB_18transform_iteratorI6mul_opNSB_17counting_iteratorIiNSB_11use_defaultESP_SP_EESP_SP_EENSB_6detail15normal_iteratorINSB_10device_ptrIjEEEENS7_8equal_toIjEEEENS7_10__not_fn_tINS7_10__identityEEEEENSO_IlSP_SP_SP_EEEEEEEjSF_S9_S11_EEvT0_PT3_T1_NS0_13GridEvenShareIS1A_EET2_T4_)
        .other          _ZN3cub18CUB_300001_SM_10006detail6reduce18DeviceReduceKernelINS2_10policy_hubIN4cuda3std3__45tupleIJblEEEjN6thrust24THRUST_300001_SM_1000_NS8cuda_cub9__find_if7functorIS9_EEE10Policy1000ENSB_12zip_iteratorINS8_IJNSD_26transform_input_iterator_tIbNSC_6detail35transform_pair_of_input_iterators_tIbNSB_18transform_iteratorI6mul_opNSB_17counting_iteratorIiNSB_11use_defaultESP_SP_EESP_SP_EENSB_6detail15normal_iteratorINSB_10device_ptrIjEEEENS7_8equal_toIjEEEENS7_10__not_fn_tINS7_10__identityEEEEENSO_IlSP_SP_SP_EEEEEEEjSF_S9_S11_EEvT0_PT3_T1_NS0_13GridEvenShareIS1A_EET2_T4_,@"STO_CUDA_ENTRY STV_DEFAULT"
_ZN3cub18CUB_300001_SM_10006detail6reduce18DeviceReduceKernelINS2_10policy_hubIN4cuda3std3__45tupleIJblEEEjN6thrust24THRUST_300001_SM_1000_NS8cuda_cub9__find_if7functorIS9_EEE10Policy1000ENSB_12zip_iteratorINS8_IJNSD_26transform_input_iterator_tIbNSC_6detail35transform_pair_of_input_iterators_tIbNSB_18transform_iteratorI6mul_opNSB_17counting_iteratorIiNSB_11use_defaultESP_SP_EESP_SP_EENSB_6detail15normal_iteratorINSB_10device_ptrIjEEEENS7_8equal_toIjEEEENS7_10__not_fn_tINS7_10__identityEEEEENSO_IlSP_SP_SP_EEEEEEEjSF_S9_S11_EEvT0_PT3_T1_NS0_13GridEvenShareIS1A_EET2_T4_:
.text._ZN3cub18CUB_300001_SM_10006detail6reduce18DeviceReduceKernelINS2_10policy_hubIN4cuda3std3__45tupleIJblEEEjN6thrust24THRUST_300001_SM_1000_NS8cuda_cub9__find_if7functorIS9_EEE10Policy1000ENSB_12zip_iteratorINS8_IJNSD_26transform_input_iterator_tIbNSC_6detail35transform_pair_of_input_iterators_tIbNSB_18transform_iteratorI6mul_opNSB_17counting_iteratorIiNSB_11use_defaultESP_SP_EESP_SP_EENSB_6detail15normal_iteratorINSB_10device_ptrIjEEEENS7_8equal_toIjEEEENS7_10__not_fn_tINS7_10__identityEEEEENSO_IlSP_SP_SP_EEEEEEEjSF_S9_S11_EEvT0_PT3_T1_NS0_13GridEvenShareIS1A_EET2_T4_:
[----:B------:R-:W-:Y:S01]  /*0000*/  LDC R1, c[0x0][0x37c] ;  /* 0x0000df00ff017b82 */ /* 0x000fe20000000800 */
[----:B------:R-:W0:Y:S01]  /*0010*/  S2R R4, SR_CTAID.X ;  /* 0x0000000000047919 */ /* 0x000e220000002500 */
[----:B------:R-:W1:Y:S01]  /*0020*/  LDCU.64 UR4, c[0x0][0x3c8] ;  /* 0x00007900ff0477ac */ /* 0x000e620008000a00 */
[----:B------:R-:W-:Y:S01]  /*0030*/  BSSY.RECONVERGENT B0, `(.L_x_465) ;  /* 0x00005c0000007945 */ /* 0x000fe20003800200 */
[----:B------:R-:W2:Y:S01]  /*0040*/  LDCU.64 UR10, c[0x0][0x358] ;  /* 0x00006b00ff0a77ac */ /* 0x000ea20008000a00 */
[----:B-1----:R-:W-:Y:S02]  /*0050*/  IMAD.U32 R6, RZ, RZ, UR4 ;  /* 0x00000004ff067e24 */ /* 0x002fe4000f8e00ff */
[----:B------:R-:W-:-:S04]  /*0060*/  IMAD.U32 R7, RZ, RZ, UR5 ;  /* 0x00000005ff077e24 */ /* 0x000fc8000f8e00ff */
[----:B------:R-:W-:Y:S02]  /*0070*/  IMAD.SHL.U32 R10, R7, 0x400, RZ ;  /* 0x00000400070a7824 */ /* 0x000fe400078e00ff */
[----:B0-----:R-:W-:-:S04]  /*0080*/  IMAD.SHL.U32 R5, R4, 0x400, RZ ;  /* 0x0000040004057824 */ /* 0x001fc800078e00ff */
[----:B------:R-:W-:-:S05]  /*0090*/  IMAD.IADD R17, R6, 0x1, -R5 ;  /* 0x0000000106117824 */ /* 0x000fca00078e0a05 */
[----:B------:R-:W-:-:S13]  /*00a0*/  ISETP.GT.U32.AND P0, PT, R17, 0x3ff, PT ;  /* 0x000003ff1100780c */ /* 0x000fda0003f04070 */
[----:B--2---:R-:W-:Y:S05]  /*00b0*/  @P0 BRA `(.L_x_466) ;  /* 0x0000003000840947 */ /* 0x004fea0003800000 */
[----:B------:R-:W0:Y:S01]  /*00c0*/  S2R R16, SR_TID.X ;  /* 0x0000000000107919 */ /* 0x000e220000002100 */
[----:B------:R-:W-:Y:S01]  /*00d0*/  IMAD.MOV.U32 R2, RZ, RZ, RZ ;  /* 0x000000ffff027224 */ /* 0x000fe200078e00ff */
[----:B------:R-:W1:Y:S01]  /*00e0*/  LDCU.64 UR6, c[0x0][0x3a0] ;  /* 0x00007400ff0677ac */ /* 0x000e620008000a00 */
[----:B0-----:R-:W-:-:S13]  /*00f0*/  ISETP.GE.U32.AND P1, PT, R16, R17, PT ;  /* 0x000000111000720c */ /* 0x001fda0003f26070 */
[----:B------:R-:W0:Y:S01]  /*0100*/  @!P1 LDC.64 R12, c[0x0][0x388] ;  /* 0x0000e200ff0c9b82 */ /* 0x000e220000000a00 */
[----:B------:R-:W-:-:S07]  /*0110*/  @!P1 IMAD.IADD R3, R5, 0x1, R16 ;  /* 0x0000000105039824 */ /* 0x000fce00078e0210 */
[----:B------:R-:W2:Y:S08]  /*0120*/  @!P1 LDC R0, c[0x0][0x380] ;  /* 0x0000e000ff009b82 */ /* 0x000eb00000000800 */
[----:B------:R-:W3:Y:S01]  /*0130*/  @!P1 LDC.64 R10, c[0x0][0x3a0] ;  /* 0x0000e800ff0a9b82 */ /* 0x000ee20000000a00 */
[----:B0-----:R-:W-:-:S06]  /*0140*/  @!P1 IMAD.WIDE.U32 R12, R3, 0x4, R12 ;  /* 0x00000004030c9825 */ /* 0x001fcc00078e000c */
[----:B------:R-:W4:Y:S01]  /*0150*/  @!P1 LDG.E R13, desc[UR10][R12.64] ;  /* 0x0000000a0c0d9981 */ /* 0x000f22000c1e1900 */
[----:B------:R-:W-:Y:S01]  /*0160*/  IMAD.MOV.U32 R8, RZ, RZ, R16 ;  /* 0x000000ffff087224 */ /* 0x000fe200078e0010 */
[----:B------:R-:W-:Y:S01]  /*0170*/  BSSY.RECONVERGENT B1, `(.L_x_467) ;  /* 0x0000144000017945 */ /* 0x000fe20003800200 */
[----:B------:R-:W-:Y:S02]  /*0180*/  @!P1 VIADD R8, R16, 0x100 ;  /* 0x0000010010089836 */ /* 0x000fe40000000000 */
[----:B--2---:R-:W-:-:S03]  /*0190*/  @!P1 IMAD.IADD R0, R3, 0x1, R0 ;  /* 0x0000000103009824 */ /* 0x004fc600078e0200 */
[----:B------:R-:W-:Y:S01]  /*01a0*/  ISETP.GE.U32.AND P2, PT, R8, R17, PT ;  /* 0x000000110800720c */ /* 0x000fe20003f46070 */
[----:B------:R-:W-:Y:S01]  /*01b0*/  @!P1 IMAD.SHL.U32 R0, R0, 0x2, RZ ;  /* 0x0000000200009824 */ /* 0x000fe200078e00ff */
[----:B---3--:R-:W-:Y:S01]  /*01c0*/  @!P1 IADD3 R2, P3, PT, R3, R10, RZ ;  /* 0x0000000a03029210 */ /* 0x008fe20007f7e0ff */
[----:B------:R-:W-:-:S04]  /*01d0*/  IMAD.MOV.U32 R3, RZ, RZ, RZ ;  /* 0x000000ffff037224 */ /* 0x000fc800078e00ff */
[----:B------:R-:W-:Y:S01]  /*01e0*/  @!P1 IMAD.X R3, RZ, RZ, R11, P3 ;  /* 0x000000ffff039224 */ /* 0x000fe200018e060b */
[----:B----4-:R-:W-:Y:S02]  /*01f0*/  @!P1 ISETP.NE.AND P0, PT, R0, R13, PT ;  /* 0x0000000d0000920c */ /* 0x010fe40003f05270 */
[----:B------:R-:W-:Y:S02]  /*0200*/  PRMT R0, RZ, 0x7610, R0 ;  /* 0x00007610ff007816 */ /* 0x000fe40000000000 */
[----:B------:R-:W-:-:S04]  /*0210*/  @!P1 SEL R7, RZ, 0x1, !P0 ;  /* 0x00000001ff079807 */ /* 0x000fc80004000000 */
[----:B------:R-:W-:Y:S01]  /*0220*/  @!P1 PRMT R0, R7, 0x7610, R0 ;  /* 0x0000761007009816 */ /* 0x000fe20000000000 */
[----:B-1----:R-:W-:Y:S06]  /*0230*/  @P2 BRA `(.L_x_468) ;  /* 0x0000001000dc2947 */ /* 0x002fec0003800000 */
        /* <DEDUP_REMOVED lines=8> */
[----:B------:R-:W0:Y:S01]  /*02c0*/  LDCU UR4, c[0x0][0x380] ;  /* 0x00007000ff0477ac */ /* 0x000e220008000800 */
[----:B------:R-:W1:Y:S01]  /*02d0*/  LDC.64 R6, c[0x0][0x388] ;  /* 0x0000e200ff067b82 */ /* 0x000e620000000a00 */
[----:B------:R-:W-:Y:S01]  /*02e0*/  IMAD.IADD R23, R5, 0x1, R8 ;  /* 0x0000000105177824 */ /* 0x000fe200078e0208 */
[----:B------:R-:W-:Y:S01]  /*02f0*/  LOP3.LUT R18, R21, 0x1fffff8, RZ, 0xc0, !PT ;  /* 0x01fffff815127812 */ /* 0x000fe200078ec0ff */
[----:B------:R-:W-:Y:S01]  /*0300*/  BSSY.RECONVERGENT B3, `(.L_x_471) ;  /* 0x0000092000037945 */ /* 0x000fe20003800200 */
[----:B------:R-:W-:-:S03]  /*0310*/  VIADD R19, R8, 0x400 ;  /* 0x0000040008137836 */ /* 0x000fc60000000000 */
[----:B------:R-:W-:Y:S02]  /*0320*/  IMAD.MOV R18, RZ, RZ, -R18 ;  /* 0x000000ffff127224 */ /* 0x000fe400078e0a12 */
[----:B0-----:R-:W-:-:S05]  /*0330*/  VIADD R22, R23, UR4 ;  /* 0x0000000417167c36 */ /* 0x001fca0008000000 */
[----:B------:R-:W-:-:S07]  /*0340*/  LEA R22, R22, 0x800, 0x1 ;  /* 0x0000080016167811 */ /* 0x000fce00078e08ff */
.L_x_472:
[----:B-1----:R-:W-:-:S06]  /*0350*/  IMAD.WIDE.U32 R8, R23, 0x4, R6 ;  /* 0x0000000417087825 */ /* 0x002fcc00078e0006 */
[----:B------:R0:W2:Y:S01]  /*0360*/  LDG.E R8, desc[UR10][R8.64] ;  /* 0x0000000a08087981 */ /* 0x0000a2000c1e1900 */
[----:B------:R-:W-:-:S04]  /*0370*/  VIADD R29, R23, 0x100 ;  /* 0x00000100171d7836 */ /* 0x000fc80000000000 */
[----:B------:R-:W-:-:S06]  /*0380*/  IMAD.WIDE.U32 R10, R29, 0x4, R6 ;  /* 0x000000041d0a7825 */ /* 0x000fcc00078e0006 */
[----:B------:R1:W3:Y:S01]  /*0390*/  LDG.E R10, desc[UR10][R10.64] ;  /* 0x0000000a0a0a7981 */ /* 0x0002e2000c1e1900 */
[----:B------:R-:W-:-:S04]  /*03a0*/  VIADD R27, R23, 0x200 ;  /* 0x00000200171b7836 */ /* 0x000fc80000000000 */
[----:B------:R-:W-:-:S06]  /*03b0*/  IMAD.WIDE.U32 R12, R27, 0x4, R6 ;  /* 0x000000041b0c7825 */ /* 0x000fcc00078e0006 */
[----:B------:R-:W4:Y:S01]  /*03c0*/  LDG.E R12, desc[UR10][R12.64] ;  /* 0x0000000a0c0c7981 */ /* 0x000f22000c1e1900 */
[----:B------:R-:W-:-:S04]  /*03d0*/  VIADD R25, R23, 0x300 ;  /* 0x0000030017197836 */ /* 0x000fc80000000000 */
[----:B------:R-:W-:-:S06]  /*03e0*/  IMAD.WIDE.U32 R14, R25, 0x4, R6 ;  /* 0x00000004190e7825 */ /* 0x000fcc00078e0006 */
[----:B------:R5:W4:Y:S01]  /*03f0*/  LDG.E R14, desc[UR10][R14.64] ;  /* 0x0000000a0e0e7981 */ /* 0x000b22000c1e1900 */
[----:B------:R-:W-:Y:S01]  /*0400*/  PRMT R26, R0, 0x7610, R26 ;  /* 0x00007610001a7816 */ /* 0x000fe2000000001a */
[----:B0-----:R-:W-:Y:S01]  /*0410*/  VIADD R9, R22, 0xfffff800 ;  /* 0xfffff80016097836 */ /* 0x001fe20000000000 */
[C---:B------:R-:W-:Y:S01]  /*0420*/  IADD3 R28, P4, PT, R23.reuse, UR6, RZ ;  /* 0x00000006171c7c10 */ /* 0x040fe2000ff9e0ff */
[----:B-1----:R-:W-:Y:S01]  /*0430*/  VIADD R11, R23, 0x400 ;  /* 0x00000400170b7836 */ /* 0x002fe20000000000 */
[----:B------:R-:W-:Y:S02]  /*0440*/  LOP3.LUT P2, RZ, R26, 0xff, RZ, 0xc0, !PT ;  /* 0x000000ff1aff7812 */ /* 0x000fe4000784c0ff */
[----:B------:R-:W-:Y:S02]  /*0450*/  ISETP.LT.U32.AND P0, PT, R28, R2, PT ;  /* 0x000000021c00720c */ /* 0x000fe40003f01070 */
[CC--:B--2---:R-:W-:Y:S02]  /*0460*/  ISETP.NE.AND P3, PT, R9.reuse, R8.reuse, P2 ;  /* 0x000000080900720c */ /* 0x0c4fe40001765270 */
[----:B------:R-:W-:Y:S01]  /*0470*/  ISETP.NE.AND P1, PT, R9, R8, PT ;  /* 0x000000080900720c */ /* 0x000fe20003f25270 */
[----:B------:R-:W-:-:S06]  /*0480*/  IMAD.X R8, RZ, RZ, UR7, P4 ;  /* 0x00000007ff087e24 */ /* 0x000fcc000a0e06ff */
[----:B------:R-:W-:Y:S02]  /*0490*/  @!P2 SEL R26, RZ, 0x1, !P1 ;  /* 0x00000001ff1aa807 */ /* 0x000fe40004800000 */
[-C--:B------:R-:W-:Y:S02]  /*04a0*/  ISETP.LT.AND.EX P0, PT, R8, R3.reuse, PT, P0 ;  /* 0x000000030800720c */ /* 0x080fe40003f01300 */
[----:B-----5:R-:W-:Y:S02]  /*04b0*/  SEL R15, R26, 0x1, !P3 ;  /* 0x000000011a0f7807 */ /* 0x020fe40005800000 */
[-C--:B------:R-:W-:Y:S02]  /*04c0*/  SEL R9, R8, R3.reuse, P0 ;  /* 0x0000000308097207 */ /* 0x080fe40000000000 */
[-C--:B------:R-:W-:Y:S02]  /*04d0*/  SEL R0, R28, R2.reuse, P0 ;  /* 0x000000021c007207 */ /* 0x080fe40000000000 */
[----:B------:R-:W-:Y:S01]  /*04e0*/  @!P3 SEL R9, R8, R3, !P2 ;  /* 0x000000030809b207 */ /* 0x000fe20005000000 */
[----:B------:R-:W-:Y:S01]  /*04f0*/  VIADD R3, R22, 0xfffffa00 ;  /* 0xfffffa0016037836 */ /* 0x000fe20000000000 */
[----:B------:R-:W-:-:S02]  /*0500*/  @!P3 SEL R0, R28, R2, !P2 ;  /* 0x000000021c00b207 */ /* 0x000fc40005000000 */
[----:B------:R-:W-:Y:S02]  /*0510*/  LOP3.LUT P2, RZ, R15, 0xff, RZ, 0xc0, !PT ;  /* 0x000000ff0fff7812 */ /* 0x000fe4000784c0ff */
[----:B------:R-:W-:Y:S02]  /*0520*/  IADD3 R29, P0, PT, R29, UR6, RZ ;  /* 0x000000061d1d7c10 */ /* 0x000fe4000ff1e0ff */
[CC--:B---3--:R-:W-:Y:S02]  /*0530*/  ISETP.NE.AND P3, PT, R3.reuse, R10.reuse, P2 ;  /* 0x0000000a0300720c */ /* 0x0c8fe40001765270 */
[----:B------:R-:W-:Y:S01]  /*0540*/  ISETP.NE.AND P1, PT, R3, R10, PT ;  /* 0x0000000a0300720c */ /* 0x000fe20003f25270 */
[----:B------:R-:W-:Y:S01]  /*0550*/  IMAD.X R28, RZ, RZ, UR7, P0 ;  /* 0x00000007ff1c7e24 */ /* 0x000fe200080e06ff */
[----:B------:R-:W-:Y:S01]  /*0560*/  ISETP.LT.U32.AND P0, PT, R29, R0, PT ;  /* 0x000000001d00720c */ /* 0x000fe20003f01070 */
[----:B------:R-:W-:-:S03]  /*0570*/  IMAD.WIDE.U32 R2, R11, 0x4, R6 ;  /* 0x000000040b027825 */ /* 0x000fc600078e0006 */
[CC--:B------:R-:W-:Y:S02]  /*0580*/  ISETP.LT.AND.EX P0, PT, R28.reuse, R9.reuse, PT, P0 ;  /* 0x000000091c00720c */ /* 0x0c0fe40003f01300 */
[----:B------:R-:W-:Y:S01]  /*0590*/  @!P2 SEL R15, RZ, 0x1, !P1 ;  /* 0x00000001ff0fa807 */ /* 0x000fe20004800000 */
[----:B------:R0:W2:Y:S01]  /*05a0*/  LDG.E R13, desc[UR10][R2.64] ;  /* 0x0000000a020d7981 */ /* 0x0000a2000c1e1900 */
[CC--:B------:R-:W-:Y:S02]  /*05b0*/  SEL R8, R29.reuse, R0.reuse, P0 ;  /* 0x000000001d087207 */ /* 0x0c0fe40000000000 */
[----:B------:R-:W-:Y:S02]  /*05c0*/  @!P3 SEL R8, R29, R0, !P2 ;  /* 0x000000001d08b207 */ /* 0x000fe40005000000 */
[----:B------:R-:W-:Y:S02]  /*05d0*/  SEL R26, R15, 0x1, !P3 ;  /* 0x000000010f1a7807 */ /* 0x000fe40005800000 */
[----:B------:R-:W-:-:S02]  /*05e0*/  SEL R0, R28, R9, P0 ;  /* 0x000000091c007207 */ /* 0x000fc40000000000 */
[----:B------:R-:W-:Y:S01]  /*05f0*/  @!P3 SEL R0, R28, R9, !P2 ;  /* 0x000000091c00b207 */ /* 0x000fe20005000000 */
[----:B------:R-:W-:Y:S01]  /*0600*/  VIADD R9, R22, 0xfffffc00 ;  /* 0xfffffc0016097836 */ /* 0x000fe20000000000 */
[----:B------:R-:W-:Y:S01]  /*0610*/  LOP3.LUT P2, RZ, R26, 0xff, RZ, 0xc0, !PT ;  /* 0x000000ff1aff7812 */ /* 0x000fe2000784c0ff */
[----:B------:R-:W-:Y:S01]  /*0620*/  VIADD R15, R23, 0x500 ;  /* 0x00000500170f7836 */ /* 0x000fe20000000000 */
[----:B------:R-:W-:Y:S02]  /*0630*/  IADD3 R29, P0, PT, R27, UR6, RZ ;  /* 0x000000061b1d7c10 */ /* 0x000fe4000ff1e0ff */
[----:B----4-:R-:W-:Y:S01]  /*0640*/  ISETP.NE.AND P3, PT, R9, R12, P2 ;  /* 0x0000000c0900720c */ /* 0x010fe20001765270 */
[----:B0-----:R-:W-:-:S04]  /*0650*/  IMAD.WIDE.U32 R2, R15, 0x4, R6 ;  /* 0x000000040f027825 */ /* 0x001fc800078e0006 */
[----:B------:R-:W-:Y:S01]  /*0660*/  IMAD.X R27, RZ, RZ, UR7, P0 ;  /* 0x00000007ff1b7e24 */ /* 0x000fe200080e06ff */
[----:B------:R-:W-:Y:S01]  /*0670*/  ISETP.LT.U32.AND P0, PT, R29, R8, PT ;  /* 0x000000081d00720c */ /* 0x000fe20003f01070 */
[----:B------:R0:W3:Y:S03]  /*0680*/  LDG.E R10, desc[UR10][R2.64] ;  /* 0x0000000a020a7981 */ /* 0x0000e6000c1e1900 */
[----:B------:R-:W-:Y:S02]  /*0690*/  ISETP.LT.AND.EX P0, PT, R27, R0, PT, P0 ;  /* 0x000000001b00720c */ /* 0x000fe40003f01300 */
[----:B------:R-:W-:Y:S02]  /*06a0*/  ISETP.NE.AND P1, PT, R9, R12, PT ;  /* 0x0000000c0900720c */ /* 0x000fe40003f25270 */
[CC--:B------:R-:W-:Y:S02]  /*06b0*/  SEL R9, R29.reuse, R8.reuse, P0 ;  /* 0x000000081d097207 */ /* 0x0c0fe40000000000 */
[----:B------:R-:W-:-:S02]  /*06c0*/  @!P3 SEL R9, R29, R8, !P2 ;  /* 0x000000081d09b207 */ /* 0x000fc40005000000 */
[CC--:B------:R-:W-:Y:S02]  /*06d0*/  SEL R8, R27.reuse, R0.reuse, P0 ;  /* 0x000000001b087207 */ /* 0x0c0fe40000000000 */
[----:B------:R-:W-:Y:S02]  /*06e0*/  @!P3 SEL R8, R27, R0, !P2 ;  /* 0x000000001b08b207 */ /* 0x000fe40005000000 */
[----:B------:R-:W-:Y:S01]  /*06f0*/  IADD3 R0, P0, PT, R25, UR6, RZ ;  /* 0x0000000619007c10 */ /* 0x000fe2000ff1e0ff */
[----:B------:R-:W-:Y:S01]  /*0700*/  VIADD R25, R23, 0x600 ;  /* 0x0000060017197836 */ /* 0x000fe20000000000 */
[----:B------:R-:W-:-:S03]  /*0710*/  @!P2 SEL R26, RZ, 0x1, !P1 ;  /* 0x00000001ff1aa807 */ /* 0x000fc60004800000 */
[----:B0-----:R-:W-:Y:S01]  /*0720*/  IMAD.WIDE.U32 R2, R25, 0x4, R6 ;  /* 0x0000000419027825 */ /* 0x001fe200078e0006 */
[----:B------:R-:W-:-:S03]  /*0730*/  SEL R12, R26, 0x1, !P3 ;  /* 0x000000011a0c7807 */ /* 0x000fc60005800000 */
[----:B------:R-:W-:Y:S01]  /*0740*/  VIADD R27, R22, 0xfffffe00 ;  /* 0xfffffe00161b7836 */ /* 0x000fe20000000000 */
[----:B------:R-:W-:Y:S01]  /*0750*/  LOP3.LUT P2, RZ, R12, 0xff, RZ, 0xc0, !PT ;  /* 0x000000ff0cff7812 */ /* 0x000fe2000784c0ff */
[----:B------:R0:W4:Y:S03]  /*0760*/  LDG.E R2, desc[UR10][R2.64] ;  /* 0x0000000a02027981 */ /* 0x000126000c1e1900 */
[----:B------:R-:W-:Y:S01]  /*0770*/  ISETP.NE.AND P3, PT, R27, R14, P2 ;  /* 0x0000000e1b00720c */ /* 0x000fe20001765270 */
[----:B------:R-:W-:Y:S01]  /*0780*/  IMAD.X R29, RZ, RZ, UR7, P0 ;  /* 0x00000007ff1d7e24 */ /* 0x000fe200080e06ff */
[----:B------:R-:W-:-:S04]  /*0790*/  ISETP.LT.U32.AND P0, PT, R0, R9, PT ;  /* 0x000000090000720c */ /* 0x000fc80003f01070 */
[----:B------:R-:W-:Y:S02]  /*07a0*/  ISETP.LT.AND.EX P0, PT, R29, R8, PT, P0 ;  /* 0x000000081d00720c */ /* 0x000fe40003f01300 */
[----:B------:R-:W-:Y:S01]  /*07b0*/  ISETP.NE.AND P1, PT, R27, R14, PT ;  /* 0x0000000e1b00720c */ /* 0x000fe20003f25270 */
[----:B------:R-:W-:Y:S01]  /*07c0*/  VIADD R27, R23, 0x700 ;  /* 0x00000700171b7836 */ /* 0x000fe20000000000 */
[----:B------:R-:W-:-:S03]  /*07d0*/  SEL R14, R0, R9, P0 ;  /* 0x00000009000e7207 */ /* 0x000fc60000000000 */
[----:B------:R-:W-:Y:S02]  /*07e0*/  @!P3 SEL R14, R0, R9, !P2 ;  /* 0x00000009000eb207 */ /* 0x000fe40005000000 */
[CC--:B------:R-:W-:Y:S02]  /*07f0*/  SEL R0, R29.reuse, R8.reuse, P0 ;  /* 0x000000081d007207 */ /* 0x0c0fe40000000000 */
[----:B------:R-:W-:Y:S01]  /*0800*/  @!P3 SEL R0, R29, R8, !P2 ;  /* 0x000000081d00b207 */ /* 0x000fe20005000000 */
[----:B------:R-:W-:-:S06]  /*0810*/  IMAD.WIDE.U32 R8, R27, 0x4, R6 ;  /* 0x000000041b087825 */ /* 0x000fcc00078e0006 */
[----:B------:R1:W5:Y:S01]  /*0820*/  LDG.E R8, desc[UR10][R8.64] ;  /* 0x0000000a08087981 */ /* 0x000362000c1e1900 */
[----:B------:R-:W-:-:S04]  /*0830*/  @!P2 SEL R12, RZ, 0x1, !P1 ;  /* 0x00000001ff0ca807 */ /* 0x000fc80004800000 */
[----:B------:R-:W-:-:S04]  /*0840*/  SEL R12, R12, 0x1, !P3 ;  /* 0x000000010c0c7807 */ /* 0x000fc80005800000 */
[----:B------:R-:W-:Y:S02]  /*0850*/  LOP3.LUT P3, RZ, R12, 0xff, RZ, 0xc0, !PT ;  /* 0x000000ff0cff7812 */ /* 0x000fe4000786c0ff */
[----:B0-----:R-:W-:-:S05]  /*0860*/  IADD3 R3, P1, PT, R11, UR6, RZ ;  /* 0x000000060b037c10 */ /* 0x001fca000ff3e0ff */
[----:B------:R-:W-:Y:S01]  /*0870*/  IMAD.X R29, RZ, RZ, UR7, P1 ;  /* 0x00000007ff1d7e24 */ /* 0x000fe200088e06ff */
[----:B------:R-:W-:-:S04]  /*0880*/  ISETP.LT.U32.AND P0, PT, R3, R14, PT ;  /* 0x0000000e0300720c */ /* 0x000fc80003f01070 */
[----:B------:R-:W-:Y:S01]  /*0890*/  ISETP.LT.AND.EX P0, PT, R29, R0, PT, P0 ;  /* 0x000000001d00720c */ /* 0x000fe20003f01300 */
[----:B-1----:R-:W-:-:S03]  /*08a0*/  VIADD R9, R22, 0x200 ;  /* 0x0000020016097836 */ /* 0x002fc60000000000 */
[----:B------:R-:W-:Y:S01]  /*08b0*/  SEL R11, R3, R14, P0 ;  /* 0x0000000e030b7207 */ /* 0x000fe20000000000 */
[----:B------:R-:W-:Y:S02]  /*08c0*/  VIADD R18, R18, 0x8 ;  /* 0x0000000812127836 */ /* 0x000fe40000000000 */
[----:B------:R-:W-:Y:S02]  /*08d0*/  VIADD R19, R19, 0x800 ;  /* 0x0000080013137836 */ /* 0x000fe40000000000 */
[----:B------:R-:W-:Y:S01]  /*08e0*/  VIADD R23, R23, 0x800 ;  /* 0x0000080017177836 */ /* 0x000fe20000000000 */
[CC--:B--2---:R-:W-:Y:S02]  /*08f0*/  ISETP.NE.AND P1, PT, R22.reuse, R13.reuse, PT ;  /* 0x0000000d1600720c */ /* 0x0c4fe40003f25270 */
[----:B------:R-:W-:Y:S02]  /*0900*/  ISETP.NE.AND P4, PT, R22, R13, P3 ;  /* 0x0000000d1600720c */ /* 0x000fe40001f85270 */
[----:B------:R-:W-:-:S04]  /*0910*/  @!P3 SEL R12, RZ, 0x1, !P1 ;  /* 0x00000001ff0cb807 */ /* 0x000fc80004800000 */
[----:B------:R-:W-:-:S04]  /*0920*/  SEL R12, R12, 0x1, !P4 ;  /* 0x000000010c0c7807 */ /* 0x000fc80006000000 */
[----:B------:R-:W-:-:S03]  /*0930*/  LOP3.LUT P2, RZ, R12, 0xff, RZ, 0xc0, !PT ;  /* 0x000000ff0cff7812 */ /* 0x000fc6000784c0ff */
[----:B------:R-:W-:Y:S02]  /*0940*/  @!P4 SEL R11, R3, R14, !P3 ;  /* 0x0000000e030bc207 */ /* 0x000fe40005800000 */
[-C--:B------:R-:W-:Y:S02]  /*0950*/  SEL R3, R29, R0.reuse, P0 ;  /* 0x000000001d037207 */ /* 0x080fe40000000000 */
[----:B------:R-:W-:Y:S02]  /*0960*/  IADD3 R14, P0, PT, R15, UR6, RZ ;  /* 0x000000060f0e7c10 */ /* 0x000fe4000ff1e0ff */
[----:B------:R-:W-:Y:S02]  /*0970*/  @!P4 SEL R3, R29, R0, !P3 ;  /* 0x000000001d03c207 */ /* 0x000fe40005800000 */
[CC--:B---3--:R-:W-:Y:S02]  /*0980*/  ISETP.NE.AND P3, PT, R9.reuse, R10.reuse, P2 ;  /* 0x0000000a0900720c */ /* 0x0c8fe40001765270 */
[----:B------:R-:W-:Y:S01]  /*0990*/  ISETP.NE.AND P1, PT, R9, R10, PT ;  /* 0x0000000a0900720c */ /* 0x000fe20003f25270 */
[----:B------:R-:W-:Y:S01]  /*09a0*/  IMAD.X R10, RZ, RZ, UR7, P0 ;  /* 0x00000007ff0a7e24 */ /* 0x000fe200080e06ff */
[----:B------:R-:W-:-:S02]  /*09b0*/  ISETP.LT.U32.AND P0, PT, R14, R11, PT ;  /* 0x0000000b0e00720c */ /* 0x000fc40003f01070 */
[----:B------:R-:W-:Y:S02]  /*09c0*/  @!P2 SEL R12, RZ, 0x1, !P1 ;  /* 0x00000001ff0ca807 */ /* 0x000fe40004800000 */
[----:B------:R-:W-:Y:S02]  /*09d0*/  ISETP.LT.AND.EX P0, PT, R10, R3, PT, P0 ;  /* 0x000000030a00720c */ /* 0x000fe40003f01300 */
[----:B------:R-:W-:Y:S02]  /*09e0*/  SEL R12, R12, 0x1, !P3 ;  /* 0x000000010c0c7807 */ /* 0x000fe40005800000 */
[CC--:B------:R-:W-:Y:S02]  /*09f0*/  SEL R0, R14.reuse, R11.reuse, P0 ;  /* 0x0000000b0e007207 */ /* 0x0c0fe40000000000 */
[----:B------:R-:W-:Y:S01]  /*0a00*/  @!P3 SEL R0, R14, R11, !P2 ;  /* 0x0000000b0e00b207 */ /* 0x000fe20005000000 */
[----:B------:R-:W-:Y:S01]  /*0a10*/  VIADD R11, R22, 0x400 ;  /* 0x00000400160b7836 */ /* 0x000fe20000000000 */
[----:B------:R-:W-:-:S02]  /*0a20*/  SEL R9, R10, R3, P0 ;  /* 0x000000030a097207 */ /* 0x000fc40000000000 */
[----:B------:R-:W-:Y:S02]  /*0a30*/  LOP3.LUT P1, RZ, R12, 0xff, RZ, 0xc0, !PT ;  /* 0x000000ff0cff7812 */ /* 0x000fe4000782c0ff */
[----:B------:R-:W-:Y:S02]  /*0a40*/  IADD3 R25, P0, PT, R25, UR6, RZ ;  /* 0x0000000619197c10 */ /* 0x000fe4000ff1e0ff */
[----:B------:R-:W-:Y:S02]  /*0a50*/  @!P3 SEL R9, R10, R3, !P2 ;  /* 0x000000030a09b207 */ /* 0x000fe40005000000 */
[CC--:B----4-:R-:W-:Y:S02]  /*0a60*/  ISETP.NE.AND P2, PT, R11.reuse, R2.reuse, PT ;  /* 0x000000020b00720c */ /* 0x0d0fe40003f45270 */
[----:B------:R-:W-:Y:S01]  /*0a70*/  ISETP.NE.AND P3, PT, R11, R2, P1 ;  /* 0x000000020b00720c */ /* 0x000fe20000f65270 */
[----:B------:R-:W-:Y:S01]  /*0a80*/  IMAD.X R2, RZ, RZ, UR7, P0 ;  /* 0x00000007ff027e24 */ /* 0x000fe200080e06ff */
[----:B------:R-:W-:-:S04]  /*0a90*/  ISETP.LT.U32.AND P0, PT, R25, R0, PT ;  /* 0x000000001900720c */ /* 0x000fc80003f01070 */
[CC--:B------:R-:W-:Y:S02]  /*0aa0*/  ISETP.LT.AND.EX P0, PT, R2.reuse, R9.reuse, PT, P0 ;  /* 0x000000090200720c */ /* 0x0c0fe40003f01300 */
[----:B------:R-:W-:Y:S02]  /*0ab0*/  @!P1 SEL R12, RZ, 0x1, !P2 ;  /* 0x00000001ff0c9807 */ /* 0x000fe40005000000 */
[-C--:B------:R-:W-:Y:S02]  /*0ac0*/  SEL R10, R25, R0.reuse, P0 ;  /* 0x00000000190a7207 */ /* 0x080fe40000000000 */
[----:B------:R-:W-:Y:S02]  /*0ad0*/  SEL R11, R2, R9, P0 ;  /* 0x00000009020b7207 */ /* 0x000fe40000000000 */
[----:B------:R-:W-:Y:S02]  /*0ae0*/  IADD3 R27, P0, PT, R27, UR6, RZ ;  /* 0x000000061b1b7c10 */ /* 0x000fe4000ff1e0ff */
[----:B------:R-:W-:-:S02]  /*0af0*/  @!P3 SEL R10, R25, R0, !P1 ;  /* 0x00000000190ab207 */ /* 0x000fc40004800000 */
[----:B------:R-:W-:Y:S01]  /*0b00*/  SEL R12, R12, 0x1, !P3 ;  /* 0x000000010c0c7807 */ /* 0x000fe20005800000 */
[----:B------:R-:W-:Y:S01]  /*0b10*/  IMAD.X R0, RZ, RZ, UR7, P0 ;  /* 0x00000007ff007e24 */ /* 0x000fe200080e06ff */
[----:B------:R-:W-:Y:S02]  /*0b20*/  @!P3 SEL R11, R2, R9, !P1 ;  /* 0x00000009020bb207 */ /* 0x000fe40004800000 */
[----:B------:R-:W-:Y:S01]  /*0b30*/  ISETP.LT.U32.AND P0, PT, R27, R10, PT ;  /* 0x0000000a1b00720c */ /* 0x000fe20003f01070 */
[----:B------:R-:W-:Y:S01]  /*0b40*/  VIADD R3, R22, 0x600 ;  /* 0x0000060016037836 */ /* 0x000fe20000000000 */
[----:B------:R-:W-:Y:S02]  /*0b50*/  LOP3.LUT P2, RZ, R12, 0xff, RZ, 0xc0, !PT ;  /* 0x000000ff0cff7812 */ /* 0x000fe4000784c0ff */
[----:B------:R-:W-:Y:S02]  /*0b60*/  ISETP.LT.AND.EX P0, PT, R0, R11, PT, P0 ;  /* 0x0000000b0000720c */ /* 0x000fe40003f01300 */
[----:B-----5:R-:W-:-:S02]  /*0b70*/  ISETP.NE.AND P3, PT, R3, R8, P2 ;  /* 0x000000080300720c */ /* 0x020fc40001765270 */
[----:B------:R-:W-:Y:S02]  /*0b80*/  ISETP.NE.AND P1, PT, R3, R8, PT ;  /* 0x000000080300720c */ /* 0x000fe40003f25270 */
[----:B------:R-:W-:Y:S02]  /*0b90*/  SEL R2, R27, R10, P0 ;  /* 0x0000000a1b027207 */ /* 0x000fe40000000000 */
[-C--:B------:R-:W-:Y:S02]  /*0ba0*/  SEL R3, R0, R11.reuse, P0 ;  /* 0x0000000b00037207 */ /* 0x080fe40000000000 */
[----:B------:R-:W-:Y:S02]  /*0bb0*/  ISETP.NE.AND P0, PT, R18, RZ, PT ;  /* 0x000000ff1200720c */ /* 0x000fe40003f05270 */
[----:B------:R-:W-:Y:S01]  /*0bc0*/  @!P2 SEL R12, RZ, 0x1, !P1 ;  /* 0x00000001ff0ca807 */ /* 0x000fe20004800000 */
[----:B------:R-:W-:Y:S02]  /*0bd0*/  VIADD R22, R22, 0x1000 ;  /* 0x0000100016167836 */ /* 0x000fe40000000000 */
[----:B------:R-:W-:-:S02]  /*0be0*/  @!P3 SEL R3, R0, R11, !P2 ;  /* 0x0000000b0003b207 */ /* 0x000fc40005000000 */
[----:B------:R-:W-:Y:S02]  /*0bf0*/  @!P3 SEL R2, R27, R10, !P2 ;  /* 0x0000000a1b02b207 */ /* 0x000fe40005000000 */
[----:B------:R-:W-:-:S04]  /*0c00*/  SEL R0, R12, 0x1, !P3 ;  /* 0x000000010c007807 */ /* 0x000fc80005800000 */
[----:B------:R-:W-:Y:S05]  /*0c10*/  @P0 BRA `(.L_x_472) ;  /* 0xfffffff400cc0947 */ /* 0x000fea000383ffff */
[----:B------:R-:W-:Y:S05]  /*0c20*/  BSYNC.RECONVERGENT B3 ;  /* 0x0000000000037941 */ /* 0x000fea0003800200 */
.L_x_471:
[----:B------:R-:W-:-:S07]  /*0c30*/  VIADD R8, R19, 0xfffffc00 ;  /* 0xfffffc0013087836 */ /* 0x000fce0000000000 */
.L_x_470:
[----:B------:R-:W-:Y:S05]  /*0c40*/  BSYNC.RECONVERGENT B2 ;  /* 0x0000000000027941 */ /* 0x000fea0003800200 */
.L_x_469:
[----:B------:R-:W-:-:S13]  /*0c50*/  ISETP.NE.AND P0, PT, R24, RZ, PT ;  /* 0x000000ff1800720c */ /* 0x000fda0003f05270 */
[----:B------:R-:W-:Y:S05]  /*0c60*/  @!P0 BRA `(.L_x_468) ;  /* 0x0000000800508947 */ /* 0x000fea0003800000 */
[----:B------:R-:W-:Y:S01]  /*0c70*/  ISETP.GE.U32.AND P0, PT, R24, 0x4, PT ;  /* 0x000000041800780c */ /* 0x000fe20003f06070 */
[----:B------:R-:W-:Y:S01]  /*0c80*/  BSSY.RECONVERGENT B2, `(.L_x_473) ;  /* 0x000004c000027945 */ /* 0x000fe20003800200 */
[----:B------:R-:W-:-:S11]  /*0c90*/  LOP3.LUT P1, R21, R21, 0x3, RZ, 0xc0, !PT ;  /* 0x0000000315157812 */ /* 0x000fd6000782c0ff */
[----:B------:R-:W-:Y:S05]  /*0ca0*/  @!P0 BRA `(.L_x_474) ;  /* 0x0000000400248947 */ /* 0x000fea0003800000 */
[----:B------:R-:W0:Y:S01]  /*0cb0*/  LDC.64 R6, c[0x0][0x388] ;  /* 0x0000e200ff067b82 */ /* 0x000e220000000a00 */
[----:B------:R-:W-:Y:S01]  /*0cc0*/  IMAD.IADD R23, R5, 0x1, R8 ;  /* 0x0000000105177824 */ /* 0x000fe200078e0208 */
[----:B------:R-:W1:Y:S03]  /*0cd0*/  LDCU UR4, c[0x0][0x380] ;  /* 0x00007000ff0477ac */ /* 0x000e660008000800 */
[C---:B------:R-:W-:Y:S01]  /*0ce0*/  VIADD R19, R23.reuse, 0x100 ;  /* 0x0000010017137836 */ /* 0x040fe20000000000 */
[----:B------:R-:W2:Y:S01]  /*0cf0*/  LDCU.64 UR8, c[0x0][0x3a0] ;  /* 0x00007400ff0877ac */ /* 0x000ea20008000a00 */
[----:B0-----:R-:W-:-:S06]  /*0d00*/  IMAD.WIDE.U32 R24, R23, 0x4, R6 ;  /* 0x0000000417187825 */ /* 0x001fcc00078e0006 */
[----:B------:R-:W3:Y:S01]  /*0d10*/  LDG.E R25, desc[UR10][R24.64] ;  /* 0x0000000a18197981 */ /* 0x000ee2000c1e1900 */
[----:B------:R-:W-:-:S06]  /*0d20*/  IMAD.WIDE.U32 R12, R19, 0x4, R6 ;  /* 0x00000004130c7825 */ /* 0x000fcc00078e0006 */
[----:B------:R0:W4:Y:S01]  /*0d30*/  LDG.E R13, desc[UR10][R12.64] ;  /* 0x0000000a0c0d7981 */ /* 0x000122000c1e1900 */
[----:B------:R-:W-:-:S04]  /*0d40*/  VIADD R15, R23, 0x200 ;  /* 0x00000200170f7836 */ /* 0x000fc80000000000 */
[----:B------:R-:W-:-:S06]  /*0d50*/  IMAD.WIDE.U32 R10, R15, 0x4, R6 ;  /* 0x000000040f0a7825 */ /* 0x000fcc00078e0006 */
[----:B------:R5:W4:Y:S01]  /*0d60*/  LDG.E R10, desc[UR10][R10.64] ;  /* 0x0000000a0a0a7981 */ /* 0x000b22000c1e1900 */
[----:B------:R-:W-:-:S04]  /*0d70*/  VIADD R9, R23, 0x300 ;  /* 0x0000030017097836 */ /* 0x000fc80000000000 */
[----:B------:R-:W-:-:S06]  /*0d80*/  IMAD.WIDE.U32 R6, R9, 0x4, R6 ;  /* 0x0000000409067825 */ /* 0x000fcc00078e0006 */
[----:B------:R4:W4:Y:S01]  /*0d90*/  LDG.E R6, desc[UR10][R6.64] ;  /* 0x0000000a06067981 */ /* 0x000922000c1e1900 */
[----:B------:R-:W-:Y:S01]  /*0da0*/  LOP3.LUT P3, RZ, R0, 0xff, RZ, 0xc0, !PT ;  /* 0x000000ff00ff7812 */ /* 0x000fe2000786c0ff */
[C---:B-1----:R-:W-:Y:S01]  /*0db0*/  VIADD R14, R23.reuse, UR4 ;  /* 0x00000004170e7c36 */ /* 0x042fe20008000000 */
[----:B--2---:R-:W-:Y:S01]  /*0dc0*/  IADD3 R23, P2, PT, R23, UR8, RZ ;  /* 0x0000000817177c10 */ /* 0x004fe2000ff5e0ff */
[----:B------:R-:W-:Y:S01]  /*0dd0*/  VIADD R8, R8, 0x400 ;  /* 0x0000040008087836 */ /* 0x000fe20000000000 */
[----:B------:R-:W-:Y:S01]  /*0de0*/  IADD3 R19, P5, PT, R19, UR8, RZ ;  /* 0x0000000813137c10 */ /* 0x000fe2000ffbe0ff */
[----:B0-----:R-:W-:Y:S02]  /*0df0*/  IMAD.SHL.U32 R12, R14, 0x2, RZ ;  /* 0x000000020e0c7824 */ /* 0x001fe400078e00ff */
[----:B------:R-:W-:Y:S02]  /*0e00*/  IMAD.X R18, RZ, RZ, UR9, P2 ;  /* 0x00000009ff127e24 */ /* 0x000fe400090e06ff */
[C---:B------:R-:W-:Y:S01]  /*0e10*/  VIADD R14, R12.reuse, 0x200 ;  /* 0x000002000c0e7836 */ /* 0x040fe20000000000 */
[----:B---3--:R-:W-:-:S02]  /*0e20*/  ISETP.NE.AND P0, PT, R12, R25, PT ;  /* 0x000000190c00720c */ /* 0x008fc40003f05270 */
[----:B------:R-:W-:Y:S02]  /*0e30*/  ISETP.NE.AND P4, PT, R12, R25, P3 ;  /* 0x000000190c00720c */ /* 0x000fe40001f85270 */
[----:B------:R-:W-:Y:S02]  /*0e40*/  @!P3 SEL R0, RZ, 0x1, !P0 ;  /* 0x00000001ff00b807 */ /* 0x000fe40004000000 */
[----:B------:R-:W-:Y:S02]  /*0e50*/  ISETP.LT.U32.AND P0, PT, R23, R2, PT ;  /* 0x000000021700720c */ /* 0x000fe40003f01070 */
[----:B------:R-:W-:Y:S02]  /*0e60*/  SEL R0, R0, 0x1, !P4 ;  /* 0x0000000100007807 */ /* 0x000fe40006000000 */
[----:B------:R-:W-:Y:S02]  /*0e70*/  ISETP.LT.AND.EX P0, PT, R18, R3, PT, P0 ;  /* 0x000000031200720c */ /* 0x000fe40003f01300 */
[----:B------:R-:W-:-:S02]  /*0e80*/  LOP3.LUT P2, RZ, R0, 0xff, RZ, 0xc0, !PT ;  /* 0x000000ff00ff7812 */ /* 0x000fc4000784c0ff */
[CC--:B------:R-:W-:Y:S02]  /*0e90*/  SEL R22, R23.reuse, R2.reuse, P0 ;  /* 0x0000000217167207 */ /* 0x0c0fe40000000000 */
[----:B-----5:R-:W-:Y:S02]  /*0ea0*/  SEL R11, R18, R3, P0 ;  /* 0x00000003120b7207 */ /* 0x020fe40000000000 */
[----:B----4-:R-:W-:Y:S02]  /*0eb0*/  ISETP.NE.AND P0, PT, R14, R13, PT ;  /* 0x0000000d0e00720c */ /* 0x010fe40003f05270 */
[----:B------:R-:W-:Y:S01]  /*0ec0*/  @!P4 SEL R22, R23, R2, !P3 ;  /* 0x000000021716c207 */ /* 0x000fe20005800000 */
[----:B------:R-:W-:Y:S01]  /*0ed0*/  IMAD.X R2, RZ, RZ, UR9, P5 ;  /* 0x00000009ff027e24 */ /* 0x000fe2000a8e06ff */
[----:B------:R-:W-:Y:S01]  /*0ee0*/  @!P4 SEL R11, R18, R3, !P3 ;  /* 0x00000003120bc207 */ /* 0x000fe20005800000 */
[----:B------:R-:W-:Y:S01]  /*0ef0*/  VIADD R3, R12, 0x400 ;  /* 0x000004000c037836 */ /* 0x000fe20000000000 */
[----:B------:R-:W-:-:S02]  /*0f00*/  ISETP.NE.AND P4, PT, R14, R13, P2 ;  /* 0x0000000d0e00720c */ /* 0x000fc40001785270 */
[----:B------:R-:W-:Y:S02]  /*0f10*/  @!P2 SEL R0, RZ, 0x1, !P0 ;  /* 0x00000001ff00a807 */ /* 0x000fe40004000000 */
        /* <DEDUP_REMOVED lines=8> */
[----:B------:R-:W-:Y:S02]  /*0fa0*/  IADD3 R15, P0, PT, R15, UR8, RZ ;  /* 0x000000080f0f7c10 */ /* 0x000fe4000ff1e0ff */
[CC--:B------:R-:W-:Y:S02]  /*0fb0*/  ISETP.NE.AND P2, PT, R3.reuse, R10.reuse, PT ;  /* 0x0000000a0300720c */ /* 0x0c0fe40003f45270 */
[----:B------:R-:W-:Y:S01]  /*0fc0*/  ISETP.NE.AND P4, PT, R3, R10, P3 ;  /* 0x0000000a0300720c */ /* 0x000fe20001f85270 */
[----:B------:R-:W-:Y:S01]  /*0fd0*/  IMAD.X R2, RZ, RZ, UR9, P0 ;  /* 0x00000009ff027e24 */ /* 0x000fe200080e06ff */
[----:B------:R-:W-:Y:S01]  /*0fe0*/  @!P3 SEL R0, RZ, 0x1, !P2 ;  /* 0x00000001ff00b807 */ /* 0x000fe20005000000 */
[----:B------:R-:W-:Y:S01]  /*0ff0*/  VIADD R3, R12, 0x600 ;  /* 0x000006000c037836 */ /* 0x000fe20000000000 */
[----:B------:R-:W-:-:S02]  /*1000*/  ISETP.LT.U32.AND P0, PT, R15, R18, PT ;  /* 0x000000120f00720c */ /* 0x000fc40003f01070 */
[----:B------:R-:W-:Y:S02]  /*1010*/  SEL R0, R0, 0x1, !P4 ;  /* 0x0000000100007807 */ /* 0x000fe40006000000 */
[-C--:B------:R-:W-:Y:S02]  /*1020*/  ISETP.LT.AND.EX P0, PT, R2, R7.reuse, PT, P0 ;  /* 0x000000070200720c */ /* 0x080fe40003f01300 */
[----:B------:R-:W-:Y:S02]  /*1030*/  LOP3.LUT P2, RZ, R0, 0xff, RZ, 0xc0, !PT ;  /* 0x000000ff00ff7812 */ /* 0x000fe4000784c0ff */
[----:B------:R-:W-:Y:S02]  /*1040*/  IADD3 R9, P5, PT, R9, UR8, RZ ;  /* 0x0000000809097c10 */ /* 0x000fe4000ffbe0ff */
[----:B------:R-:W-:Y:S02]  /*1050*/  SEL R10, R15, R18, P0 ;  /* 0x000000120f0a7207 */ /* 0x000fe40000000000 */
[----:B------:R-:W-:-:S02]  /*1060*/  SEL R14, R2, R7, P0 ;  /* 0x00000007020e7207 */ /* 0x000fc40000000000 */
[----:B------:R-:W-:Y:S02]  /*1070*/  @!P4 SEL R10, R15, R18, !P3 ;  /* 0x000000120f0ac207 */ /* 0x000fe40005800000 */
[----:B------:R-:W-:Y:S01]  /*1080*/  @!P4 SEL R14, R2, R7, !P3 ;  /* 0x00000007020ec207 */ /* 0x000fe20005800000 */
[----:B------:R-:W-:Y:S01]  /*1090*/  IMAD.X R7, RZ, RZ, UR9, P5 ;  /* 0x00000009ff077e24 */ /* 0x000fe2000a8e06ff */
[----:B------:R-:W-:Y:S02]  /*10a0*/  ISETP.NE.AND P4, PT, R3, R6, P2 ;  /* 0x000000060300720c */ /* 0x000fe40001785270 */
[----:B------:R-:W-:Y:S02]  /*10b0*/  ISETP.LT.U32.AND P0, PT, R9, R10, PT ;  /* 0x0000000a0900720c */ /* 0x000fe40003f01070 */
[----:B------:R-:W-:Y:S02]  /*10c0*/  ISETP.NE.AND P3, PT, R3, R6, PT ;  /* 0x000000060300720c */ /* 0x000fe40003f65270 */
[----:B------:R-:W-:-:S02]  /*10d0*/  ISETP.LT.AND.EX P0, PT, R7, R14, PT, P0 ;  /* 0x0000000e0700720c */ /* 0x000fc40003f01300 */
[----:B------:R-:W-:Y:S02]  /*10e0*/  @!P2 SEL R0, RZ, 0x1, !P3 ;  /* 0x00000001ff00a807 */ /* 0x000fe40005800000 */
[----:B------:R-:W-:Y:S02]  /*10f0*/  SEL R2, R9, R10, P0 ;  /* 0x0000000a09027207 */ /* 0x000fe40000000000 */
[----:B------:R-:W-:Y:S02]  /*1100*/  SEL R3, R7, R14, P0 ;  /* 0x0000000e07037207 */ /* 0x000fe40000000000 */
[----:B------:R-:W-:Y:S02]  /*1110*/  SEL R0, R0, 0x1, !P4 ;  /* 0x0000000100007807 */ /* 0x000fe40006000000 */
[----:B------:R-:W-:Y:S02]  /*1120*/  @!P4 SEL R2, R9, R10, !P2 ;  /* 0x0000000a0902c207 */ /* 0x000fe40005000000 */
[----:B------:R-:W-:-:S07]  /*1130*/  @!P4 SEL R3, R7, R14, !P2 ;  /* 0x0000000e0703c207 */ /* 0x000fce0005000000 */
.L_x_474:
[----:B------:R-:W-:Y:S05]  /*1140*/  BSYNC.RECONVERGENT B2 ;  /* 0x0000000000027941 */ /* 0x000fea0003800200 */
.L_x_473:
[----:B------:R-:W-:Y:S05]  /*1150*/  @!P1 BRA `(.L_x_468) ;  /* 0x0000000400149947 */ /* 0x000fea0003800000 */
[----:B------:R-:W-:Y:S01]  /*1160*/  ISETP.NE.AND P0, PT, R21, 0x1, PT ;  /* 0x000000011500780c */ /* 0x000fe20003f05270 */
[----:B------:R-:W-:Y:S01]  /*1170*/  BSSY.RECONVERGENT B2, `(.L_x_475) ;  /* 0x000002b000027945 */ /* 0x000fe20003800200 */
[----:B------:R-:W-:-:S11]  /*1180*/  LOP3.LUT P1, RZ, R20, 0x100, RZ, 0xc0, !PT ;  /* 0x0000010014ff7812 */ /* 0x000fd6000782c0ff */
[----:B------:R-:W-:Y:S05]  /*1190*/  @!P0 BRA `(.L_x_476) ;  /* 0x0000000000a08947 */ /* 0x000fea0003800000 */
[----:B------:R-:W0:Y:S01]  /*11a0*/  LDC.64 R6, c[0x0][0x388] ;  /* 0x0000e200ff067b82 */ /* 0x000e220000000a00 */
[----:B------:R-:W-:Y:S01]  /*11b0*/  IMAD.IADD R9, R5, 0x1, R8 ;  /* 0x0000000105097824 */ /* 0x000fe200078e0208 */
[----:B------:R-:W1:Y:S03]  /*11c0*/  LDCU UR4, c[0x0][0x380] ;  /* 0x00007000ff0477ac */ /* 0x000e660008000800 */
[C---:B------:R-:W-:Y:S01]  /*11d0*/  VIADD R13, R9.reuse, 0x100 ;  /* 0x00000100090d7836 */ /* 0x040fe20000000000 */
[----:B------:R-:W2:Y:S01]  /*11e0*/  LDCU.64 UR8, c[0x0][0x3a0] ;  /* 0x00007400ff0877ac */ /* 0x000ea20008000a00 */
[----:B0-----:R-:W-:-:S06]  /*11f0*/  IMAD.WIDE.U32 R10, R9, 0x4, R6 ;  /* 0x00000004090a7825 */ /* 0x001fcc00078e0006 */
[----:B------:R0:W3:Y:S01]  /*1200*/  LDG.E R11, desc[UR10][R10.64] ;  /* 0x0000000a0a0b7981 */ /* 0x0000e2000c1e1900 */
[----:B------:R-:W-:-:S05]  /*1210*/  IMAD.WIDE.U32 R6, R13, 0x4, R6 ;  /* 0x000000040d067825 */ /* 0x000fca00078e0006 */
[----:B------:R4:W5:Y:S01]  /*1220*/  LDG.E R15, desc[UR10][R6.64] ;  /* 0x0000000a060f7981 */ /* 0x000962000c1e1900 */
[----:B------:R-:W-:Y:S01]  /*1230*/  LOP3.LUT P2, RZ, R0, 0xff, RZ, 0xc0, !PT ;  /* 0x000000ff00ff7812 */ /* 0x000fe2000784c0ff */
[C---:B-1----:R-:W-:Y:S01]  /*1240*/  VIADD R12, R9.reuse, UR4 ;  /* 0x00000004090c7c36 */ /* 0x042fe20008000000 */
[----:B--2---:R-:W-:Y:S01]  /*1250*/  IADD3 R9, P4, PT, R9, UR8, RZ ;  /* 0x0000000809097c10 */ /* 0x004fe2000ff9e0ff */
[----:B------:R-:W-:Y:S02]  /*1260*/  VIADD R8, R8, 0x200 ;  /* 0x0000020008087836 */ /* 0x000fe40000000000 */
[----:B------:R-:W-:Y:S01]  /*1270*/  IMAD.SHL.U32 R12, R12, 0x2, RZ ;  /* 0x000000020c0c7824 */ /* 0x000fe200078e00ff */
[----:B------:R-:W-:Y:S01]  /*1280*/  ISETP.LT.U32.AND P0, PT, R9, R2, PT ;  /* 0x000000020900720c */ /* 0x000fe20003f01070 */
[----:B0-----:R-:W-:-:S05]  /*1290*/  IMAD.X R10, RZ, RZ, UR9, P4 ;  /* 0x00000009ff0a7e24 */ /* 0x001fca000a0e06ff */
[----:B------:R-:W-:-:S04]  /*12a0*/  ISETP.LT.AND.EX P0, PT, R10, R3, PT, P0 ;  /* 0x000000030a00720c */ /* 0x000fc80003f01300 */
[----:B----4-:R-:W-:Y:S02]  /*12b0*/  SEL R6, R10, R3, P0 ;  /* 0x000000030a067207 */ /* 0x010fe40000000000 */
[CC--:B---3--:R-:W-:Y:S02]  /*12c0*/  ISETP.NE.AND P5, PT, R12.reuse, R11.reuse, PT ;  /* 0x0000000b0c00720c */ /* 0x0c8fe40003fa5270 */
[C---:B------:R-:W-:Y:S01]  /*12d0*/  ISETP.NE.AND P3, PT, R12.reuse, R11, P2 ;  /* 0x0000000b0c00720c */ /* 0x040fe20001765270 */
[----:B------:R-:W-:Y:S01]  /*12e0*/  VIADD R12, R12, 0x200 ;  /* 0x000002000c0c7836 */ /* 0x000fe20000000000 */
[----:B------:R-:W-:Y:S02]  /*12f0*/  @!P2 SEL R0, RZ, 0x1, !P5 ;  /* 0x00000001ff00a807 */ /* 0x000fe40006800000 */
[----:B------:R-:W-:Y:S02]  /*1300*/  IADD3 R13, P5, PT, R13, UR8, RZ ;  /* 0x000000080d0d7c10 */ /* 0x000fe4000ffbe0ff */
[----:B------:R-:W-:-:S02]  /*1310*/  SEL R7, R0, 0x1, !P3 ;  /* 0x0000000100077807 */ /* 0x000fc40005800000 */
[----:B------:R-:W-:Y:S02]  /*1320*/  SEL R0, R9, R2, P0 ;  /* 0x0000000209007207 */ /* 0x000fe40000000000 */
[----:B------:R-:W-:-:S03]  /*1330*/  LOP3.LUT P4, RZ, R7, 0xff, RZ, 0xc0, !PT ;  /* 0x000000ff07ff7812 */ /* 0x000fc6000788c0ff */
[----:B------:R-:W-:Y:S01]  /*1340*/  @!P3 SEL R0, R9, R2, !P2 ;  /* 0x000000020900b207 */ /* 0x000fe20005000000 */
[----:B------:R-:W-:Y:S01]  /*1350*/  IMAD.X R9, RZ, RZ, UR9, P5 ;  /* 0x00000009ff097e24 */ /* 0x000fe2000a8e06ff */
[----:B------:R-:W-:Y:S02]  /*1360*/  @!P3 SEL R6, R10, R3, !P2 ;  /* 0x000000030a06b207 */ /* 0x000fe40005000000 */
[CC--:B-----5:R-:W-:Y:S02]  /*1370*/  ISETP.NE.AND P3, PT, R12.reuse, R15.reuse, P4 ;  /* 0x0000000f0c00720c */ /* 0x0e0fe40002765270 */
[----:B------:R-:W-:Y:S02]  /*1380*/  ISETP.NE.AND P2, PT, R12, R15, PT ;  /* 0x0000000f0c00720c */ /* 0x000fe40003f45270 */
[----:B------:R-:W-:Y:S02]  /*1390*/  ISETP.LT.U32.AND P0, PT, R13, R0, PT ;  /* 0x000000000d00720c */ /* 0x000fe40003f01070 */
[----:B------:R-:W-:-:S02]  /*13a0*/  @!P4 SEL R7, RZ, 0x1, !P2 ;  /* 0x00000001ff07c807 */ /* 0x000fc40005000000 */
[----:B------:R-:W-:Y:S02]  /*13b0*/  ISETP.LT.AND.EX P0, PT, R9, R6, PT, P0 ;  /* 0x000000060900720c */ /* 0x000fe40003f01300 */
[----:B------:R-:W-:Y:S02]  /*13c0*/  SEL R7, R7, 0x1, !P3 ;  /* 0x0000000107077807 */ /* 0x000fe40005800000 */
[----:B------:R-:W-:Y:S02]  /*13d0*/  SEL R2, R13, R0, P0 ;  /* 0x000000000d027207 */ /* 0x000fe40000000000 */
[----:B------:R-:W-:Y:S02]  /*13e0*/  SEL R3, R9, R6, P0 ;  /* 0x0000000609037207 */ /* 0x000fe40000000000 */
[----:B------:R-:W-:Y:S02]  /*13f0*/  @!P3 SEL R2, R13, R0, !P4 ;  /* 0x000000000d02b207 */ /* 0x000fe40006000000 */
[----:B------:R-:W-:-:S02]  /*1400*/  @!P3 SEL R3, R9, R6, !P4 ;  /* 0x000000060903b207 */ /* 0x000fc40006000000 */
[----:B------:R-:W-:-:S07]  /*1410*/  PRMT R0, R7, 0x7610, R0 ;  /* 0x0000761007007816 */ /* 0x000fce0000000000 */
.L_x_476:
[----:B------:R-:W-:Y:S05]  /*1420*/  BSYNC.RECONVERGENT B2 ;  /* 0x0000000000027941 */ /* 0x000fea0003800200 */
.L_x_475:
[----:B------:R-:W-:Y:S05]  /*1430*/  @P1 BRA `(.L_x_468) ;  /* 0x00000000005c1947 */ /* 0x000fea0003800000 */
[----:B------:R-:W0:Y:S01]  /*1440*/  LDC.64 R6, c[0x0][0x388] ;  /* 0x0000e200ff067b82 */ /* 0x000e220000000a00 */
[----:B------:R-:W-:Y:S01]  /*1450*/  IMAD.IADD R5, R5, 0x1, R8 ;  /* 0x0000000105057824 */ /* 0x000fe200078e0208 */
[----:B------:R-:W1:Y:S01]  /*1460*/  LDCU UR4, c[0x0][0x380] ;  /* 0x00007000ff0477ac */ /* 0x000e620008000800 */
[----:B------:R-:W2:Y:S02]  /*1470*/  LDCU.64 UR8, c[0x0][0x3a0] ;  /* 0x00007400ff0877ac */ /* 0x000ea40008000a00 */
[----:B0-----:R-:W-:-:S06]  /*1480*/  IMAD.WIDE.U32 R6, R5, 0x4, R6 ;  /* 0x0000000405067825 */ /* 0x001fcc00078e0006 */
[----:B------:R0:W3:Y:S01]  /*1490*/  LDG.E R7, desc[UR10][R6.64] ;  /* 0x0000000a06077981 */ /* 0x0000e2000c1e1900 */
[C---:B-1----:R-:W-:Y:S01]  /*14a0*/  VIADD R8, R5.reuse, UR4 ;  /* 0x0000000405087c36 */ /* 0x042fe20008000000 */
[----:B------:R-:W-:Y:S02]  /*14b0*/  LOP3.LUT P3, RZ, R0, 0xff, RZ, 0xc0, !PT ;  /* 0x000000ff00ff7812 */ /* 0x000fe4000786c0ff */
[----:B--2---:R-:W-:Y:S01]  /*14c0*/  IADD3 R9, P0, PT, R5, UR8, RZ ;  /* 0x0000000805097c10 */ /* 0x004fe2000ff1e0ff */
[----:B------:R-:W-:-:S04]  /*14d0*/  IMAD.SHL.U32 R8, R8, 0x2, RZ ;  /* 0x0000000208087824 */ /* 0x000fc800078e00ff */
[----:B------:R-:W-:Y:S01]  /*14e0*/  IMAD.X R10, RZ, RZ, UR9, P0 ;  /* 0x00000009ff0a7e24 */ /* 0x000fe200080e06ff */
[----:B------:R-:W-:-:S04]  /*14f0*/  ISETP.LT.U32.AND P0, PT, R9, R2, PT ;  /* 0x000000020900720c */ /* 0x000fc80003f01070 */
[----:B------:R-:W-:-:S04]  /*1500*/  ISETP.LT.AND.EX P0, PT, R10, R3, PT, P0 ;  /* 0x000000030a00720c */ /* 0x000fc80003f01300 */
[----:B------:R-:W-:Y:S02]  /*1510*/  SEL R5, R9, R2, P0 ;  /* 0x0000000209057207 */ /* 0x000fe40000000000 */
[----:B0-----:R-:W-:Y:S02]  /*1520*/  SEL R6, R10, R3, P0 ;  /* 0x000000030a067207 */ /* 0x001fe40000000000 */
[CC--:B---3--:R-:W-:Y:S02]  /*1530*/  ISETP.NE.AND P2, PT, R8.reuse, R7.reuse, P3 ;  /* 0x000000070800720c */ /* 0x0c8fe40001f45270 */
[----:B------:R-:W-:-:S04]  /*1540*/  ISETP.NE.AND P1, PT, R8, R7, PT ;  /* 0x000000070800720c */ /* 0x000fc80003f25270 */
[----:B------:R-:W-:-:S04]  /*1550*/  @!P3 SEL R0, RZ, 0x1, !P1 ;  /* 0x00000001ff00b807 */ /* 0x000fc80004800000 */
[----:B------:R-:W-:-:S03]  /*1560*/  SEL R0, R0, 0x1, !P2 ;  /* 0x0000000100007807 */ /* 0x000fc60005000000 */
[----:B------:R-:W-:Y:S02]  /*1570*/  @!P2 SEL R5, R9, R2, !P3 ;  /* 0x000000020905a207 */ /* 0x000fe40005800000 */
[----:B------:R-:W-:-:S03]  /*1580*/  @!P2 SEL R6, R10, R3, !P3 ;  /* 0x000000030a06a207 */ /* 0x000fc60005800000 */
[----:B------:R-:W-:Y:S02]  /*1590*/  IMAD.MOV.U32 R2, RZ, RZ, R5 ;  /* 0x000000ffff027224 */ /* 0x000fe400078e0005 */
[----:B------:R-:W-:-:S07]  /*15a0*/  IMAD.MOV.U32 R3, RZ, RZ, R6 ;  /* 0x000000ffff037224 */ /* 0x000fce00078e0006 */
.L_x_468:
[----:B------:R-:W-:Y:S05]  /*15b0*/  BSYNC.RECONVERGENT B1 ;  /* 0x0000000000017941 */ /* 0x000fea0003800200 */
.L_x_467:
[----:B------:R-:W-:-:S13]  /*15c0*/  ISETP.GE.U32.AND P0, PT, R17, 0x100, PT ;  /* 0x000001001100780c */ /* 0x000fda0003f06070 */
[----:B------:R-:W-:Y:S05]  /*15d0*/  @!P0 BRA `(.L_x_477) ;  /* 0x0000000c003c8947 */ /* 0x000fea0003800000 */
        /* <DEDUP_REMOVED lines=24> */
.L_x_479:
[----:B------:R-:W-:Y:S05]  /*1760*/  BSYNC.RECONVERGENT B1 ;  /* 0x0000000000017941 */ /* 0x000fea0003800200 */
.L_x_478:
        /* <DEDUP_REMOVED lines=23> */
.L_x_481:
[----:B------:R-:W-:Y:S05]  /*18e0*/  BSYNC.RECONVERGENT B1 ;  /* 0x0000000000017941 */ /* 0x000fea0003800200 */
.L_x_480:
        /* <DEDUP_REMOVED lines=20> */
.L_x_483:
[----:B------:R-:W-:Y:S05]  /*1a30*/  BSYNC.RECONVERGENT B1 ;  /* 0x0000000000017941 */ /* 0x000fea0003800200 */
.L_x_482:
        /* <DEDUP_REMOVED lines=20> */
.L_x_485:
[----:B------:R-:W-:Y:S05]  /*1b80*/  BSYNC.RECONVERGENT B1 ;  /* 0x0000000000017941 */ /* 0x000fea0003800200 */
.L_x_484:
        /* <DEDUP_REMOVED lines=20> */
.L_x_487:
[----:B------:R-:W-:Y:S05]  /*1cd0*/  BSYNC.RECONVERGENT B1 ;  /* 0x0000000000017941 */ /* 0x000fea0003800200 */
.L_x_486:
[----:B------:R-:W-:Y:S04]  /*1ce0*/  BSSY.RECONVERGENT B1, `(.L_x_488) ;  /* 0x000000a000017945 */ /* 0x000fe80003800200 */
[----:B------:R-:W-:Y:S05]  /*1cf0*/  @P1 BRA `(.L_x_489) ;  /* 0x0000000000201947 */ /* 0x000fea0003800000 */
[----:B----4-:R-:W4:Y:S01]  /*1d00*/  S2R R7, SR_CgaCtaId ;  /* 0x0000000000077919 */ /* 0x010f220000008800 */
[----:B--2---:R-:W-:Y:S02]  /*1d10*/  MOV R6, 0x400 ;  /* 0x0000040000067802 */ /* 0x004fe40000000f00 */
[----:B0-----:R-:W-:-:S04]  /*1d20*/  SHF.R.U32.HI R5, RZ, 0x1, R16 ;  /* 0x00000001ff057819 */ /* 0x001fc80000011610 */
[----:B------:R-:W-:Y:S02]  /*1d30*/  LOP3.LUT R5, R5, 0x1f0, RZ, 0xc0, !PT ;  /* 0x000001f005057812 */ /* 0x000fe400078ec0ff */
[----:B----4-:R-:W-:-:S05]  /*1d40*/  LEA R6, R7, R6, 0x18 ;  /* 0x0000000607067211 */ /* 0x010fca00078ec0ff */
[----:B------:R-:W-:-:S05]  /*1d50*/  IMAD.IADD R5, R5, 0x1, R6 ;  /* 0x0000000105057824 */ /* 0x000fca00078e0206 */
[----:B------:R0:W-:Y:S04]  /*1d60*/  STS.64 [R5+0x10], R2 ;  /* 0x0000100205007388 */ /* 0x0001e80000000a00 */
[----:B------:R0:W-:Y:S02]  /*1d70*/  STS.U8 [R5+0x8], R0 ;  /* 0x0000080005007388 */ /* 0x0001e40000000000 */
.L_x_489:
[----:B------:R-:W-:Y:S05]  /*1d80*/  BSYNC.RECONVERGENT B1 ;  /* 0x0000000000017941 */ /* 0x000fea0003800200 */
.L_x_488:
        /* <DEDUP_REMOVED lines=8> */
[----:B------:R-:W0:Y:S04]  /*1e10*/  LDS.64 R10, [UR4+0x20] ;  /* 0x00002004ff0a7984 */ /* 0x000e280008000a00 */
[----:B------:R-:W1:Y:S04]  /*1e20*/  LDS.U8 R16, [UR4+0x28] ;  /* 0x00002804ff107984 */ /* 0x000e680008000000 */
[----:B------:R-:W3:Y:S04]  /*1e30*/  LDS.64 R8, [UR4+0x30] ;  /* 0x00003004ff087984 */ /* 0x000ee80008000a00 */
[----:B------:R-:W3:Y:S04]  /*1e40*/  LDS.U8 R17, [UR4+0x38] ;  /* 0x00003804ff117984 */ /* 0x000ee80008000000 */
[----:B------:R-:W3:Y:S04]  /*1e50*/  LDS.64 R12, [UR4+0x40] ;  /* 0x00004004ff0c7984 */ /* 0x000ee80008000a00 */
[----:B------:R-:W3:Y:S04]  /*1e60*/  LDS.U8 R14, [UR4+0x48] ;  /* 0x00004804ff0e7984 */ /* 0x000ee80008000000 */
[----:B--2-4-:R-:W2:Y:S01]  /*1e70*/  LDS.64 R6, [UR4+0x50] ;  /* 0x00005004ff067984 */ /* 0x014ea20008000a00 */
[----:B-----5:R-:W-:-:S04]  /*1e80*/  ISETP.NE.AND P2, PT, R15, RZ, PT ;  /* 0x000000ff0f00720c */ /* 0x020fc80003f45270 */
[----:B------:R-:W-:Y:S02]  /*1e90*/  @P4 SEL R15, R0, 0x1, !P2 ;  /* 0x00000001000f4807 */ /* 0x000fe40005000000 */
[-C--:B0-----:R-:W-:Y:S01]  /*1ea0*/  ISETP.LT.U32.AND P0, PT, R10, R2.reuse, PT ;  /* 0x000000020a00720c */ /* 0x081fe20003f01070 */
[----:B------:R-:W-:Y:S01]  /*1eb0*/  LDS.U8 R0, [UR4+0x78] ;  /* 0x00007804ff007984 */ /* 0x000fe20008000000 */
[----:B------:R-:W-:Y:S02]  /*1ec0*/  LOP3.LUT P3, RZ, R15, 0xff, RZ, 0xc0, !PT ;  /* 0x000000ff0fff7812 */ /* 0x000fe4000786c0ff */
[----:B------:R-:W-:Y:S02]  /*1ed0*/  ISETP.LT.AND.EX P0, PT, R11, R3, PT, P0 ;  /* 0x000000030b00720c */ /* 0x000fe40003f01300 */
[----:B-1----:R-:W-:Y:S02]  /*1ee0*/  ISETP.NE.AND P5, PT, R16, RZ, PT ;  /* 0x000000ff1000720c */ /* 0x002fe40003fa5270 */
[----:B---3--:R-:W-:-:S02]  /*1ef0*/  @P2 SEL R2, R10, R2, P0 ;  /* 0x000000020a022207 */ /* 0x008fc40000000000 */
[C---:B------:R-:W-:Y:S02]  /*1f00*/  @P2 SEL R3, R11.reuse, R3, P0 ;  /* 0x000000030b032207 */ /* 0x040fe40000000000 */
[----:B------:R-:W-:Y:S02]  /*1f10*/  SEL R5, R10, R2, !P4 ;  /* 0x000000020a057207 */ /* 0x000fe40006000000 */
[----:B------:R-:W-:Y:S02]  /*1f20*/  SEL R3, R11, R3, !P4 ;  /* 0x000000030b037207 */ /* 0x000fe40006000000 */
[----:B------:R-:W-:Y:S01]  /*1f30*/  ISETP.LT.U32.AND P0, PT, R8, R5, PT ;  /* 0x000000050800720c */ /* 0x000fe20003f01070 */
[----:B------:R-:W-:Y:S01]  /*1f40*/  LDS.64 R10, [UR4+0x60] ;  /* 0x00006004ff0a7984 */ /* 0x000fe20008000a00 */
[----:B------:R-:W-:Y:S02]  /*1f50*/  @P3 SEL R16, R15, 0x1, !P5 ;  /* 0x000000010f103807 */ /* 0x000fe40006800000 */
[----:B------:R-:W-:Y:S01]  /*1f60*/  ISETP.LT.AND.EX P0, PT, R9, R3, PT, P0 ;  /* 0x000000030900720c */ /* 0x000fe20003f01300 */
[----:B------:R-:W0:Y:S01]  /*1f70*/  LDS.U8 R15, [UR4+0x58] ;  /* 0x00005804ff0f7984 */ /* 0x000e220008000000 */
[----:B------:R-:W-:-:S02]  /*1f80*/  LOP3.LUT P2, RZ, R16, 0xff, RZ, 0xc0, !PT ;  /* 0x000000ff10ff7812 */ /* 0x000fc4000784c0ff */
[C---:B------:R-:W-:Y:S02]  /*1f90*/  @P5 SEL R5, R8.reuse, R5, P0 ;  /* 0x0000000508055207 */ /* 0x040fe40000000000 */
[----:B------:R-:W-:Y:S02]  /*1fa0*/  ISETP.NE.AND P4, PT, R17, RZ, PT ;  /* 0x000000ff1100720c */ /* 0x000fe40003f85270 */
[C---:B------:R-:W-:Y:S02]  /*1fb0*/  @P5 SEL R3, R9.reuse, R3, P0 ;  /* 0x0000000309035207 */ /* 0x040fe40000000000 */
[----:B------:R-:W-:Y:S02]  /*1fc0*/  SEL R5, R8, R5, !P3 ;  /* 0x0000000508057207 */ /* 0x000fe40005800000 */
[----:B------:R-:W-:Y:S02]  /*1fd0*/  SEL R3, R9, R3, !P3 ;  /* 0x0000000309037207 */ /* 0x000fe40005800000 */
[----:B------:R-:W-:Y:S01]  /*1fe0*/  ISETP.LT.U32.AND P0, PT, R12, R5, PT ;  /* 0x000000050c00720c */ /* 0x000fe20003f01070 */
[----:B------:R-:W-:Y:S01]  /*1ff0*/  LDS.64 R8, [UR4+0x70] ;  /* 0x00007004ff087984 */ /* 0x000fe20008000a00 */
[----:B------:R-:W-:-:S02]  /*2000*/  @P2 SEL R17, R16, 0x1, !P4 ;  /* 0x0000000110112807 */ /* 0x000fc40006000000 */
[----:B------:R-:W-:Y:S01]  /*2010*/  ISETP.LT.AND.EX P0, PT, R13, R3, PT, P0 ;  /* 0x000000030d00720c */ /* 0x000fe20003f01300 */
[----:B------:R-:W1:Y:S01]  /*2020*/  LDS.U8 R16, [UR4+0x68] ;  /* 0x00006804ff107984 */ /* 0x000e620008000000 */
[----:B------:R-:W-:Y:S02]  /*2030*/  ISETP.NE.AND P3, PT, R14, RZ, PT ;  /* 0x000000ff0e00720c */ /* 0x000fe40003f65270 */
[C---:B------:R-:W-:Y:S02]  /*2040*/  @P4 SEL R5, R12.reuse, R5, P0 ;  /* 0x000000050c054207 */ /* 0x040fe40000000000 */
[----:B------:R-:W-:Y:S02]  /*2050*/  LOP3.LUT P5, RZ, R17, 0xff, RZ, 0xc0, !PT ;  /* 0x000000ff11ff7812 */ /* 0x000fe400078ac0ff */
[----:B------:R-:W-:Y:S02]  /*2060*/  @P4 SEL R3, R13, R3, P0 ;  /* 0x000000030d034207 */ /* 0x000fe40000000000 */
[----:B------:R-:W-:-:S02]  /*2070*/  SEL R5, R12, R5, !P2 ;  /* 0x000000050c057207 */ /* 0x000fc40005000000 */
[----:B------:R-:W-:Y:S02]  /*2080*/  SEL R13, R13, R3, !P2 ;  /* 0x000000030d0d7207 */ /* 0x000fe40005000000 */
[C---:B--2---:R-:W-:Y:S01]  /*2090*/  ISETP.LT.U32.AND P0, PT, R6.reuse, R5, PT ;  /* 0x000000050600720c */ /* 0x044fe20003f01070 */
[----:B------:R-:W2:Y:S03]  /*20a0*/  LDS.64 R2, [UR4+0x80] ;  /* 0x00008004ff027984 */ /* 0x000ea60008000a00 */
[----:B------:R-:W-:Y:S02]  /*20b0*/  ISETP.LT.AND.EX P0, PT, R7, R13, PT, P0 ;  /* 0x0000000d0700720c */ /* 0x000fe40003f01300 */
[----:B------:R-:W-:Y:S02]  /*20c0*/  @P5 SEL R14, R17, 0x1, !P3 ;  /* 0x00000001110e5807 */ /* 0x000fe40005800000 */
[----:B------:R-:W-:-:S02]  /*20d0*/  @P3 SEL R5, R6, R5, P0 ;  /* 0x0000000506053207 */ /* 0x000fc40000000000 */
[----:B0-----:R-:W-:Y:S02]  /*20e0*/  ISETP.NE.AND P2, PT, R15, RZ, PT ;  /* 0x000000ff0f00720c */ /* 0x001fe40003f45270 */
[C---:B------:R-:W-:Y:S02]  /*20f0*/  @P3 SEL R13, R7.reuse, R13, P0 ;  /* 0x0000000d070d3207 */ /* 0x040fe40000000000 */
[----:B------:R-:W-:Y:S02]  /*2100*/  SEL R5, R6, R5, !P5 ;  /* 0x0000000506057207 */ /* 0x000fe40006800000 */
[----:B------:R-:W-:Y:S02]  /*2110*/  LOP3.LUT P4, RZ, R14, 0xff, RZ, 0xc0, !PT ;  /* 0x000000ff0eff7812 */ /* 0x000fe4000788c0ff */
[----:B------:R-:W-:Y:S02]  /*2120*/  SEL R7, R7, R13, !P5 ;  /* 0x0000000d07077207 */ /* 0x000fe40006800000 */
[----:B------:R-:W-:-:S04]  /*2130*/  ISETP.LT.U32.AND P0, PT, R10, R5, PT ;  /* 0x000000050a00720c */ /* 0x000fc80003f01070 */
[C---:B------:R-:W-:Y:S02]  /*2140*/  ISETP.LT.AND.EX P0, PT, R11.reuse, R7, PT, P0 ;  /* 0x000000070b00720c */ /* 0x040fe40003f01300 */
[----:B-1----:R-:W-:Y:S02]  /*2150*/  ISETP.NE.AND P3, PT, R16, RZ, PT ;  /* 0x000000ff1000720c */ /* 0x002fe40003f65270 */
[----:B------:R-:W-:Y:S02]  /*2160*/  @P2 SEL R5, R10, R5, P0 ;  /* 0x000000050a052207 */ /* 0x000fe40000000000 */
[----:B------:R-:W-:Y:S02]  /*2170*/  @P4 SEL R15, R14, 0x1, !P2 ;  /* 0x000000010e0f4807 */ /* 0x000fe40005000000 */
[----:B------:R-:W-:Y:S02]  /*2180*/  @P2 SEL R7, R11, R7, P0 ;  /* 0x000000070b072207 */ /* 0x000fe40000000000 */
[----:B------:R-:W-:-:S02]  /*2190*/  SEL R5, R10, R5, !P4 ;  /* 0x000000050a057207 */ /* 0x000fc40006000000 */
[----:B------:R-:W-:Y:S02]  /*21a0*/  LOP3.LUT P5, RZ, R15, 0xff, RZ, 0xc0, !PT ;  /* 0x000000ff0fff7812 */ /* 0x000fe400078ac0ff */
[----:B------:R-:W-:Y:S02]  /*21b0*/  SEL R11, R11, R7, !P4 ;  /* 0x000000070b0b7207 */ /* 0x000fe40006000000 */
[----:B------:R-:W-:Y:S02]  /*21c0*/  ISETP.LT.U32.AND P0, PT, R8, R5, PT ;  /* 0x000000050800720c */ /* 0x000fe40003f01070 */
[----:B------:R-:W-:Y:S02]  /*21d0*/  ISETP.NE.AND P4, PT, R0, RZ, PT ;  /* 0x000000ff0000720c */ /* 0x000fe40003f85270 */
[----:B------:R-:W-:-:S04]  /*21e0*/  ISETP.LT.AND.EX P0, PT, R9, R11, PT, P0 ;  /* 0x0000000b0900720c */ /* 0x000fc80003f01300 */
[C---:B------:R-:W-:Y:S02]  /*21f0*/  @P3 SEL R5, R8.reuse, R5, P0 ;  /* 0x0000000508053207 */ /* 0x040fe40000000000 */
[----:B------:R-:W-:Y:S02]  /*2200*/  @P5 SEL R16, R15, 0x1, !P3 ;  /* 0x000000010f105807 */ /* 0x000fe40005800000 */
[C---:B------:R-:W-:Y:S02]  /*2210*/  @P3 SEL R11, R9.reuse, R11, P0 ;  /* 0x0000000b090b3207 */ /* 0x040fe40000000000 */
[----:B------:R-:W-:Y:S02]  /*2220*/  SEL R5, R8, R5, !P5 ;  /* 0x0000000508057207 */ /* 0x000fe40006800000 */
[----:B------:R-:W-:Y:S02]  /*2230*/  LOP3.LUT P2, RZ, R16, 0xff, RZ, 0xc0, !PT ;  /* 0x000000ff10ff7812 */ /* 0x000fe4000784c0ff */
[----:B------:R-:W-:-:S02]  /*2240*/  SEL R9, R9, R11, !P5 ;  /* 0x0000000b09097207 */ /* 0x000fc40006800000 */
[----:B--2---:R-:W-:-:S04]  /*2250*/  ISETP.LT.U32.AND P0, PT, R2, R5, PT ;  /* 0x000000050200720c */ /* 0x004fc80003f01070 */
[----:B------:R-:W-:-:S04]  /*2260*/  ISETP.LT.AND.EX P0, PT, R3, R9, PT, P0 ;  /* 0x000000090300720c */ /* 0x000fc80003f01300 */
[----:B------:R-:W-:Y:S02]  /*2270*/  @P4 SEL R5, R2, R5, P0 ;  /* 0x0000000502054207 */ /* 0x000fe40000000000 */
[C---:B------:R-:W-:Y:S02]  /*2280*/  @P4 SEL R9, R3.reuse, R9, P0 ;  /* 0x0000000903094207 */ /* 0x040fe40000000000 */
[----:B------:R-:W-:Y:S02]  /*2290*/  @P2 SEL R0, R16, 0x1, !P4 ;  /* 0x0000000110002807 */ /* 0x000fe40006000000 */
[----:B------:R-:W-:Y:S02]  /*22a0*/  SEL R2, R2, R5, !P2 ;  /* 0x0000000502027207 */ /* 0x000fe40005000000 */
[----:B------:R-:W-:Y:S01]  /*22b0*/  SEL R3, R3, R9, !P2 ;  /* 0x0000000903037207 */ /* 0x000fe20005000000 */
[----:B------:R-:W-:Y:S06]  /*22c0*/  BRA `(.L_x_490) ;  /* 0x0000003800587947 */ /* 0x000fec0003800000 */
.L_x_477:
[----:B------:R-:W0:Y:S01]  /*22d0*/  S2R R12, SR_LANEID ;  /* 0x00000000000c7919 */ /* 0x000e220000000000 */
[----:B------:R-:W-:Y:S01]  /*22e0*/  LOP3.LUT R5, R16, 0x3e0, RZ, 0xc0, !PT ;  /* 0x000003e010057812 */ /* 0x000fe200078ec0ff */
[----:B------:R-:W-:Y:S03]  /*22f0*/  BSSY.RECONVERGENT B1, `(.L_x_491) ;  /* 0x0000022000017945 */ /* 0x000fe60003800200 */
[----:B------:R-:W-:Y:S01]  /*2300*/  LOP3.LUT R8, RZ, R5, RZ, 0x33, !PT ;  /* 0x00000005ff087212 */ /* 0x000fe200078e33ff */
[----:B------:R-:W-:-:S04]  /*2310*/  VIADD R6, R5, 0x20 ;  /* 0x0000002005067836 */ /* 0x000fc80000000000 */
[----:B------:R-:W-:Y:S01]  /*2320*/  IMAD.IADD R5, R17, 0x1, R8 ;  /* 0x0000000111057824 */ /* 0x000fe200078e0208 */
[----:B------:R-:W-:-:S04]  /*2330*/  ISETP.GT.U32.AND P0, PT, R6, R17, PT ;  /* 0x000000110600720c */ /* 0x000fc80003f04070 */
[----:B------:R-:W-:-:S05]  /*2340*/  SEL R5, R5, 0x1f, P0 ;  /* 0x0000001f05057807 */ /* 0x000fca0000000000 */
[----:B------:R1:W2:Y:S01]  /*2350*/  SHFL.DOWN PT, R9, R2, 0x1, R5 ;  /* 0x0820000002097989 */ /* 0x0002a200000e0005 */
[CC--:B0-----:R-:W-:Y:S01]  /*2360*/  ISETP.GE.AND P0, PT, R12.reuse, R5.reuse, PT ;  /* 0x000000050c00720c */ /* 0x0c1fe20003f06270 */
[C---:B------:R-:W-:Y:S01]  /*2370*/  VIADD R6, R12.reuse, 0x2 ;  /* 0x000000020c067836 */ /* 0x040fe20000000000 */
[C---:B------:R-:W-:Y:S01]  /*2380*/  ISETP.NE.AND P1, PT, R12.reuse, RZ, PT ;  /* 0x000000ff0c00720c */ /* 0x040fe20003f25270 */
[C---:B------:R-:W-:Y:S02]  /*2390*/  VIADD R10, R12.reuse, 0x8 ;  /* 0x000000080c0a7836 */ /* 0x040fe40000000000 */
        /* <DEDUP_REMOVED lines=11> */
[----:B-1----:R-:W-:-:S04]  /*2450*/  LOP3.LUT P4, R6, R0, 0xff, RZ, 0xc0, !PT ;  /* 0x000000ff00067812 */ /* 0x002fc8000788c0ff */
[----:B------:R-:W-:-:S13]  /*2460*/  PLOP3.LUT P0, PT, P4, P0, PT, 0x2f, 0xf2 ;  /* 0x0000000000f2781c */ /* 0x000fda0002700577 */
[----:B------:R-:W-:Y:S02]  /*2470*/  @!P0 ISETP.LT.U32.AND P4, PT, R9, R2, PT ;  /* 0x000000020900820c */ /* 0x000fe40003f81070 */
[----:B------:R-:W-:Y:S02]  /*2480*/  @P0 ISETP.NE.AND P6, PT, R6, RZ, PT ;  /* 0x000000ff0600020c */ /* 0x000fe40003fc5270 */
[----:B------:R-:W-:Y:S02]  /*2490*/  @!P0 PRMT R0, R11, 0x7610, R0 ;  /* 0x000076100b008816 */ /* 0x000fe40000000000 */
[----:B0-----:R-:W-:Y:S02]  /*24a0*/  @!P0 ISETP.LT.AND.EX P4, PT, R10, R3, PT, P4 ;  /* 0x000000030a00820c */ /* 0x001fe40003f81340 */
[----:B------:R-:W-:Y:S02]  /*24b0*/  @P0 SEL R6, R7, R0, !P6 ;  /* 0x0000000007060207 */ /* 0x000fe40007000000 */
[----:B------:R-:W-:-:S02]  /*24c0*/  @!P0 SEL R2, R9, R2, P4 ;  /* 0x0000000209028207 */ /* 0x000fc40002000000 */
[----:B------:R-:W-:Y:S02]  /*24d0*/  @!P0 SEL R3, R10, R3, P4 ;  /* 0x000000030a038207 */ /* 0x000fe40002000000 */
[----:B------:R-:W-:Y:S02]  /*24e0*/  @P0 PRMT R0, R6, 0x7610, R0 ;  /* 0x0000761006000816 */ /* 0x000fe40000000000 */
[----:B------:R-:W-:Y:S02]  /*24f0*/  @P0 SEL R2, R9, R2, !P6 ;  /* 0x0000000209020207 */ /* 0x000fe40007000000 */
[----:B------:R-:W-:-:S07]  /*2500*/  @P0 SEL R3, R10, R3, !P6 ;  /* 0x000000030a030207 */ /* 0x000fce0007000000 */
.L_x_492:
[----:B------:R-:W-:Y:S05]  /*2510*/  BSYNC.RECONVERGENT B1 ;  /* 0x0000000000017941 */ /* 0x000fea0003800200 */
.L_x_491:
[----:B-1----:R-:W-:Y:S01]  /*2520*/  LOP3.LUT R6, R0, 0xff, RZ, 0xc0, !PT ;  /* 0x000000ff00067812 */ /* 0x002fe200078ec0ff */
[----:B------:R1:W2:Y:S01]  /*2530*/  SHFL.DOWN PT, R9, R2, 0x2, R5 ;  /* 0x0840000002097989 */ /* 0x0002a200000e0005 */
[----:B------:R-:W-:Y:S01]  /*2540*/  ISETP.GT.AND P4, PT, R8, R5, PT ;  /* 0x000000050800720c */ /* 0x000fe20003f84270 */
[----:B------:R-:W-:Y:S02]  /*2550*/  BSSY.RECONVERGENT B1, `(.L_x_493) ;  /* 0x0000012000017945 */ /* 0x000fe40003800200 */
[----:B------:R1:W4:Y:S04]  /*2560*/  SHFL.DOWN PT, R8, R3, 0x2, R5 ;  /* 0x0840000003087989 */ /* 0x00032800000e0005 */
[----:B---3--:R1:W3:Y:S01]  /*2570*/  SHFL.DOWN PT, R7, R6, 0x2, R5 ;  /* 0x0840000006077989 */ /* 0x0082e200000e0005 */
[----:B------:R-:W-:Y:S05]  /*2580*/  @P5 BRA `(.L_x_494) ;  /* 0x0000000000385947 */ /* 0x000fea0003800000 */
[----:B---3--:R-:W-:Y:S01]  /*2590*/  LOP3.LUT P0, RZ, R7, 0xff, RZ, 0xc0, !PT ;  /* 0x000000ff07ff7812 */ /* 0x008fe2000780c0ff */
[----:B0-----:R-:W-:Y:S01]  /*25a0*/  IMAD.MOV.U32 R10, RZ, RZ, 0x1 ;  /* 0x00000001ff0a7424 */ /* 0x001fe200078e00ff */
[----:B-1----:R-:W-:-:S04]  /*25b0*/  LOP3.LUT P5, R6, R0, 0xff, RZ, 0xc0, !PT ;  /* 0x000000ff00067812 */ /* 0x002fc800078ac0ff */
[----:B------:R-:W-:-:S13]  /*25c0*/  PLOP3.LUT P0, PT, P5, P0, PT, 0x2f, 0xf2 ;  /* 0x0000000000f2781c */ /* 0x000fda0002f00577 */
[----:B--2---:R-:W-:Y:S02]  /*25d0*/  @!P0 ISETP.LT.U32.AND P5, PT, R9, R2, PT ;  /* 0x000000020900820c */ /* 0x004fe40003fa1070 */
[----:B------:R-:W-:Y:S02]  /*25e0*/  @P0 ISETP.NE.AND P6, PT, R6, RZ, PT ;  /* 0x000000ff0600020c */ /* 0x000fe40003fc5270 */
[----:B------:R-:W-:Y:S02]  /*25f0*/  @!P0 PRMT R0, R10, 0x7610, R0 ;  /* 0x000076100a008816 */ /* 0x000fe40000000000 */
[----:B----4-:R-:W-:Y:S02]  /*2600*/  @!P0 ISETP.LT.AND.EX P5, PT, R8, R3, PT, P5 ;  /* 0x000000030800820c */ /* 0x010fe40003fa1350 */
[----:B------:R-:W-:Y:S02]  /*2610*/  @P0 SEL R6, R7, R0, !P6 ;  /* 0x0000000007060207 */ /* 0x000fe40007000000 */
[----:B------:R-:W-:-:S02]  /*2620*/  @!P0 SEL R2, R9, R2, P5 ;  /* 0x0000000209028207 */ /* 0x000fc40002800000 */
[----:B------:R-:W-:Y:S02]  /*2630*/  @!P0 SEL R3, R8, R3, P5 ;  /* 0x0000000308038207 */ /* 0x000fe40002800000 */
[----:B------:R-:W-:Y:S02]  /*2640*/  @P0 PRMT R0, R6, 0x7610, R0 ;  /* 0x0000761006000816 */ /* 0x000fe40000000000 */
[----:B------:R-:W-:Y:S02]  /*2650*/  @P0 SEL R2, R9, R2, !P6 ;  /* 0x0000000209020207 */ /* 0x000fe40007000000 */
[----:B------:R-:W-:-:S07]  /*2660*/  @P0 SEL R3, R8, R3, !P6 ;  /* 0x0000000308030207 */ /* 0x000fce0007000000 */
.L_x_494:
[----:B------:R-:W-:Y:S05]  /*2670*/  BSYNC.RECONVERGENT B1 ;  /* 0x0000000000017941 */ /* 0x000fea0003800200 */
.L_x_493:
[----:B-1----:R-:W-:Y:S01]  /*2680*/  LOP3.LUT R6, R0, 0xff, RZ, 0xc0, !PT ;  /* 0x000000ff00067812 */ /* 0x002fe200078ec0ff */
[----:B--2---:R1:W2:Y:S01]  /*2690*/  SHFL.DOWN PT, R9, R2, 0x4, R5 ;  /* 0x0880000002097989 */ /* 0x0042a200000e0005 */
[----:B------:R-:W-:Y:S03]  /*26a0*/  BSSY.RECONVERGENT B1, `(.L_x_495) ;  /* 0x0000012000017945 */ /* 0x000fe60003800200 */
[----:B----4-:R1:W4:Y:S04]  /*26b0*/  SHFL.DOWN PT, R8, R3, 0x4, R5 ;  /* 0x0880000003087989 */ /* 0x01032800000e0005 */
        /* <DEDUP_REMOVED lines=16> */
.L_x_496:
[----:B------:R-:W-:Y:S05]  /*27c0*/  BSYNC.RECONVERGENT B1 ;  /* 0x0000000000017941 */ /* 0x000fea0003800200 */
.L_x_495:
        /* <DEDUP_REMOVED lines=20> */
.L_x_498:
[----:B------:R-:W-:Y:S05]  /*2910*/  BSYNC.RECONVERGENT B1 ;  /* 0x0000000000017941 */ /* 0x000fea0003800200 */
.L_x_497:
[----:B----4-:R-:W-:Y:S01]  /*2920*/  LOP3.LUT R8, R0, 0xff, RZ, 0xc0, !PT ;  /* 0x000000ff00087812 */ /* 0x010fe200078ec0ff */
[----:B--2---:R2:W4:Y:S01]  /*2930*/  SHFL.DOWN PT, R9, R2, 0x10, R5 ;  /* 0x0a00000002097989 */ /* 0x00452200000e0005 */
[----:B------:R-:W-:Y:S03]  /*2940*/  BSSY.RECONVERGENT B1, `(.L_x_499) ;  /* 0x0000012000017945 */ /* 0x000fe60003800200 */
[----:B---3--:R2:W3:Y:S04]  /*2950*/  SHFL.DOWN PT, R7, R8, 0x10, R5 ;  /* 0x0a00000008077989 */ /* 0x0084e800000e0005 */
[----:B-1----:R2:W1:Y:S01]  /*2960*/  SHFL.DOWN PT, R6, R3, 0x10, R5 ;  /* 0x0a00000003067989 */ /* 0x00246200000e0005 */
[----:B------:R-:W-:Y:S05]  /*2970*/  @P4 BRA `(.L_x_500) ;  /* 0x0000000000384947 */ /* 0x000fea0003800000 */
[----:B---3--:R-:W-:Y:S01]  /*2980*/  LOP3.LUT P0, RZ, R7, 0xff, RZ, 0xc0, !PT ;  /* 0x000000ff07ff7812 */ /* 0x008fe2000780c0ff */
[----:B--2---:R-:W-:Y:S01]  /*2990*/  IMAD.MOV.U32 R8, RZ, RZ, 0x1 ;  /* 0x00000001ff087424 */ /* 0x004fe200078e00ff */
[----:B------:R-:W-:-:S04]  /*29a0*/  LOP3.LUT P2, R5, R0, 0xff, RZ, 0xc0, !PT ;  /* 0x000000ff00057812 */ /* 0x000fc8000784c0ff */
[----:B------:R-:W-:-:S13]  /*29b0*/  PLOP3.LUT P0, PT, P2, P0, PT, 0x2f, 0xf2 ;  /* 0x0000000000f2781c */ /* 0x000fda0001700577 */
[----:B----4-:R-:W-:Y:S02]  /*29c0*/  @!P0 ISETP.LT.U32.AND P2, PT, R9, R2, PT ;  /* 0x000000020900820c */ /* 0x010fe40003f41070 */
[----:B------:R-:W-:Y:S02]  /*29d0*/  @P0 ISETP.NE.AND P3, PT, R5, RZ, PT ;  /* 0x000000ff0500020c */ /* 0x000fe40003f65270 */
[----:B------:R-:W-:Y:S02]  /*29e0*/  @!P0 PRMT R0, R8, 0x7610, R0 ;  /* 0x0000761008008816 */ /* 0x000fe40000000000 */
[----:B-1----:R-:W-:Y:S02]  /*29f0*/  @!P0 ISETP.LT.AND.EX P2, PT, R6, R3, PT, P2 ;  /* 0x000000030600820c */ /* 0x002fe40003f41320 */
[----:B------:R-:W-:Y:S02]  /*2a00*/  @P0 SEL R5, R7, R0, !P3 ;  /* 0x0000000007050207 */ /* 0x000fe40005800000 */
[----:B------:R-:W-:-:S02]  /*2a10*/  @!P0 SEL R2, R9, R2, P2 ;  /* 0x0000000209028207 */ /* 0x000fc40001000000 */
[C---:B------:R-:W-:Y:S02]  /*2a20*/  @!P0 SEL R3, R6.reuse, R3, P2 ;  /* 0x0000000306038207 */ /* 0x040fe40001000000 */
[----:B------:R-:W-:Y:S02]  /*2a30*/  @P0 PRMT R0, R5, 0x7610, R0 ;  /* 0x0000761005000816 */ /* 0x000fe40000000000 */
[----:B------:R-:W-:Y:S02]  /*2a40*/  @P0 SEL R2, R9, R2, !P3 ;  /* 0x0000000209020207 */ /* 0x000fe40005800000 */
[----:B------:R-:W-:-:S07]  /*2a50*/  @P0 SEL R3, R6, R3, !P3 ;  /* 0x0000000306030207 */ /* 0x000fce0005800000 */
.L_x_500:
[----:B------:R-:W-:Y:S05]  /*2a60*/  BSYNC.RECONVERGENT B1 ;  /* 0x0000000000017941 */ /* 0x000fea0003800200 */
.L_x_499:
[----:B------:R-:W-:Y:S04]  /*2a70*/  BSSY.RECONVERGENT B1, `(.L_x_501) ;  /* 0x000000a000017945 */ /* 0x000fe80003800200 */
[----:B------:R-:W-:Y:S05]  /*2a80*/  @P1 BRA `(.L_x_502) ;  /* 0x0000000000201947 */ /* 0x000fea0003800000 */
[----:B---3--:R-:W3:Y:S01]  /*2a90*/  S2R R7, SR_CgaCtaId ;  /* 0x0000000000077919 */ /* 0x008ee20000008800 */
[----:B-1----:R-:W-:Y:S02]  /*2aa0*/  MOV R6, 0x400 ;  /* 0x0000040000067802 */ /* 0x002fe40000000f00 */
[----:B--2---:R-:W-:-:S04]  /*2ab0*/  SHF.R.U32.HI R5, RZ, 0x1, R16 ;  /* 0x00000001ff057819 */ /* 0x004fc80000011610 */
[----:B------:R-:W-:Y:S02]  /*2ac0*/  LOP3.LUT R5, R5, 0x1f0, RZ, 0xc0, !PT ;  /* 0x000001f005057812 */ /* 0x000fe400078ec0ff */
[----:B---3--:R-:W-:-:S05]  /*2ad0*/  LEA R6, R7, R6, 0x18 ;  /* 0x0000000607067211 */ /* 0x008fca00078ec0ff */
[----:B------:R-:W-:-:S05]  /*2ae0*/  IMAD.IADD R5, R5, 0x1, R6 ;  /* 0x0000000105057824 */ /* 0x000fca00078e0206 */
[----:B------:R1:W-:Y:S04]  /*2af0*/  STS.64 [R5+0x10], R2 ;  /* 0x0000100205007388 */ /* 0x0003e80000000a00 */
[----:B------:R1:W-:Y:S02]  /*2b00*/  STS.U8 [R5+0x8], R0 ;  /* 0x0000080005007388 */ /* 0x0003e40000000000 */
.L_x_502:
[----:B------:R-:W-:Y:S05]  /*2b10*/  BSYNC.RECONVERGENT B1 ;  /* 0x0000000000017941 */ /* 0x000fea0003800200 */
.L_x_501:
[----:B------:R-:W-:Y:S01]  /*2b20*/  BAR.SYNC.DEFER_BLOCKING 0x0 ;  /* 0x0000000000007b1d */ /* 0x000fe20000010000 */
[----:B------:R-:W-:-:S13]  /*2b30*/  ISETP.NE.AND P1, PT, R16, RZ, PT ;  /* 0x000000ff1000720c */ /* 0x000fda0003f25270 */
[----:B------:R-:W-:Y:S05]  /*2b40*/  @P1 BRA `(.L_x_490) ;  /* 0x0000003000381947 */ /* 0x000fea0003800000 */
[C---:B------:R-:W-:Y:S02]  /*2b50*/  ISETP.GE.U32.AND P0, PT, R17.reuse, 0x21, PT ;  /* 0x000000211100780c */ /* 0x040fe40003f06070 */
[C---:B------:R-:W-:Y:S02]  /*2b60*/  ISETP.GE.U32.AND P2, PT, R17.reuse, 0x41, PT ;  /* 0x000000411100780c */ /* 0x040fe40003f46070 */
[C---:B------:R-:W-:Y:S02]  /*2b70*/  ISETP.GE.U32.AND P3, PT, R17.reuse, 0x61, PT ;  /* 0x000000611100780c */ /* 0x040fe40003f66070 */
[----:B------:R-:W-:-:S07]  /*2b80*/  ISETP.GE.U32.AND P4, PT, R17, 0x81, PT ;  /* 0x000000811100780c */ /* 0x000fce0003f86070 */
[----:B------:R-:W-:Y:S06]  /*2b90*/  @!P0 BRA `(.L_x_503) ;  /* 0x00000000003c8947 */ /* 0x000fec0003800000 */
[----:B------:R-:W5:Y:S01]  /*2ba0*/  S2UR UR5, SR_CgaCtaId ;  /* 0x00000000000579c3 */ /* 0x000f620000008800 */
[----:B------:R-:W-:Y:S01]  /*2bb0*/  UMOV UR4, 0x400 ;  /* 0x0000040000047882 */ /* 0x000fe20000000000 */
[----:B------:R-:W-:Y:S01]  /*2bc0*/  LOP3.LUT P5, RZ, R0, 0xff, RZ, 0xc0, !PT ;  /* 0x000000ff00ff7812 */ /* 0x000fe200078ac0ff */
[----:B-----5:R-:W-:-:S09]  /*2bd0*/  ULEA UR4, UR5, UR4, 0x18 ;  /* 0x0000000405047291 */ /* 0x020fd2000f8ec0ff */
[----:B-12---:R-:W1:Y:S04]  /*2be0*/  LDS.U8 R5, [UR4+0x18] ;  /* 0x00001804ff057984 */ /* 0x006e680008000000 */
[----:B---3--:R-:W2:Y:S01]  /*2bf0*/  LDS.64 R6, [UR4+0x20] ;  /* 0x00002004ff067984 */ /* 0x008ea20008000a00 */
[----:B-1----:R-:W-:Y:S02]  /*2c00*/  ISETP.NE.AND P6, PT, R5, RZ, PT ;  /* 0x000000ff0500720c */ /* 0x002fe40003fc5270 */
[----:B--2---:R-:W-:Y:S02]  /*2c10*/  ISETP.LT.U32.AND P0, PT, R6, R2, PT ;  /* 0x000000020600720c */ /* 0x004fe40003f01070 */
[----:B------:R-:W-:Y:S02]  /*2c20*/  @P5 SEL R5, R0, 0x1, !P6 ;  /* 0x0000000100055807 */ /* 0x000fe40007000000 */
[----:B------:R-:W-:-:S02]  /*2c30*/  ISETP.LT.AND.EX P0, PT, R7, R3, PT, P0 ;  /* 0x000000030700720c */ /* 0x000fc40003f01300 */
[----:B------:R-:W-:-:S05]  /*2c40*/  PRMT R0, R5, 0x7610, R0 ;  /* 0x0000761005007816 */ /* 0x000fca0000000000 */
[C---:B------:R-:W-:Y:S02]  /*2c50*/  @P6 SEL R2, R6.reuse, R2, P0 ;  /* 0x0000000206026207 */ /* 0x040fe40000000000 */
[C---:B------:R-:W-:Y:S02]  /*2c60*/  @P6 SEL R3, R7.reuse, R3, P0 ;  /* 0x0000000307036207 */ /* 0x040fe40000000000 */
[----:B------:R-:W-:Y:S02]  /*2c70*/  SEL R2, R6, R2, !P5 ;  /* 0x0000000206027207 */ /* 0x000fe40006800000 */
[----:B------:R-:W-:-:S07]  /*2c80*/  SEL R3, R7, R3, !P5 ;  /* 0x0000000307037207 */ /* 0x000fce0006800000 */
.L_x_503:
[----:B------:R-:W-:Y:S01]  /*2c90*/  ISETP.GE.U32.AND P5, PT, R17, 0xa1, PT ;  /* 0x000000a11100780c */ /* 0x000fe20003fa6070 */
[----:B------:R-:W-:-:S12]  /*2ca0*/  @!P2 BRA `(.L_x_504) ;  /* 0x00000000003ca947 */ /* 0x000fd80003800000 */
        /* <DEDUP_REMOVED lines=15> */
.L_x_504:
        /* <DEDUP_REMOVED lines=17> */
.L_x_505:
        /* <DEDUP_REMOVED lines=17> */
.L_x_506:
[----:B------:R-:W-:Y:S05]  /*2fc0*/  @!P5 BRA `(.L_x_507) ;  /* 0x00000000003cd947 */ /* 0x000fea0003800000 */
        /* <DEDUP_REMOVED lines=15> */
.L_x_507:
        /* <DEDUP_REMOVED lines=16> */
.L_x_508:
        /* <DEDUP_REMOVED lines=17> */
.L_x_466:
[----:B------:R-:W0:Y:S01]  /*32d0*/  S2R R18, SR_TID.X ;  /* 0x0000000000127919 */ /* 0x000e220000002100 */
[----:B------:R-:W1:Y:S01]  /*32e0*/  LDCU.64 UR4, c[0x0][0x388] ;  /* 0x00007100ff0477ac */ /* 0x000e620008000a00 */
[----:B------:R-:W2:Y:S01]  /*32f0*/  LDCU.64 UR6, c[0x0][0x3a0] ;  /* 0x00007400ff0677ac */ /* 0x000ea20008000a00 */
[----:B0-----:R-:W-:-:S05]  /*3300*/  IADD3 R0, P0, PT, R5, R18, RZ ;  /* 0x0000001205007210 */ /* 0x001fca0007f1e0ff */
[----:B------:R-:W-:Y:S01]  /*3310*/  IMAD.X R3, RZ, RZ, RZ, P0 ;  /* 0x000000ffff037224 */ /* 0x000fe200000e06ff */
[----:B-1----:R-:W-:-:S04]  /*3320*/  LEA R8, P0, R0, UR4, 0x2 ;  /* 0x0000000400087c11 */ /* 0x002fc8000f8010ff */
[----:B------:R-:W-:Y:S01]  /*3330*/  LEA.HI.X R9, R0, UR5, R3, 0x2, P0 ;  /* 0x0000000500097c11 */ /* 0x000fe200080f1403 */
[----:B------:R-:W0:Y:S04]  /*3340*/  LDCU UR5, c[0x0][0x380] ;  /* 0x00007000ff0577ac */ /* 0x000e280008000800 */
[----:B------:R-:W3:Y:S04]  /*3350*/  LDG.E R12, desc[UR10][R8.64] ;  /* 0x0000000a080c7981 */ /* 0x000ee8000c1e1900 */
[----:B------:R-:W4:Y:S04]  /*3360*/  LDG.E R0, desc[UR10][R8.64+0x800] ;  /* 0x0008000a08007981 */ /* 0x000f28000c1e1900 */
[----:B------:R-:W5:Y:S04]  /*3370*/  LDG.E R11, desc[UR10][R8.64+0x400] ;  /* 0x0004000a080b7981 */ /* 0x000f68000c1e1900 */
[----:B------:R1:W5:Y:S01]  /*3380*/  LDG.E R2, desc[UR10][R8.64+0xc00] ;  /* 0x000c000a08027981 */ /* 0x000362000c1e1900 */
[C---:B------:R-:W-:Y:S01]  /*3390*/  VIADD R13, R18.reuse, 0x100 ;  /* 0x00000100120d7836 */ /* 0x040fe20000000000 */
[----:B0-----:R-:W-:Y:S01]  /*33a0*/  IADD3 R3, PT, PT, R18, UR5, R5 ;  /* 0x0000000512037c10 */ /* 0x001fe2000fffe005 */
[----:B--2---:R-:W-:Y:S01]  /*33b0*/  IMAD.U32 R16, RZ, RZ, UR7 ;  /* 0x00000007ff107e24 */ /* 0x004fe2000f8e00ff */
[----:B------:R-:W-:-:S03]  /*33c0*/  IADD3 R14, P1, PT, R5, UR6, RZ ;  /* 0x00000006050e7c10 */ /* 0x000fc6000ff3e0ff */
[----:B------:R-:W-:-:S04]  /*33d0*/  IMAD.SHL.U32 R3, R3, 0x2, RZ ;  /* 0x0000000203037824 */ /* 0x000fc800078e00ff */
[C---:B-1----:R-:W-:Y:S02]  /*33e0*/  VIADD R9, R3.reuse, 0x400 ;  /* 0x0000040003097836 */ /* 0x042fe40000000000 */
[C---:B------:R-:W-:Y:S01]  /*33f0*/  VIADD R8, R3.reuse, 0x200 ;  /* 0x0000020003087836 */ /* 0x040fe20000000000 */
[C---:B---3--:R-:W-:Y:S01]  /*3400*/  ISETP.NE.AND P0, PT, R3.reuse, R12, PT ;  /* 0x0000000c0300720c */ /* 0x048fe20003f05270 */
[C---:B------:R-:W-:Y:S02]  /*3410*/  VIADD R12, R18.reuse, 0x200 ;  /* 0x00000200120c7836 */ /* 0x040fe40000000000 */
[----:B------:R-:W-:Y:S01]  /*3420*/  VIADD R3, R3, 0x600 ;  /* 0x0000060003037836 */ /* 0x000fe20000000000 */
[----:B------:R-:W-:Y:S02]  /*3430*/  SEL R13, R18, R13, P0 ;  /* 0x0000000d120d7207 */ /* 0x000fe40000000000 */
[-C--:B------:R-:W-:Y:S02]  /*3440*/  IADD3 R19, P3, PT, R12, R14.reuse, RZ ;  /* 0x0000000e0c137210 */ /* 0x080fe40007f7e0ff */
[----:B------:R-:W-:Y:S01]  /*3450*/  IADD3 R12, P4, PT, R13, R14, RZ ;  /* 0x0000000e0d0c7210 */ /* 0x000fe20007f9e0ff */
[----:B------:R-:W-:Y:S01]  /*3460*/  IMAD.X R13, RZ, RZ, R16, P1 ;  /* 0x000000ffff0d7224 */ /* 0x000fe200008e0610 */
[----:B----4-:R-:W-:-:S02]  /*3470*/  ISETP.NE.AND P2, PT, R9, R0, PT ;  /* 0x000000000900720c */ /* 0x010fc40003f45270 */
[C---:B------:R-:W-:Y:S01]  /*3480*/  ISETP.LT.U32.AND P1, PT, R19.reuse, R12, PT ;  /* 0x0000000c1300720c */ /* 0x040fe20003f21070 */
[--C-:B------:R-:W-:Y:S01]  /*3490*/  IMAD.X R14, RZ, RZ, R13.reuse, P3 ;  /* 0x000000ffff0e7224 */ /* 0x100fe200018e060d */
[----:B-----5:R-:W-:Y:S01]  /*34a0*/  ISETP.NE.OR P0, PT, R8, R11, P0 ;  /* 0x0000000b0800720c */ /* 0x020fe20000705670 */
[----:B------:R-:W-:Y:S01]  /*34b0*/  IMAD.X R13, RZ, RZ, R13, P4 ;  /* 0x000000ffff0d7224 */ /* 0x000fe200020e060d */
[----:B------:R-:W-:Y:S02]  /*34c0*/  IADD3 R15, P3, PT, R19, 0x100, RZ ;  /* 0x00000100130f7810 */ /* 0x000fe40007f7e0ff */
[----:B------:R-:W-:Y:S02]  /*34d0*/  ISETP.GE.U32.AND P4, PT, R17, R10, PT ;  /* 0x0000000a1100720c */ /* 0x000fe40003f86070 */
[----:B------:R-:W-:-:S04]  /*34e0*/  ISETP.LT.AND.EX P1, PT, R14, R13, PT, P1 ;  /* 0x0000000d0e00720c */ /* 0x000fc80003f21310 */
[----:B------:R-:W-:Y:S02]  /*34f0*/  @P2 SEL R12, R19, R12, P1 ;  /* 0x0000000c130c2207 */ /* 0x000fe40000800000 */
[----:B------:R-:W-:Y:S02]  /*3500*/  @P2 SEL R13, R14, R13, P1 ;  /* 0x0000000d0e0d2207 */ /* 0x000fe40000800000 */
[----:B------:R-:W-:Y:S02]  /*3510*/  ISETP.NE.AND P2, PT, R3, R2, PT ;  /* 0x000000020300720c */ /* 0x000fe40003f45270 */
[----:B------:R-:W-:Y:S01]  /*3520*/  SEL R8, R12, R19, P0 ;  /* 0x000000130c087207 */ /* 0x000fe20000000000 */
[----:B------:R-:W-:Y:S01]  /*3530*/  IMAD.X R12, RZ, RZ, R14, P3 ;  /* 0x000000ffff0c7224 */ /* 0x000fe200018e060e */
[----:B------:R-:W-:Y:S02]  /*3540*/  SEL R11, R13, R14, P0 ;  /* 0x0000000e0d0b7207 */ /* 0x000fe40000000000 */
        /* <DEDUP_REMOVED lines=10> */
[----:B------:R-:W0:Y:S01]  /*35f0*/  LDC.64 R8, c[0x0][0x388] ;  /* 0x0000e200ff087b82 */ /* 0x000e220000000a00 */
[----:B------:R-:W-:Y:S01]  /*3600*/  IMAD.IADD R17, R10, 0x1, R5 ;  /* 0x000000010a117824 */ /* 0x000fe200078e0205 */
[-C--:B------:R-:W-:Y:S01]  /*3610*/  IADD3 R23, PT, PT, R5, R18.reuse, R10 ;  /* 0x0000001205177210 */ /* 0x080fe20007ffe00a */
[----:B------:R-:W-:Y:S01]  /*3620*/  VIADD R12, R6, 0xfffffc00 ;  /* 0xfffffc00060c7836 */ /* 0x000fe20000000000 */
[----:B------:R-:W-:Y:S01]  /*3630*/  LOP3.LUT R11, RZ, R18, RZ, 0x33, !PT ;  /* 0x00000012ff0b7212 */ /* 0x000fe200078e33ff */
[----:B------:R-:W1:Y:S02]  /*3640*/  LDCU UR7, c[0x0][0x380] ;  /* 0x00007000ff0777ac */ /* 0x000e640008000800 */
[----:B------:R-:W-:Y:S01]  /*3650*/  VIADD R20, R23, UR5 ;  /* 0x0000000517147c36 */ /* 0x000fe20008000000 */
[----:B------:R-:W-:Y:S01]  /*3660*/  ISETP.GT.U32.AND P0, PT, R17, R12, PT ;  /* 0x0000000c1100720c */ /* 0x000fe20003f04070 */
[----:B------:R-:W2:Y:S01]  /*3670*/  LDCU.64 UR8, c[0x0][0x3a0] ;  /* 0x00007400ff0877ac */ /* 0x000ea20008000a00 */
[----:B------:R-:W-:Y:S01]  /*3680*/  IADD3 R14, PT, PT, -R10, R6, R11 ;  /* 0x000000060a0e7210 */ /* 0x000fe20007ffe10b */
[----:B------:R-:W-:Y:S01]  /*3690*/  VIADD R23, R23, 0x400 ;  /* 0x0000040017177836 */ /* 0x000fe20000000000 */
[----:B------:R-:W-:Y:S01]  /*36a0*/  LEA R20, R20, 0x800, 0x1 ;  /* 0x0000080014147811 */ /* 0x000fe200078e08ff */
[----:B------:R-:W-:-:S02]  /*36b0*/  UMOV UR4, URZ ;  /* 0x000000ff00047c82 */ /* 0x000fc40008000000 */
[----:B------:R-:W-:-:S06]  /*36c0*/  IMAD.IADD R5, R14, 0x1, -R5 ;  /* 0x000000010e057824 */ /* 0x000fcc00078e0a05 */
[----:B------:R-:W-:Y:S05]  /*36d0*/  @P0 BRA `(.L_x_510) ;  /* 0x0000000400400947 */ /* 0x000fea0003800000 */
.L_x_511:
[----:B------:R-:W-:-:S04]  /*36e0*/  IMAD.IADD R15, R18, 0x1, R17 ;  /* 0x00000001120f7824 */ /* 0x000fc800078e0211 */
[----:B0-----:R-:W-:-:S05]  /*36f0*/  IMAD.WIDE.U32 R6, R15, 0x4, R8 ;  /* 0x000000040f067825 */ /* 0x001fca00078e0008 */
[----:B------:R-:W3:Y:S04]  /*3700*/  LDG.E R14, desc[UR10][R6.64] ;  /* 0x0000000a060e7981 */ /* 0x000ee8000c1e1900 */
[----:B------:R-:W4:Y:S04]  /*3710*/  LDG.E R19, desc[UR10][R6.64+0x400] ;  /* 0x0004000a06137981 */ /* 0x000f28000c1e1900 */
[----:B------:R-:W5:Y:S04]  /*3720*/  LDG.E R11, desc[UR10][R6.64+0x800] ;  /* 0x0008000a060b7981 */ /* 0x000f68000c1e1900 */
[----:B------:R0:W5:Y:S01]  /*3730*/  LDG.E R10, desc[UR10][R6.64+0xc00] ;  /* 0x000c000a060a7981 */ /* 0x000162000c1e1900 */
[----:B-1----:R-:W-:Y:S01]  /*3740*/  UMOV UR5, UR7 ;  /* 0x0000000700057c82 */ /* 0x002fe20008000000 */
[----:B--2---:R-:W-:Y:S01]  /*3750*/  UMOV UR6, UR8 ;  /* 0x0000000800067c82 */ /* 0x004fe20008000000 */
[----:B------:R-:W-:Y:S01]  /*3760*/  IADD3 R13, PT, PT, R18, UR5, R17 ;  /* 0x00000005120d7c10 */ /* 0x000fe2000fffe011 */
[----:B------:R-:W-:Y:S01]  /*3770*/  IMAD.MOV.U32 R21, RZ, RZ, R2 ;  /* 0x000000ffff157224 */ /* 0x000fe200078e0002 */
[----:B------:R-:W-:Y:S01]  /*3780*/  IADD3 R2, P2, PT, R15, UR6, RZ ;  /* 0x000000060f027c10 */ /* 0x000fe2000ff5e0ff */
[----:B------:R-:W-:Y:S01]  /*3790*/  IMAD.U32 R16, RZ, RZ, UR9 ;  /* 0x00000009ff107e24 */ /* 0x000fe2000f8e00ff */
[----:B------:R-:W-:Y:S01]  /*37a0*/  LOP3.LUT P1, RZ, R0, 0xff, RZ, 0xc0, !PT ;  /* 0x000000ff00ff7812 */ /* 0x000fe2000782c0ff */
[----:B------:R-:W-:Y:S01]  /*37b0*/  IMAD.SHL.U32 R13, R13, 0x2, RZ ;  /* 0x000000020d0d7824 */ /* 0x000fe200078e00ff */
[C---:B------:R-:W-:Y:S01]  /*37c0*/  ISETP.LT.U32.AND P0, PT, R2.reuse, R21, PT ;  /* 0x000000150200720c */ /* 0x040fe20003f01070 */
[----:B------:R-:W-:Y:S01]  /*37d0*/  IMAD.MOV.U32 R22, RZ, RZ, R3 ;  /* 0x000000ffff167224 */ /* 0x000fe200078e0003 */
[----:B------:R-:W-:Y:S01]  /*37e0*/  IADD3 RZ, P4, PT, R2, 0x100, RZ ;  /* 0x0000010002ff7810 */ /* 0x000fe20007f9e0ff */
[----:B------:R-:W-:-:S02]  /*37f0*/  IMAD.X R3, RZ, RZ, R16, P2 ;  /* 0x000000ffff037224 */ /* 0x000fc400010e0610 */
[----:B0-----:R-:W-:Y:S02]  /*3800*/  VIADD R6, R13, 0x200 ;  /* 0x000002000d067836 */ /* 0x001fe40000000000 */
[----:B------:R-:W-:Y:S01]  /*3810*/  VIADD R7, R2, 0x100 ;  /* 0x0000010002077836 */ /* 0x000fe20000000000 */
[----:B------:R-:W-:Y:S02]  /*3820*/  ISETP.LT.AND.EX P0, PT, R3, R22, PT, P0 ;  /* 0x000000160300720c */ /* 0x000fe40003f01300 */
[C---:B---3--:R-:W-:Y:S02]  /*3830*/  ISETP.NE.AND P3, PT, R13.reuse, R14, PT ;  /* 0x0000000e0d00720c */ /* 0x048fe40003f65270 */
[----:B----4-:R-:W-:Y:S01]  /*3840*/  ISETP.NE.AND P2, PT, R6, R19, PT ;  /* 0x000000130600720c */ /* 0x010fe20003f45270 */
[----:B------:R-:W-:Y:S01]  /*3850*/  IMAD.X R6, RZ, RZ, R3, P4 ;  /* 0x000000ffff067224 */ /* 0x000fe200020e0603 */
[----:B------:R-:W-:Y:S02]  /*3860*/  SEL R24, RZ, 0x1, !P3 ;  /* 0x00000001ff187807 */ /* 0x000fe40005800000 */
[----:B------:R-:W-:Y:S01]  /*3870*/  @P1 SEL R24, R0, 0x1, !P3 ;  /* 0x0000000100181807 */ /* 0x000fe20005800000 */
[----:B------:R-:W-:-:S02]  /*3880*/  VIADD R0, R13, 0x400 ;  /* 0x000004000d007836 */ /* 0x000fc40000000000 */
[----:B------:R-:W-:-:S04]  /*3890*/  VIADD R13, R13, 0x600 ;  /* 0x000006000d0d7836 */ /* 0x000fc80000000000 */
[C---:B------:R-:W-:Y:S02]  /*38a0*/  @P3 SEL R21, R2.reuse, R21, P0 ;  /* 0x0000001502153207 */ /* 0x040fe40000000000 */
[C---:B------:R-:W-:Y:S02]  /*38b0*/  @P3 SEL R22, R3.reuse, R22, P0 ;  /* 0x0000001603163207 */ /* 0x040fe40000000000 */
[----:B------:R-:W-:Y:S02]  /*38c0*/  SEL R14, R2, R21, !P1 ;  /* 0x00000015020e7207 */ /* 0x000fe40004800000 */
[----:B------:R-:W-:Y:S02]  /*38d0*/  SEL R15, R3, R22, !P1 ;  /* 0x00000016030f7207 */ /* 0x000fe40004800000 */
[----:B------:R-:W-:Y:S02]  /*38e0*/  ISETP.LT.U32.AND P0, PT, R7, R14, PT ;  /* 0x0000000e0700720c */ /* 0x000fe40003f01070 */
[----:B------:R-:W-:-:S02]  /*38f0*/  LOP3.LUT P3, RZ, R24, 0xff, RZ, 0xc0, !PT ;  /* 0x000000ff18ff7812 */ /* 0x000fc4000786c0ff */
[CC--:B------:R-:W-:Y:S02]  /*3900*/  ISETP.LT.AND.EX P0, PT, R6.reuse, R15.reuse, PT, P0 ;  /* 0x0000000f0600720c */ /* 0x0c0fe40003f01300 */
[----:B------:R-:W-:Y:S02]  /*3910*/  SEL R21, RZ, 0x1, !P2 ;  /* 0x00000001ff157807 */ /* 0x000fe40005000000 */
[C---:B------:R-:W-:Y:S02]  /*3920*/  @P2 SEL R14, R7.reuse, R14, P0 ;  /* 0x0000000e070e2207 */ /* 0x040fe40000000000 */
[C---:B------:R-:W-:Y:S02]  /*3930*/  @P2 SEL R15, R6.reuse, R15, P0 ;  /* 0x0000000f060f2207 */ /* 0x040fe40000000000 */
[----:B------:R-:W-:Y:S02]  /*3940*/  SEL R14, R7, R14, !P3 ;  /* 0x0000000e070e7207 */ /* 0x000fe40005800000 */
[----:B------:R-:W-:-:S02]  /*3950*/  SEL R15, R6, R15, !P3 ;  /* 0x0000000f060f7207 */ /* 0x000fc40005800000 */
[----:B------:R-:W0:Y:S01]  /*3960*/  LDC.64 R6, c[0x0][0x3c8] ;  /* 0x0000f200ff067b82 */ /* 0x000e220000000a00 */
[----:B------:R-:W-:Y:S02]  /*3970*/  @P3 SEL R21, R24, 0x1, !P2 ;  /* 0x0000000118153807 */ /* 0x000fe40005000000 */
[----:B-----5:R-:W-:Y:S01]  /*3980*/  ISETP.NE.AND P1, PT, R0, R11, PT ;  /* 0x0000000b0000720c */ /* 0x020fe20003f25270 */
[C---:B------:R-:W-:Y:S01]  /*3990*/  VIADD R11, R2.reuse, 0x200 ;  /* 0x00000200020b7836 */ /* 0x040fe20000000000 */
[----:B------:R-:W-:Y:S02]  /*39a0*/  IADD3 RZ, P0, PT, R2, 0x200, RZ ;  /* 0x0000020002ff7810 */ /* 0x000fe40007f1e0ff */
[----:B------:R-:W-:Y:S02]  /*39b0*/  LOP3.LUT P2, RZ, R21, 0xff, RZ, 0xc0, !PT ;  /* 0x000000ff15ff7812 */ /* 0x000fe4000784c0ff */
[----:B------:R-:W-:Y:S01]  /*39c0*/  SEL R19, RZ, 0x1, !P1 ;  /* 0x00000001ff137807 */ /* 0x000fe20004800000 */
[----:B------:R-:W-:Y:S01]  /*39d0*/  IMAD.X R0, RZ, RZ, R3, P0 ;  /* 0x000000ffff007224 */ /* 0x000fe200000e0603 */
[----:B------:R-:W-:-:S04]  /*39e0*/  ISETP.LT.U32.AND P0, PT, R11, R14, PT ;  /* 0x0000000e0b00720c */ /* 0x000fc80003f01070 */
[----:B------:R-:W-:-:S04]  /*39f0*/  ISETP.LT.AND.EX P0, PT, R0, R15, PT, P0 ;  /* 0x0000000f0000720c */ /* 0x000fc80003f01300 */
[----:B------:R-:W-:Y:S02]  /*3a00*/  @P1 SEL R14, R11, R14, P0 ;  /* 0x0000000e0b0e1207 */ /* 0x000fe40000000000 */
[C---:B------:R-:W-:Y:S02]  /*3a10*/  @P1 SEL R15, R0.reuse, R15, P0 ;  /* 0x0000000f000f1207 */ /* 0x040fe40000000000 */
[----:B------:R-:W-:Y:S01]  /*3a20*/  @P2 SEL R19, R21, 0x1, !P1 ;  /* 0x0000000115132807 */ /* 0x000fe20004800000 */
[----:B0-----:R-:W-:Y:S01]  /*3a30*/  IMAD R20, R7, 0x800, R20 ;  /* 0x0000080007147824 */ /* 0x001fe200078e0214 */
[----:B------:R-:W-:Y:S02]  /*3a40*/  ISETP.NE.AND P1, PT, R13, R10, PT ;  /* 0x0000000a0d00720c */ /* 0x000fe40003f25270 */
[----:B------:R-:W-:Y:S01]  /*3a50*/  SEL R11, R11, R14, !P2 ;  /* 0x0000000e0b0b7207 */ /* 0x000fe20005000000 */
[----:B------:R-:W-:Y:S01]  /*3a60*/  IMAD.SHL.U32 R14, R7, 0x400, RZ ;  /* 0x00000400070e7824 */ /* 0x000fe200078e00ff */
[----:B------:R-:W-:Y:S01]  /*3a70*/  SEL R10, R0, R15, !P2 ;  /* 0x0000000f000a7207 */ /* 0x000fe20005000000 */
[----:B------:R-:W-:Y:S01]  /*3a80*/  IMAD.IADD R0, R6, 0x1, -R17 ;  /* 0x0000000106007824 */ /* 0x000fe200078e0a11 */
[C---:B------:R-:W-:Y:S01]  /*3a90*/  IADD3 RZ, P0, PT, R2.reuse, 0x300, RZ ;  /* 0x0000030002ff7810 */ /* 0x040fe20007f1e0ff */
[----:B------:R-:W-:Y:S01]  /*3aa0*/  VIADD R2, R2, 0x300 ;  /* 0x0000030002027836 */ /* 0x000fe20000000000 */
[----:B------:R-:W-:-:S02]  /*3ab0*/  LOP3.LUT P2, RZ, R19, 0xff, RZ, 0xc0, !PT ;  /* 0x000000ff13ff7812 */ /* 0x000fc4000784c0ff */
[----:B------:R-:W-:Y:S01]  /*3ac0*/  ISETP.GE.U32.AND P3, PT, R0, R14, PT ;  /* 0x0000000e0000720c */ /* 0x000fe20003f66070 */
[----:B------:R-:W-:Y:S01]  /*3ad0*/  IMAD.X R3, RZ, RZ, R3, P0 ;  /* 0x000000ffff037224 */ /* 0x000fe200000e0603 */
[----:B------:R-:W-:Y:S02]  /*3ae0*/  ISETP.LT.U32.AND P0, PT, R2, R11, PT ;  /* 0x0000000b0200720c */ /* 0x000fe40003f01070 */
[----:B------:R-:W-:Y:S02]  /*3af0*/  SEL R0, RZ, 0x1, !P1 ;  /* 0x00000001ff007807 */ /* 0x000fe40004800000 */
[----:B------:R-:W-:-:S04]  /*3b00*/  ISETP.LT.AND.EX P0, PT, R3, R10, PT, P0 ;  /* 0x0000000a0300720c */ /* 0x000fc80003f01300 */
[C---:B------:R-:W-:Y:S02]  /*3b10*/  @P1 SEL R11, R2.reuse, R11, P0 ;  /* 0x0000000b020b1207 */ /* 0x040fe40000000000 */
[----:B------:R-:W-:Y:S02]  /*3b20*/  @P1 SEL R10, R3, R10, P0 ;  /* 0x0000000a030a1207 */ /* 0x000fe40000000000 */
[----:B------:R-:W-:Y:S02]  /*3b30*/  @P2 SEL R0, R19, 0x1, !P1 ;  /* 0x0000000113002807 */ /* 0x000fe40004800000 */
[----:B------:R-:W-:Y:S02]  /*3b40*/  SEL R2, R2, R11, !P2 ;  /* 0x0000000b02027207 */ /* 0x000fe40005000000 */
[----:B------:R-:W-:Y:S01]  /*3b50*/  SEL R3, R3, R10, !P2 ;  /* 0x0000000a03037207 */ /* 0x000fe20005000000 */
[----:B------:R-:W-:Y:S06]  /*3b60*/  @!P3 BRA `(.L_x_509) ;  /* 0x0000001000f8b947 */ /* 0x000fec0003800000 */
[C---:B------:R-:W-:Y:S01]  /*3b70*/  IMAD.IADD R17, R14.reuse, 0x1, R17 ;  /* 0x000000010e117824 */ /* 0x040fe200078e0211 */
[----:B------:R-:W-:Y:S01]  /*3b80*/  UIADD3 UR4, UPT, UPT, UR4, 0x1, URZ ;  /* 0x0000000104047890 */ /* 0x000fe2000fffe0ff */
[----:B------:R-:W-:Y:S02]  /*3b90*/  IMAD.IADD R23, R14, 0x1, R23 ;  /* 0x000000010e177824 */ /* 0x000fe400078e0217 */
[----:B------:R-:W-:Y:S01]  /*3ba0*/  IMAD.IADD R5, R5, 0x1, -R14 ;  /* 0x0000000105057824 */ /* 0x000fe200078e0a0e */
[----:B------:R-:W-:-:S13]  /*3bb0*/  ISETP.GT.U32.AND P0, PT, R17, R12, PT ;  /* 0x0000000c1100720c */ /* 0x000fda0003f04070 */
[----:B------:R-:W-:Y:S05]  /*3bc0*/  @!P0 BRA `(.L_x_511) ;  /* 0xfffffff800c48947 */ /* 0x000fea000383ffff */
[----:B------:R-:W-:-:S07]  /*3bd0*/  IMAD.MOV.U32 R10, RZ, RZ, R14 ;  /* 0x000000ffff0a7224 */ /* 0x000fce00078e000e */
.L_x_510:
[----:B0-----:R-:W-:Y:S01]  /*3be0*/  IMAD.IADD R9, R6, 0x1, -R17 ;  /* 0x0000000106097824 */ /* 0x001fe200078e0a11 */
[----:B------:R-:W-:Y:S04]  /*3bf0*/  BSSY.RECONVERGENT B1, `(.L_x_509) ;  /* 0x0000135000017945 */ /* 0x000fe80003800200 */
[----:B------:R-:W-:-:S04]  /*3c00*/  ISETP.GE.AND P0, PT, R18, R9, PT ;  /* 0x000000091200720c */ /* 0x000fc80003f06270 */
[----:B------:R-:W-:-:S13]  /*3c10*/  ISETP.GE.U32.OR P0, PT, R17, R6, P0 ;  /* 0x000000061100720c */ /* 0x000fda0000706470 */
[----:B------:R-:W-:Y:S05]  /*3c20*/  @P0 BRA `(.L_x_512) ;  /* 0x0000001000c40947 */ /* 0x000fea0003800000 */
[----:B------:R-:W-:Y:S01]  /*3c30*/  LOP3.LUT R21, RZ, R18, RZ, 0x33, !PT ;  /* 0x00000012ff157212 */ /* 0x000fe200078e33ff */
[----:B------:R-:W-:Y:S01]  /*3c40*/  IMAD.SHL.U32 R8, R4, 0x400, RZ ;  /* 0x0000040004087824 */ /* 0x000fe200078e00ff */
[----:B------:R-:W-:Y:S01]  /*3c50*/  BSSY.RECONVERGENT B2, `(.L_x_513) ;  /* 0x000009f000027945 */ /* 0x000fe20003800200 */
[----:B------:R-:W-:Y:S02]  /*3c60*/  IMAD R7, R7, UR4, RZ ;  /* 0x0000000407077c24 */ /* 0x000fe4000f8e02ff */
[----:B------:R-:W-:-:S05]  /*3c70*/  IMAD.IADD R21, R21, 0x1, R6 ;  /* 0x0000000115157824 */ /* 0x000fca00078e0206 */
[----:B------:R-:W-:-:S05]  /*3c80*/  IADD3 R10, PT, PT, R21, -R10, -R8 ;  /* 0x8000000a150a7210 */ /* 0x000fca0007ffe808 */
[----:B------:R-:W-:Y:S02]  /*3c90*/  IMAD R7, R7, -0x400, R10 ;  /* 0xfffffc0007077824 */ /* 0x000fe400078e020a */
[----:B------:R-:W-:-:S03]  /*3ca0*/  IMAD.MOV.U32 R10, RZ, RZ, R18 ;  /* 0x000000ffff0a7224 */ /* 0x000fc600078e0012 */
[C---:B------:R-:W-:Y:S02]  /*3cb0*/  ISETP.GE.U32.AND P0, PT, R7.reuse, 0x700, PT ;  /* 0x000007000700780c */ /* 0x040fe40003f06070 */
[----:B------:R-:W-:-:S04]  /*3cc0*/  LEA.HI R22, R7, 0x1, RZ, 0x18 ;  /* 0x0000000107167811 */ /* 0x000fc800078fc0ff */
[----:B------:R-:W-:-:S07]  /*3cd0*/  LOP3.LUT R24, R22, 0x7, RZ, 0xc0, !PT ;  /* 0x0000000716187812 */ /* 0x000fce00078ec0ff */
[----:B------:R-:W-:Y:S05]  /*3ce0*/  @!P0 BRA `(.L_x_514) ;  /* 0x0000000800548947 */ /* 0x000fea0003800000 */
[----:B------:R-:W0:Y:S01]  /*3cf0*/  LDC.64 R6, c[0x0][0x388] ;  /* 0x0000e200ff067b82 */ /* 0x000e220000000a00 */
[----:B------:R-:W-:Y:S01]  /*3d00*/  LEA.HI R5, R5, 0x1, RZ, 0x18 ;  /* 0x0000000105057811 */ /* 0x000fe200078fc0ff */
[----:B------:R-:W-:Y:S01]  /*3d10*/  BSSY.RECONVERGENT B3, `(.L_x_515) ;  /* 0x0000091000037945 */ /* 0x000fe20003800200 */
[----:B------:R-:W-:Y:S02]  /*3d20*/  LOP3.LUT R19, R18, 0x400, RZ, 0xfc, !PT ;  /* 0x0000040012137812 */ /* 0x000fe400078efcff */
[----:B------:R-:W-:-:S05]  /*3d30*/  LOP3.LUT R5, R5, 0x1fffff8, RZ, 0xc0, !PT ;  /* 0x01fffff805057812 */ /* 0x000fca00078ec0ff */
[----:B------:R-:W-:-:S07]  /*3d40*/  IMAD.MOV R5, RZ, RZ, -R5 ;  /* 0x000000ffff057224 */ /* 0x000fce00078e0a05 */
.L_x_516:
[----:B------:R-:W-:-:S04]  /*3d50*/  VIADD R27, R23, 0xfffffc00 ;  /* 0xfffffc00171b7836 */ /* 0x000fc80000000000 */
[----:B0-----:R-:W-:-:S06]  /*3d60*/  IMAD.WIDE.U32 R8, R27, 0x4, R6 ;  /* 0x000000041b087825 */ /* 0x001fcc00078e0006 */
[----:B------:R0:W3:Y:S01]  /*3d70*/  LDG.E R8, desc[UR10][R8.64] ;  /* 0x0000000a08087981 */ /* 0x0000e2000c1e1900 */
[----:B------:R-:W-:-:S04]  /*3d80*/  VIADD R26, R23, 0xfffffd00 ;  /* 0xfffffd00171a7836 */ /* 0x000fc80000000000 */
[----:B------:R-:W-:-:S06]  /*3d90*/  IMAD.WIDE.U32 R10, R26, 0x4, R6 ;  /* 0x000000041a0a7825 */ /* 0x000fcc00078e0006 */
[----:B------:R-:W4:Y:S01]  /*3da0*/  LDG.E R10, desc[UR10][R10.64] ;  /* 0x0000000a0a0a7981 */ /* 0x000f22000c1e1900 */
[----:B------:R-:W-:-:S04]  /*3db0*/  VIADD R29, R23, 0xfffffe00 ;  /* 0xfffffe00171d7836 */ /* 0x000fc80000000000 */
[----:B------:R-:W-:-:S06]  /*3dc0*/  IMAD.WIDE.U32 R12, R29, 0x4, R6 ;  /* 0x000000041d0c7825 */ /* 0x000fcc00078e0006 */
[----:B------:R5:W2:Y:S01]  /*3dd0*/  LDG.E R12, desc[UR10][R12.64] ;  /* 0x0000000a0c0c7981 */ /* 0x000aa2000c1e1900 */
[----:B------:R-:W-:-:S04]  /*3de0*/  VIADD R25, R23, 0xffffff00 ;  /* 0xffffff0017197836 */ /* 0x000fc80000000000 */
[----:B------:R-:W-:-:S06]  /*3df0*/  IMAD.WIDE.U32 R14, R25, 0x4, R6 ;  /* 0x00000004190e7825 */ /* 0x000fcc00078e0006 */
[----:B------:R1:W2:Y:S01]  /*3e00*/  LDG.E R14, desc[UR10][R14.64] ;  /* 0x0000000a0e0e7981 */ /* 0x0002a2000c1e1900 */
[----:B------:R-:W-:Y:S01]  /*3e10*/  PRMT R28, R0, 0x7610, R28 ;  /* 0x00007610001c7816 */ /* 0x000fe2000000001c */
[----:B0-----:R-:W-:Y:S01]  /*3e20*/  VIADD R9, R20, 0xfffff800 ;  /* 0xfffff80014097836 */ /* 0x001fe20000000000 */
[----:B------:R-:W-:Y:S02]  /*3e30*/  IADD3 R27, P3, PT, R27, UR6, RZ ;  /* 0x000000061b1b7c10 */ /* 0x000fe4000ff7e0ff */
[----:B------:R-:W-:Y:S02]  /*3e40*/  LOP3.LUT P4, RZ, R28, 0xff, RZ, 0xc0, !PT ;  /* 0x000000ff1cff7812 */ /* 0x000fe4000788c0ff */
[----:B------:R-:W-:Y:S02]  /*3e50*/  ISETP.LT.U32.AND P0, PT, R27, R2, PT ;  /* 0x000000021b00720c */ /* 0x000fe40003f01070 */
[CC--:B---3--:R-:W-:Y:S02]  /*3e60*/  ISETP.NE.AND P2, PT, R9.reuse, R8.reuse, P4 ;  /* 0x000000080900720c */ /* 0x0c8fe40002745270 */
[----:B------:R-:W-:Y:S01]  /*3e70*/  ISETP.NE.AND P1, PT, R9, R8, PT ;  /* 0x000000080900720c */ /* 0x000fe20003f25270 */
[----:B------:R-:W-:-:S06]  /*3e80*/  IMAD.X R8, RZ, RZ, R16, P3 ;  /* 0x000000ffff087224 */ /* 0x000fcc00018e0610 */
[----:B------:R-:W-:Y:S02]  /*3e90*/  @!P4 SEL R28, RZ, 0x1, !P1 ;  /* 0x00000001ff1cc807 */ /* 0x000fe40004800000 */
[-C--:B------:R-:W-:Y:S02]  /*3ea0*/  ISETP.LT.AND.EX P0, PT, R8, R3.reuse, PT, P0 ;  /* 0x000000030800720c */ /* 0x080fe40003f01300 */
[----:B-----5:R-:W-:Y:S02]  /*3eb0*/  SEL R13, R28, 0x1, !P2 ;  /* 0x000000011c0d7807 */ /* 0x020fe40005000000 */
[CC--:B------:R-:W-:Y:S02]  /*3ec0*/  SEL R9, R8.reuse, R3.reuse, P0 ;  /* 0x0000000308097207 */ /* 0x0c0fe40000000000 */
[CC--:B------:R-:W-:Y:S02]  /*3ed0*/  SEL R0, R27.reuse, R2.reuse, P0 ;  /* 0x000000021b007207 */ /* 0x0c0fe40000000000 */
[----:B------:R-:W-:Y:S01]  /*3ee0*/  @!P2 SEL R9, R8, R3, !P4 ;  /* 0x000000030809a207 */ /* 0x000fe20006000000 */
[----:B------:R-:W-:Y:S01]  /*3ef0*/  VIADD R3, R20, 0xfffffa00 ;  /* 0xfffffa0014037836 */ /* 0x000fe20000000000 */
[----:B------:R-:W-:-:S02]  /*3f00*/  @!P2 SEL R0, R27, R2, !P4 ;  /* 0x000000021b00a207 */ /* 0x000fc40006000000 */
[----:B------:R-:W-:Y:S02]  /*3f10*/  LOP3.LUT P2, RZ, R13, 0xff, RZ, 0xc0, !PT ;  /* 0x000000ff0dff7812 */ /* 0x000fe4000784c0ff */
[CC--:B----4-:R-:W-:Y:S02]  /*3f20*/  ISETP.NE.AND P3, PT, R3.reuse, R10.reuse, PT ;  /* 0x0000000a0300720c */ /* 0x0d0fe40003f65270 */
[----:B------:R-:W-:Y:S01]  /*3f30*/  ISETP.NE.AND P1, PT, R3, R10, P2 ;  /* 0x0000000a0300720c */ /* 0x000fe20001725270 */
[----:B------:R-:W-:Y:S01]  /*3f40*/  IMAD.WIDE.U32 R2, R23, 0x4, R6 ;  /* 0x0000000417027825 */ /* 0x000fe200078e0006 */
[----:B-1----:R-:W-:-:S04]  /*3f50*/  IADD3 R15, P0, PT, R26, UR6, RZ ;  /* 0x000000061a0f7c10 */ /* 0x002fc8000ff1e0ff */
[----:B------:R0:W3:Y:S01]  /*3f60*/  LDG.E R11, desc[UR10][R2.64] ;  /* 0x0000000a020b7981 */ /* 0x0000e2000c1e1900 */
[----:B------:R-:W-:Y:S01]  /*3f70*/  IMAD.X R10, RZ, RZ, R16, P0 ;  /* 0x000000ffff0a7224 */ /* 0x000fe200000e0610 */
[-C--:B------:R-:W-:Y:S02]  /*3f80*/  ISETP.LT.U32.AND P0, PT, R15, R0.reuse, PT ;  /* 0x000000000f00720c */ /* 0x080fe40003f01070 */
[----:B------:R-:W-:Y:S02]  /*3f90*/  @!P2 SEL R13, RZ, 0x1, !P3 ;  /* 0x00000001ff0da807 */ /* 0x000fe40005800000 */
[----:B------:R-:W-:Y:S02]  /*3fa0*/  ISETP.LT.AND.EX P0, PT, R10, R9, PT, P0 ;  /* 0x000000090a00720c */ /* 0x000fe40003f01300 */
[----:B------:R-:W-:Y:S01]  /*3fb0*/  SEL R26, R13, 0x1, !P1 ;  /* 0x000000010d1a7807 */ /* 0x000fe20004800000 */
[----:B------:R-:W-:Y:S01]  /*3fc0*/  VIADD R13, R23, 0x100 ;  /* 0x00000100170d7836 */ /* 0x000fe20000000000 */
[----:B------:R-:W-:-:S02]  /*3fd0*/  SEL R8, R15, R0, P0 ;  /* 0x000000000f087207 */ /* 0x000fc40000000000 */
[----:B------:R-:W-:Y:S01]  /*3fe0*/  @!P1 SEL R8, R15, R0, !P2 ;  /* 0x000000000f089207 */ /* 0x000fe20005000000 */
[----:B------:R-:W-:Y:S01]  /*3ff0*/  VIADD R15, R20, 0xfffffc00 ;  /* 0xfffffc00140f7836 */ /* 0x000fe20000000000 */
[----:B------:R-:W-:Y:S01]  /*4000*/  LOP3.LUT P3, RZ, R26, 0xff, RZ, 0xc0, !PT ;  /* 0x000000ff1aff7812 */ /* 0x000fe2000786c0ff */
[----:B0-----:R-:W-:Y:S01]  /*4010*/  IMAD.WIDE.U32 R2, R13, 0x4, R6 ;  /* 0x000000040d027825 */ /* 0x001fe200078e0006 */
[CC--:B------:R-:W-:Y:S02]  /*4020*/  SEL R0, R10.reuse, R9.reuse, P0 ;  /* 0x000000090a007207 */ /* 0x0c0fe40000000000 */
[----:B------:R-:W-:Y:S02]  /*4030*/  IADD3 R29, P0, PT, R29, UR6, RZ ;  /* 0x000000061d1d7c10 */ /* 0x000fe4000ff1e0ff */
[----:B------:R-:W-:Y:S02]  /*4040*/  @!P1 SEL R0, R10, R9, !P2 ;  /* 0x000000090a009207 */ /* 0x000fe40005000000 */
[----:B--2---:R-:W-:Y:S01]  /*4050*/  ISETP.NE.AND P2, PT, R15, R12, P3 ;  /* 0x0000000c0f00720c */ /* 0x004fe20001f45270 */
[----:B------:R0:W2:Y:S01]  /*4060*/  LDG.E R10, desc[UR10][R2.64] ;  /* 0x0000000a020a7981 */ /* 0x0000a2000c1e1900 */
[----:B------:R-:W-:Y:S01]  /*4070*/  IMAD.X R9, RZ, RZ, R16, P0 ;  /* 0x000000ffff097224 */ /* 0x000fe200000e0610 */
[----:B------:R-:W-:-:S02]  /*4080*/  ISETP.LT.U32.AND P0, PT, R29, R8, PT ;  /* 0x000000081d00720c */ /* 0x000fc40003f01070 */
[----:B------:R-:W-:Y:S02]  /*4090*/  ISETP.NE.AND P1, PT, R15, R12, PT ;  /* 0x0000000c0f00720c */ /* 0x000fe40003f25270 */
[----:B------:R-:W-:Y:S01]  /*40a0*/  ISETP.LT.AND.EX P0, PT, R9, R0, PT, P0 ;  /* 0x000000000900720c */ /* 0x000fe20003f01300 */
[----:B------:R-:W-:Y:S01]  /*40b0*/  VIADD R15, R23, 0x200 ;  /* 0x00000200170f7836 */ /* 0x000fe20000000000 */
[----:B------:R-:W-:Y:S02]  /*40c0*/  @!P3 SEL R26, RZ, 0x1, !P1 ;  /* 0x00000001ff1ab807 */ /* 0x000fe40004800000 */
[----:B------:R-:W-:Y:S02]  /*40d0*/  SEL R27, R29, R8, P0 ;  /* 0x000000081d1b7207 */ /* 0x000fe40000000000 */
[----:B------:R-:W-:Y:S02]  /*40e0*/  SEL R12, R9, R0, P0 ;  /* 0x00000000090c7207 */ /* 0x000fe40000000000 */
[----:B------:R-:W-:-:S02]  /*40f0*/  @!P2 SEL R27, R29, R8, !P3 ;  /* 0x000000081d1ba207 */ /* 0x000fc40005800000 */
[----:B------:R-:W-:Y:S01]  /*4100*/  @!P2 SEL R12, R9, R0, !P3 ;  /* 0x00000000090ca207 */ /* 0x000fe20005800000 */
[----:B------:R-:W-:Y:S01]  /*4110*/  IMAD.WIDE.U32 R8, R15, 0x4, R6 ;  /* 0x000000040f087825 */ /* 0x000fe200078e0006 */
[----:B------:R-:W-:-:S03]  /*4120*/  SEL R26, R26, 0x1, !P2 ;  /* 0x000000011a1a7807 */ /* 0x000fc60005000000 */
[----:B------:R-:W-:Y:S01]  /*4130*/  VIADD R0, R20, 0xfffffe00 ;  /* 0xfffffe0014007836 */ /* 0x000fe20000000000 */
[----:B------:R-:W-:Y:S01]  /*4140*/  LOP3.LUT P2, RZ, R26, 0xff, RZ, 0xc0, !PT ;  /* 0x000000ff1aff7812 */ /* 0x000fe2000784c0ff */
[----:B------:R1:W4:Y:S01]  /*4150*/  LDG.E R8, desc[UR10][R8.64] ;  /* 0x0000000a08087981 */ /* 0x000322000c1e1900 */
[----:B0-----:R-:W-:Y:S02]  /*4160*/  IADD3 R2, P1, PT, R25, UR6, RZ ;  /* 0x0000000619027c10 */ /* 0x001fe4000ff3e0ff */
[-C--:B------:R-:W-:Y:S02]  /*4170*/  ISETP.NE.AND P3, PT, R0, R14.reuse, P2 ;  /* 0x0000000e0000720c */ /* 0x080fe40001765270 */
[----:B------:R-:W-:Y:S01]  /*4180*/  ISETP.LT.U32.AND P0, PT, R2, R27, PT ;  /* 0x0000001b0200720c */ /* 0x000fe20003f01070 */
[----:B------:R-:W-:Y:S01]  /*4190*/  IMAD.X R29, RZ, RZ, R16, P1 ;  /* 0x000000ffff1d7224 */ /* 0x000fe200008e0610 */
[----:B------:R-:W-:Y:S01]  /*41a0*/  ISETP.NE.AND P1, PT, R0, R14, PT ;  /* 0x0000000e0000720c */ /* 0x000fe20003f25270 */
[----:B------:R-:W-:-:S03]  /*41b0*/  VIADD R25, R23, 0x300 ;  /* 0x0000030017197836 */ /* 0x000fc60000000000 */
[----:B------:R-:W-:-:S04]  /*41c0*/  ISETP.LT.AND.EX P0, PT, R29, R12, PT, P0 ;  /* 0x0000000c1d00720c */ /* 0x000fc80003f01300 */
[CC--:B------:R-:W-:Y:S02]  /*41d0*/  SEL R0, R2.reuse, R27.reuse, P0 ;  /* 0x0000001b02007207 */ /* 0x0c0fe40000000000 */
[----:B------:R-:W-:Y:S01]  /*41e0*/  @!P3 SEL R0, R2, R27, !P2 ;  /* 0x0000001b0200b207 */ /* 0x000fe20005000000 */
[----:B------:R-:W-:-:S06]  /*41f0*/  IMAD.WIDE.U32 R2, R25, 0x4, R6 ;  /* 0x0000000419027825 */ /* 0x000fcc00078e0006 */
[----:B------:R0:W5:Y:S01]  /*4200*/  LDG.E R2, desc[UR10][R2.64] ;  /* 0x0000000a02027981 */ /* 0x000162000c1e1900 */
[----:B------:R-:W-:Y:S02]  /*4210*/  @!P2 SEL R26, RZ, 0x1, !P1 ;  /* 0x00000001ff1aa807 */ /* 0x000fe40004800000 */
[CC--:B------:R-:W-:Y:S02]  /*4220*/  SEL R14, R29.reuse, R12.reuse, P0 ;  /* 0x0000000c1d0e7207 */ /* 0x0c0fe40000000000 */
[----:B------:R-:W-:Y:S02]  /*4230*/  SEL R26, R26, 0x1, !P3 ;  /* 0x000000011a1a7807 */ /* 0x000fe40005800000 */
[----:B------:R-:W-:Y:S02]  /*4240*/  @!P3 SEL R14, R29, R12, !P2 ;  /* 0x0000000c1d0eb207 */ /* 0x000fe40005000000 */
[----:B------:R-:W-:Y:S02]  /*4250*/  LOP3.LUT P3, RZ, R26, 0xff, RZ, 0xc0, !PT ;  /* 0x000000ff1aff7812 */ /* 0x000fe4000786c0ff */
[----:B------:R-:W-:-:S05]  /*4260*/  IADD3 R27, P1, PT, R23, UR6, RZ ;  /* 0x00000006171b7c10 */ /* 0x000fca000ff3e0ff */
[----:B------:R-:W-:Y:S01]  /*4270*/  IMAD.X R29, RZ, RZ, R16, P1 ;  /* 0x000000ffff1d7224 */ /* 0x000fe200008e0610 */
[----:B------:R-:W-:-:S04]  /*4280*/  ISETP.LT.U32.AND P0, PT, R27, R0, PT ;  /* 0x000000001b00720c */ /* 0x000fc80003f01070 */
[----:B------:R-:W-:-:S04]  /*4290*/  ISETP.LT.AND.EX P0, PT, R29, R14, PT, P0 ;  /* 0x0000000e1d00720c */ /* 0x000fc80003f01300 */
[----:B-1----:R-:W-:Y:S02]  /*42a0*/  SEL R9, R27, R0, P0 ;  /* 0x000000001b097207 */ /* 0x002fe40000000000 */
[----:B0-----:R-:W-:Y:S02]  /*42b0*/  SEL R3, R29, R14, P0 ;  /* 0x0000000e1d037207 */ /* 0x001fe40000000000 */
[----:B------:R-:W-:Y:S01]  /*42c0*/  IADD3 R12, P0, PT, R13, UR6, RZ ;  /* 0x000000060d0c7c10 */ /* 0x000fe2000ff1e0ff */
[----:B------:R-:W-:Y:S02]  /*42d0*/  VIADD R5, R5, 0x8 ;  /* 0x0000000805057836 */ /* 0x000fe40000000000 */
[----:B------:R-:W-:Y:S02]  /*42e0*/  VIADD R19, R19, 0x800 ;  /* 0x0000080013137836 */ /* 0x000fe40000000000 */
[----:B------:R-:W-:Y:S01]  /*42f0*/  VIADD R23, R23, 0x800 ;  /* 0x0000080017177836 */ /* 0x000fe20000000000 */
[----:B---3--:R-:W-:-:S02]  /*4300*/  ISETP.NE.AND P1, PT, R20, R11, PT ;  /* 0x0000000b1400720c */ /* 0x008fc40003f25270 */
[----:B------:R-:W-:Y:S02]  /*4310*/  ISETP.NE.AND P4, PT, R20, R11, P3 ;  /* 0x0000000b1400720c */ /* 0x000fe40001f85270 */
[----:B------:R-:W-:-:S04]  /*4320*/  @!P3 SEL R26, RZ, 0x1, !P1 ;  /* 0x00000001ff1ab807 */ /* 0x000fc80004800000 */
[----:B------:R-:W-:Y:S01]  /*4330*/  SEL R26, R26, 0x1, !P4 ;  /* 0x000000011a1a7807 */ /* 0x000fe20006000000 */
[----:B------:R-:W-:-:S03]  /*4340*/  VIADD R11, R20, 0x200 ;  /* 0x00000200140b7836 */ /* 0x000fc60000000000 */
[----:B------:R-:W-:-:S03]  /*4350*/  LOP3.LUT P2, RZ, R26, 0xff, RZ, 0xc0, !PT ;  /* 0x000000ff1aff7812 */ /* 0x000fc6000784c0ff */
[----:B------:R-:W-:Y:S02]  /*4360*/  @!P4 SEL R9, R27, R0, !P3 ;  /* 0x000000001b09c207 */ /* 0x000fe40005800000 */
[----:B------:R-:W-:Y:S02]  /*4370*/  @!P4 SEL R3, R29, R14, !P3 ;  /* 0x0000000e1d03c207 */ /* 0x000fe40005800000 */
[CC--:B--2---:R-:W-:Y:S02]  /*4380*/  ISETP.NE.AND P3, PT, R11.reuse, R10.reuse, P2 ;  /* 0x0000000a0b00720c */ /* 0x0c4fe40001765270 */
[----:B------:R-:W-:Y:S01]  /*4390*/  ISETP.NE.AND P1, PT, R11, R10, PT ;  /* 0x0000000a0b00720c */ /* 0x000fe20003f25270 */
[----:B------:R-:W-:Y:S01]  /*43a0*/  IMAD.X R10, RZ, RZ, R16, P0 ;  /* 0x000000ffff0a7224 */ /* 0x000fe200000e0610 */
[----:B------:R-:W-:Y:S02]  /*43b0*/  ISETP.LT.U32.AND P0, PT, R12, R9, PT ;  /* 0x000000090c00720c */ /* 0x000fe40003f01070 */
[----:B------:R-:W-:-:S02]  /*43c0*/  @!P2 SEL R26, RZ, 0x1, !P1 ;  /* 0x00000001ff1aa807 */ /* 0x000fc40004800000 */
[----:B------:R-:W-:Y:S02]  /*43d0*/  ISETP.LT.AND.EX P0, PT, R10, R3, PT, P0 ;  /* 0x000000030a00720c */ /* 0x000fe40003f01300 */
[----:B------:R-:W-:Y:S02]  /*43e0*/  SEL R26, R26, 0x1, !P3 ;  /* 0x000000011a1a7807 */ /* 0x000fe40005800000 */
[-C--:B------:R-:W-:Y:S01]  /*43f0*/  SEL R0, R12, R9.reuse, P0 ;  /* 0x000000090c007207 */ /* 0x080fe20000000000 */
[----:B------:R-:W-:Y:S01]  /*4400*/  VIADD R11, R20, 0x400 ;  /* 0x00000400140b7836 */ /* 0x000fe20000000000 */
[----:B------:R-:W-:Y:S02]  /*4410*/  @!P3 SEL R0, R12, R9, !P2 ;  /* 0x000000090c00b207 */ /* 0x000fe40005000000 */
[----:B------:R-:W-:Y:S02]  /*4420*/  SEL R9, R10, R3, P0 ;  /* 0x000000030a097207 */ /* 0x000fe40000000000 */
[----:B------:R-:W-:-:S02]  /*4430*/  LOP3.LUT P1, RZ, R26, 0xff, RZ, 0xc0, !PT ;  /* 0x000000ff1aff7812 */ /* 0x000fc4000782c0ff */
[----:B------:R-:W-:Y:S02]  /*4440*/  IADD3 R15, P0, PT, R15, UR6, RZ ;  /* 0x000000060f0f7c10 */ /* 0x000fe4000ff1e0ff */
[----:B------:R-:W-:Y:S02]  /*4450*/  @!P3 SEL R9, R10, R3, !P2 ;  /* 0x000000030a09b207 */ /* 0x000fe40005000000 */
[----:B----4-:R-:W-:Y:S01]  /*4460*/  ISETP.NE.AND P3, PT, R11, R8, P1 ;  /* 0x000000080b00720c */ /* 0x010fe20000f65270 */
[----:B------:R-:W-:Y:S01]  /*4470*/  IMAD.X R10, RZ, RZ, R16, P0 ;  /* 0x000000ffff0a7224 */ /* 0x000fe200000e0610 */
[----:B------:R-:W-:Y:S02]  /*4480*/  ISETP.LT.U32.AND P0, PT, R15, R0, PT ;  /* 0x000000000f00720c */ /* 0x000fe40003f01070 */
[----:B------:R-:W-:Y:S02]  /*4490*/  ISETP.NE.AND P2, PT, R11, R8, PT ;  /* 0x000000080b00720c */ /* 0x000fe40003f45270 */
[----:B------:R-:W-:-:S02]  /*44a0*/  ISETP.LT.AND.EX P0, PT, R10, R9, PT, P0 ;  /* 0x000000090a00720c */ /* 0x000fc40003f01300 */
[----:B------:R-:W-:Y:S02]  /*44b0*/  @!P1 SEL R26, RZ, 0x1, !P2 ;  /* 0x00000001ff1a9807 */ /* 0x000fe40005000000 */
[-C--:B------:R-:W-:Y:S02]  /*44c0*/  SEL R8, R15, R0.reuse, P0 ;  /* 0x000000000f087207 */ /* 0x080fe40000000000 */
[-C--:B------:R-:W-:Y:S02]  /*44d0*/  SEL R11, R10, R9.reuse, P0 ;  /* 0x000000090a0b7207 */ /* 0x080fe40000000000 */
[----:B------:R-:W-:Y:S02]  /*44e0*/  IADD3 R25, P0, PT, R25, UR6, RZ ;  /* 0x0000000619197c10 */ /* 0x000fe4000ff1e0ff */
[----:B------:R-:W-:Y:S02]  /*44f0*/  @!P3 SEL R8, R15, R0, !P1 ;  /* 0x000000000f08b207 */ /* 0x000fe40004800000 */
[----:B------:R-:W-:Y:S01]  /*4500*/  SEL R26, R26, 0x1, !P3 ;  /* 0x000000011a1a7807 */ /* 0x000fe20005800000 */
[----:B------:R-:W-:Y:S01]  /*4510*/  IMAD.X R0, RZ, RZ, R16, P0 ;  /* 0x000000ffff007224 */ /* 0x000fe200000e0610 */
[----:B------:R-:W-:-:S02]  /*4520*/  @!P3 SEL R11, R10, R9, !P1 ;  /* 0x000000090a0bb207 */ /* 0x000fc40004800000 */
[----:B------:R-:W-:Y:S01]  /*4530*/  ISETP.LT.U32.AND P0, PT, R25, R8, PT ;  /* 0x000000081900720c */ /* 0x000fe20003f01070 */
[----:B------:R-:W-:Y:S01]  /*4540*/  VIADD R3, R20, 0x600 ;  /* 0x0000060014037836 */ /* 0x000fe20000000000 */
[----:B------:R-:W-:Y:S02]  /*4550*/  LOP3.LUT P2, RZ, R26, 0xff, RZ, 0xc0, !PT ;  /* 0x000000ff1aff7812 */ /* 0x000fe4000784c0ff */
[----:B------:R-:W-:Y:S02]  /*4560*/  ISETP.LT.AND.EX P0, PT, R0, R11, PT, P0 ;  /* 0x0000000b0000720c */ /* 0x000fe40003f01300 */
[CC--:B-----5:R-:W-:Y:S02]  /*4570*/  ISETP.NE.AND P3, PT, R3.reuse, R2.reuse, P2 ;  /* 0x000000020300720c */ /* 0x0e0fe40001765270 */
[----:B------:R-:W-:Y:S02]  /*4580*/  ISETP.NE.AND P1, PT, R3, R2, PT ;  /* 0x000000020300720c */ /* 0x000fe40003f25270 */
[----:B------:R-:W-:-:S02]  /*4590*/  SEL R2, R25, R8, P0 ;  /* 0x0000000819027207 */ /* 0x000fc40000000000 */
[-C--:B------:R-:W-:Y:S02]  /*45a0*/  SEL R3, R0, R11.reuse, P0 ;  /* 0x0000000b00037207 */ /* 0x080fe40000000000 */
[----:B------:R-:W-:Y:S02]  /*45b0*/  ISETP.NE.AND P0, PT, R5, RZ, PT ;  /* 0x000000ff0500720c */ /* 0x000fe40003f05270 */
[----:B------:R-:W-:Y:S01]  /*45c0*/  @!P2 SEL R26, RZ, 0x1, !P1 ;  /* 0x00000001ff1aa807 */ /* 0x000fe20004800000 */
[----:B------:R-:W-:Y:S02]  /*45d0*/  VIADD R20, R20, 0x1000 ;  /* 0x0000100014147836 */ /* 0x000fe40000000000 */
[----:B------:R-:W-:Y:S02]  /*45e0*/  @!P3 SEL R3, R0, R11, !P2 ;  /* 0x0000000b0003b207 */ /* 0x000fe40005000000 */
[----:B------:R-:W-:Y:S02]  /*45f0*/  @!P3 SEL R2, R25, R8, !P2 ;  /* 0x000000081902b207 */ /* 0x000fe40005000000 */
[----:B------:R-:W-:-:S04]  /*4600*/  SEL R0, R26, 0x1, !P3 ;  /* 0x000000011a007807 */ /* 0x000fc80005800000 */
[----:B------:R-:W-:Y:S05]  /*4610*/  @P0 BRA `(.L_x_516) ;  /* 0xfffffff400cc0947 */ /* 0x000fea000383ffff */
[----:B------:R-:W-:Y:S05]  /*4620*/  BSYNC.RECONVERGENT B3 ;  /* 0x0000000000037941 */ /* 0x000fea0003800200 */
.L_x_515:
[----:B------:R-:W-:-:S07]  /*4630*/  VIADD R10, R19, 0xfffffc00 ;  /* 0xfffffc00130a7836 */ /* 0x000fce0000000000 */
.L_x_514:
[----:B-12---:R-:W-:Y:S05]  /*4640*/  BSYNC.RECONVERGENT B2 ;  /* 0x0000000000027941 */ /* 0x006fea0003800200 */
.L_x_513:
[----:B------:R-:W-:-:S13]  /*4650*/  ISETP.NE.AND P0, PT, R24, RZ, PT ;  /* 0x000000ff1800720c */ /* 0x000fda0003f05270 */
[----:B------:R-:W-:Y:S05]  /*4660*/  @!P0 BRA `(.L_x_512) ;  /* 0x0000000800348947 */ /* 0x000fea0003800000 */
[----:B------:R-:W-:Y:S01]  /*4670*/  ISETP.GE.U32.AND P0, PT, R24, 0x4, PT ;  /* 0x000000041800780c */ /* 0x000fe20003f06070 */
[----:B------:R-:W-:Y:S01]  /*4680*/  BSSY.RECONVERGENT B2, `(.L_x_517) ;  /* 0x000004a000027945 */ /* 0x000fe20003800200 */
[----:B------:R-:W-:-:S11]  /*4690*/  LOP3.LUT P1, R22, R22, 0x3, RZ, 0xc0, !PT ;  /* 0x0000000316167812 */ /* 0x000fd6000782c0ff */
[----:B------:R-:W-:Y:S05]  /*46a0*/  @!P0 BRA `(.L_x_518) ;  /* 0x00000004001c8947 */ /* 0x000fea0003800000 */
[----:B------:R-:W0:Y:S01]  /*46b0*/  LDC.64 R6, c[0x0][0x388] ;  /* 0x0000e200ff067b82 */ /* 0x000e220000000a00 */
[----:B------:R-:W-:-:S04]  /*46c0*/  IMAD.IADD R5, R10, 0x1, R17 ;  /* 0x000000010a057824 */ /* 0x000fc800078e0211 */
[C---:B------:R-:W-:Y:S02]  /*46d0*/  VIADD R11, R5.reuse, 0x100 ;  /* 0x00000100050b7836 */ /* 0x040fe40000000000 */
[----:B0-----:R-:W-:-:S06]  /*46e0*/  IMAD.WIDE.U32 R24, R5, 0x4, R6 ;  /* 0x0000000405187825 */ /* 0x001fcc00078e0006 */
[----:B------:R-:W2:Y:S01]  /*46f0*/  LDG.E R25, desc[UR10][R24.64] ;  /* 0x0000000a18197981 */ /* 0x000ea2000c1e1900 */
[----:B------:R-:W-:-:S06]  /*4700*/  IMAD.WIDE.U32 R12, R11, 0x4, R6 ;  /* 0x000000040b0c7825 */ /* 0x000fcc00078e0006 */
[----:B------:R0:W3:Y:S01]  /*4710*/  LDG.E R12, desc[UR10][R12.64] ;  /* 0x0000000a0c0c7981 */ /* 0x0000e2000c1e1900 */
[----:B------:R-:W-:-:S04]  /*4720*/  VIADD R15, R5, 0x200 ;  /* 0x00000200050f7836 */ /* 0x000fc80000000000 */
[----:B------:R-:W-:-:S06]  /*4730*/  IMAD.WIDE.U32 R8, R15, 0x4, R6 ;  /* 0x000000040f087825 */ /* 0x000fcc00078e0006 */
[----:B------:R-:W4:Y:S01]  /*4740*/  LDG.E R8, desc[UR10][R8.64] ;  /* 0x0000000a08087981 */ /* 0x000f22000c1e1900 */
[----:B------:R-:W-:-:S04]  /*4750*/  VIADD R19, R5, 0x300 ;  /* 0x0000030005137836 */ /* 0x000fc80000000000 */
[----:B------:R-:W-:-:S06]  /*4760*/  IMAD.WIDE.U32 R6, R19, 0x4, R6 ;  /* 0x0000000413067825 */ /* 0x000fcc00078e0006 */
[----:B------:R1:W5:Y:S01]  /*4770*/  LDG.E R6, desc[UR10][R6.64] ;  /* 0x0000000a06067981 */ /* 0x000362000c1e1900 */
[----:B------:R-:W-:Y:S01]  /*4780*/  LOP3.LUT P3, RZ, R0, 0xff, RZ, 0xc0, !PT ;  /* 0x000000ff00ff7812 */ /* 0x000fe2000786c0ff */
[C---:B------:R-:W-:Y:S01]  /*4790*/  VIADD R14, R5.reuse, UR5 ;  /* 0x00000005050e7c36 */ /* 0x040fe20008000000 */
[----:B0-----:R-:W-:Y:S01]  /*47a0*/  IADD3 R13, P2, PT, R5, UR6, RZ ;  /* 0x00000006050d7c10 */ /* 0x001fe2000ff5e0ff */
[----:B------:R-:W-:Y:S01]  /*47b0*/  VIADD R10, R10, 0x400 ;  /* 0x000004000a0a7836 */ /* 0x000fe20000000000 */
[----:B------:R-:W-:Y:S01]  /*47c0*/  IADD3 R11, P5, PT, R11, UR6, RZ ;  /* 0x000000060b0b7c10 */ /* 0x000fe2000ffbe0ff */
[----:B------:R-:W-:Y:S02]  /*47d0*/  IMAD.SHL.U32 R14, R14, 0x2, RZ ;  /* 0x000000020e0e7824 */ /* 0x000fe400078e00ff */
[----:B------:R-:W-:Y:S02]  /*47e0*/  IMAD.X R20, RZ, RZ, R16, P2 ;  /* 0x000000ffff147224 */ /* 0x000fe400010e0610 */
[C---:B------:R-:W-:Y:S01]  /*47f0*/  VIADD R5, R14.reuse, 0x200 ;  /* 0x000002000e057836 */ /* 0x040fe20000000000 */
[----:B--2---:R-:W-:-:S02]  /*4800*/  ISETP.NE.AND P0, PT, R14, R25, PT ;  /* 0x000000190e00720c */ /* 0x004fc40003f05270 */
[----:B------:R-:W-:Y:S02]  /*4810*/  ISETP.NE.AND P4, PT, R14, R25, P3 ;  /* 0x000000190e00720c */ /* 0x000fe40001f85270 */
[----:B------:R-:W-:Y:S02]  /*4820*/  @!P3 SEL R0, RZ, 0x1, !P0 ;  /* 0x00000001ff00b807 */ /* 0x000fe40004000000 */
[----:B------:R-:W-:Y:S02]  /*4830*/  ISETP.LT.U32.AND P0, PT, R13, R2, PT ;  /* 0x000000020d00720c */ /* 0x000fe40003f01070 */
[----:B------:R-:W-:Y:S02]  /*4840*/  SEL R0, R0, 0x1, !P4 ;  /* 0x0000000100007807 */ /* 0x000fe40006000000 */
[----:B------:R-:W-:Y:S02]  /*4850*/  ISETP.LT.AND.EX P0, PT, R20, R3, PT, P0 ;  /* 0x000000031400720c */ /* 0x000fe40003f01300 */
[----:B------:R-:W-:-:S02]  /*4860*/  LOP3.LUT P2, RZ, R0, 0xff, RZ, 0xc0, !PT ;  /* 0x000000ff00ff7812 */ /* 0x000fc4000784c0ff */
[----:B------:R-:W-:Y:S02]  /*4870*/  SEL R24, R13, R2, P0 ;  /* 0x000000020d187207 */ /* 0x000fe40000000000 */
[CC--:B-1----:R-:W-:Y:S02]  /*4880*/  SEL R7, R20.reuse, R3.reuse, P0 ;  /* 0x0000000314077207 */ /* 0x0c2fe40000000000 */
[----:B---3--:R-:W-:Y:S02]  /*4890*/  ISETP.NE.AND P0, PT, R5, R12, PT ;  /* 0x0000000c0500720c */ /* 0x008fe40003f05270 */
[----:B------:R-:W-:Y:S01]  /*48a0*/  @!P4 SEL R24, R13, R2, !P3 ;  /* 0x000000020d18c207 */ /* 0x000fe20005800000 */
[----:B------:R-:W-:Y:S01]  /*48b0*/  IMAD.X R2, RZ, RZ, R16, P5 ;  /* 0x000000ffff027224 */ /* 0x000fe200028e0610 */
        /* <DEDUP_REMOVED lines=13> */
[CC--:B----4-:R-:W-:Y:S02]  /*4990*/  ISETP.NE.AND P2, PT, R3.reuse, R8.reuse, PT ;  /* 0x000000080300720c */ /* 0x0d0fe40003f45270 */
[----:B------:R-:W-:Y:S01]  /*49a0*/  ISETP.NE.AND P4, PT, R3, R8, P3 ;  /* 0x000000080300720c */ /* 0x000fe20001f85270 */
[----:B------:R-:W-:Y:S01]  /*49b0*/  IMAD.X R2, RZ, RZ, R16, P0 ;  /* 0x000000ffff027224 */ /* 0x000fe200000e0610 */
        /* <DEDUP_REMOVED lines=11> */
[----:B------:R-:W-:Y:S01]  /*4a70*/  IMAD.X R5, RZ, RZ, R16, P5 ;  /* 0x000000ffff057224 */ /* 0x000fe200028e0610 */
[----:B-----5:R-:W-:Y:S02]  /*4a80*/  ISETP.NE.AND P4, PT, R3, R6, P2 ;  /* 0x000000060300720c */ /* 0x020fe40001785270 */
        /* <DEDUP_REMOVED lines=9> */
.L_x_518:
[----:B------:R-:W-:Y:S05]  /*4b20*/  BSYNC.RECONVERGENT B2 ;  /* 0x0000000000027941 */ /* 0x000fea0003800200 */
.L_x_517:
[----:B------:R-:W-:Y:S05]  /*4b30*/  @!P1 BRA `(.L_x_512) ;  /* 0x0000000400009947 */ /* 0x000fea0003800000 */
[----:B------:R-:W-:Y:S01]  /*4b40*/  ISETP.NE.AND P0, PT, R22, 0x1, PT ;  /* 0x000000011600780c */ /* 0x000fe20003f05270 */
[----:B------:R-:W-:Y:S01]  /*4b50*/  BSSY.RECONVERGENT B2, `(.L_x_519) ;  /* 0x0000028000027945 */ /* 0x000fe20003800200 */
[----:B------:R-:W-:-:S11]  /*4b60*/  LOP3.LUT P1, RZ, R21, 0x100, RZ, 0xc0, !PT ;  /* 0x0000010015ff7812 */ /* 0x000fd6000782c0ff */
[----:B------:R-:W-:Y:S05]  /*4b70*/  @!P0 BRA `(.L_x_520) ;  /* 0x0000000000948947 */ /* 0x000fea0003800000 */
[----:B------:R-:W0:Y:S01]  /*4b80*/  LDC.64 R6, c[0x0][0x388] ;  /* 0x0000e200ff067b82 */ /* 0x000e220000000a00 */
[----:B------:R-:W-:-:S04]  /*4b90*/  IMAD.IADD R5, R10, 0x1, R17 ;  /* 0x000000010a057824 */ /* 0x000fc800078e0211 */
[C---:B------:R-:W-:Y:S02]  /*4ba0*/  VIADD R13, R5.reuse, 0x100 ;  /* 0x00000100050d7836 */ /* 0x040fe40000000000 */
[----:B0-----:R-:W-:-:S06]  /*4bb0*/  IMAD.WIDE.U32 R8, R5, 0x4, R6 ;  /* 0x0000000405087825 */ /* 0x001fcc00078e0006 */
[----:B------:R-:W2:Y:S01]  /*4bc0*/  LDG.E R8, desc[UR10][R8.64] ;  /* 0x0000000a08087981 */ /* 0x000ea2000c1e1900 */
[----:B------:R-:W-:-:S05]  /*4bd0*/  IMAD.WIDE.U32 R6, R13, 0x4, R6 ;  /* 0x000000040d067825 */ /* 0x000fca00078e0006 */
[----:B------:R0:W3:Y:S01]  /*4be0*/  LDG.E R12, desc[UR10][R6.64] ;  /* 0x0000000a060c7981 */ /* 0x0000e2000c1e1900 */
[----:B------:R-:W-:Y:S01]  /*4bf0*/  LOP3.LUT P2, RZ, R0, 0xff, RZ, 0xc0, !PT ;  /* 0x000000ff00ff7812 */ /* 0x000fe2000784c0ff */
[C---:B------:R-:W-:Y:S01]  /*4c00*/  VIADD R11, R5.reuse, UR5 ;  /* 0x00000005050b7c36 */ /* 0x040fe20008000000 */
[----:B------:R-:W-:Y:S01]  /*4c10*/  IADD3 R5, P4, PT, R5, UR6, RZ ;  /* 0x0000000605057c10 */ /* 0x000fe2000ff9e0ff */
[----:B------:R-:W-:Y:S02]  /*4c20*/  VIADD R10, R10, 0x200 ;  /* 0x000002000a0a7836 */ /* 0x000fe40000000000 */
[----:B------:R-:W-:Y:S01]  /*4c30*/  IMAD.SHL.U32 R11, R11, 0x2, RZ ;  /* 0x000000020b0b7824 */ /* 0x000fe200078e00ff */
[----:B------:R-:W-:-:S04]  /*4c40*/  ISETP.LT.U32.AND P0, PT, R5, R2, PT ;  /* 0x000000020500720c */ /* 0x000fc80003f01070 */
[CC--:B--2---:R-:W-:Y:S02]  /*4c50*/  ISETP.NE.AND P5, PT, R11.reuse, R8.reuse, PT ;  /* 0x000000080b00720c */ /* 0x0c4fe40003fa5270 */
[C---:B------:R-:W-:Y:S01]  /*4c60*/  ISETP.NE.AND P3, PT, R11.reuse, R8, P2 ;  /* 0x000000080b00720c */ /* 0x040fe20001765270 */
[----:B------:R-:W-:Y:S01]  /*4c70*/  IMAD.X R8, RZ, RZ, R16, P4 ;  /* 0x000000ffff087224 */ /* 0x000fe200020e0610 */
[----:B------:R-:W-:Y:S01]  /*4c80*/  @!P2 SEL R0, RZ, 0x1, !P5 ;  /* 0x00000001ff00a807 */ /* 0x000fe20006800000 */
[----:B------:R-:W-:Y:S01]  /*4c90*/  VIADD R11, R11, 0x200 ;  /* 0x000002000b0b7836 */ /* 0x000fe20000000000 */
[----:B------:R-:W-:Y:S02]  /*4ca0*/  IADD3 R13, P5, PT, R13, UR6, RZ ;  /* 0x000000060d0d7c10 */ /* 0x000fe4000ffbe0ff */
[----:B------:R-:W-:Y:S02]  /*4cb0*/  SEL R0, R0, 0x1, !P3 ;  /* 0x0000000100007807 */ /* 0x000fe40005800000 */
[----:B------:R-:W-:-:S02]  /*4cc0*/  ISETP.LT.AND.EX P0, PT, R8, R3, PT, P0 ;  /* 0x000000030800720c */ /* 0x000fc40003f01300 */
[----:B------:R-:W-:Y:S02]  /*4cd0*/  LOP3.LUT P4, RZ, R0, 0xff, RZ, 0xc0, !PT ;  /* 0x000000ff00ff7812 */ /* 0x000fe4000788c0ff */
[CC--:B0-----:R-:W-:Y:S02]  /*4ce0*/  SEL R6, R5.reuse, R2.reuse, P0 ;  /* 0x0000000205067207 */ /* 0x0c1fe40000000000 */
[CC--:B------:R-:W-:Y:S02]  /*4cf0*/  SEL R7, R8.reuse, R3.reuse, P0 ;  /* 0x0000000308077207 */ /* 0x0c0fe40000000000 */
[----:B------:R-:W-:Y:S02]  /*4d00*/  @!P3 SEL R6, R5, R2, !P2 ;  /* 0x000000020506b207 */ /* 0x000fe40005000000 */
[----:B------:R-:W-:Y:S01]  /*4d10*/  @!P3 SEL R7, R8, R3, !P2 ;  /* 0x000000030807b207 */ /* 0x000fe20005000000 */
[----:B------:R-:W-:Y:S01]  /*4d20*/  IMAD.X R8, RZ, RZ, R16, P5 ;  /* 0x000000ffff087224 */ /* 0x000fe200028e0610 */
[----:B---3--:R-:W-:-:S02]  /*4d30*/  ISETP.NE.AND P3, PT, R11, R12, P4 ;  /* 0x0000000c0b00720c */ /* 0x008fc40002765270 */
        /* <DEDUP_REMOVED lines=9> */
.L_x_520:
[----:B------:R-:W-:Y:S05]  /*4dd0*/  BSYNC.RECONVERGENT B2 ;  /* 0x0000000000027941 */ /* 0x000fea0003800200 */
.L_x_519:
[----:B------:R-:W-:Y:S05]  /*4de0*/  @P1 BRA `(.L_x_512) ;  /* 0x0000000000541947 */ /* 0x000fea0003800000 */
[----:B------:R-:W0:Y:S01]  /*4df0*/  LDC.64 R6, c[0x0][0x388] ;  /* 0x0000e200ff067b82 */ /* 0x000e220000000a00 */
[----:B------:R-:W-:-:S04]  /*4e00*/  IMAD.IADD R17, R10, 0x1, R17 ;  /* 0x000000010a117824 */ /* 0x000fc800078e0211 */
[----:B0-----:R-:W-:-:S06]  /*4e10*/  IMAD.WIDE.U32 R6, R17, 0x4, R6 ;  /* 0x0000000411067825 */ /* 0x001fcc00078e0006 */
[----:B------:R-:W2:Y:S01]  /*4e20*/  LDG.E R6, desc[UR10][R6.64] ;  /* 0x0000000a06067981 */ /* 0x000ea2000c1e1900 */
[C---:B------:R-:W-:Y:S01]  /*4e30*/  VIADD R5, R17.reuse, UR5 ;  /* 0x0000000511057c36 */ /* 0x040fe20008000000 */
[----:B------:R-:W-:Y:S02]  /*4e40*/  LOP3.LUT P3, RZ, R0, 0xff, RZ, 0xc0, !PT ;  /* 0x000000ff00ff7812 */ /* 0x000fe4000786c0ff */
[----:B------:R-:W-:Y:S01]  /*4e50*/  IADD3 R17, P0, PT, R17, UR6, RZ ;  /* 0x0000000611117c10 */ /* 0x000fe2000ff1e0ff */
[----:B------:R-:W-:-:S04]  /*4e60*/  IMAD.SHL.U32 R5, R5, 0x2, RZ ;  /* 0x0000000205057824 */ /* 0x000fc800078e00ff */
[----:B------:R-:W-:Y:S01]  /*4e70*/  IMAD.X R16, RZ, RZ, R16, P0 ;  /* 0x000000ffff107224 */ /* 0x000fe200000e0610 */
[----:B------:R-:W-:-:S04]  /*4e80*/  ISETP.LT.U32.AND P0, PT, R17, R2, PT ;  /* 0x000000021100720c */ /* 0x000fc80003f01070 */
[CC--:B------:R-:W-:Y:S02]  /*4e90*/  ISETP.LT.AND.EX P0, PT, R16.reuse, R3.reuse, PT, P0 ;  /* 0x000000031000720c */ /* 0x0c0fe40003f01300 */
[CC--:B--2---:R-:W-:Y:S02]  /*4ea0*/  ISETP.NE.AND P2, PT, R5.reuse, R6.reuse, P3 ;  /* 0x000000060500720c */ /* 0x0c4fe40001f45270 */
[----:B------:R-:W-:Y:S02]  /*4eb0*/  ISETP.NE.AND P1, PT, R5, R6, PT ;  /* 0x000000060500720c */ /* 0x000fe40003f25270 */
[----:B------:R-:W-:Y:S02]  /*4ec0*/  SEL R5, R17, R2, P0 ;  /* 0x0000000211057207 */ /* 0x000fe40000000000 */
[----:B------:R-:W-:Y:S02]  /*4ed0*/  SEL R6, R16, R3, P0 ;  /* 0x0000000310067207 */ /* 0x000fe40000000000 */
[----:B------:R-:W-:-:S04]  /*4ee0*/  @!P3 SEL R0, RZ, 0x1, !P1 ;  /* 0x00000001ff00b807 */ /* 0x000fc80004800000 */
[----:B------:R-:W-:Y:S02]  /*4ef0*/  SEL R0, R0, 0x1, !P2 ;  /* 0x0000000100007807 */ /* 0x000fe40005000000 */
[----:B------:R-:W-:Y:S02]  /*4f00*/  @!P2 SEL R5, R17, R2, !P3 ;  /* 0x000000021105a207 */ /* 0x000fe40005800000 */
[----:B------:R-:W-:-:S03]  /*4f10*/  @!P2 SEL R6, R16, R3, !P3 ;  /* 0x000000031006a207 */ /* 0x000fc60005800000 */
[----:B------:R-:W-:Y:S02]  /*4f20*/  IMAD.MOV.U32 R2, RZ, RZ, R5 ;  /* 0x000000ffff027224 */ /* 0x000fe400078e0005 */
[----:B------:R-:W-:-:S07]  /*4f30*/  IMAD.MOV.U32 R3, RZ, RZ, R6 ;  /* 0x000000ffff037224 */ /* 0x000fce00078e0006 */
.L_x_512:
[----:B-12---:R-:W-:Y:S05]  /*4f40*/  BSYNC.RECONVERGENT B1 ;  /* 0x0000000000017941 */ /* 0x006fea0003800200 */
.L_x_509:
        /* <DEDUP_REMOVED lines=24> */
.L_x_522:
[----:B------:R-:W-:Y:S05]  /*50d0*/  BSYNC.RECONVERGENT B1 ;  /* 0x0000000000017941 */ /* 0x000fea0003800200 */
.L_x_521:
        /* <DEDUP_REMOVED lines=23> */
.L_x_524:
[----:B------:R-:W-:Y:S05]  /*5250*/  BSYNC.RECONVERGENT B1 ;  /* 0x0000000000017941 */ /* 0x000fea0003800200 */
.L_x_523:
        /* <DEDUP_REMOVED lines=20> */
.L_x_526:
[----:B------:R-:W-:Y:S05]  /*53a0*/  BSYNC.RECONVERGENT B1 ;  /* 0x0000000000017941 */ /* 0x000fea0003800200 */
.L_x_525:
        /* <DEDUP_REMOVED lines=20> */
.L_x_528:
[----:B------:R-:W-:Y:S05]  /*54f0*/  BSYNC.RECONVERGENT B1 ;  /* 0x0000000000017941 */ /* 0x000fea0003800200 */
.L_x_527:
        /* <DEDUP_REMOVED lines=20> */
.L_x_530:
[----:B------:R-:W-:Y:S05]  /*5640*/  BSYNC.RECONVERGENT B1 ;  /* 0x0000000000017941 */ /* 0x000fea0003800200 */
.L_x_529:
        /* <DEDUP_REMOVED lines=10> */
.L_x_532:
[----:B------:R-:W-:Y:S05]  /*56f0*/  BSYNC.RECONVERGENT B1 ;  /* 0x0000000000017941 */ /* 0x000fea0003800200 */
.L_x_531:
        /* <DEDUP_REMOVED lines=82> */
[----:B------:R-:W-:-:S07]  /*5c20*/  SEL R3, R3, R9, !P2 ;  /* 0x0000000903037207 */ /* 0x000fce0005000000 */
.L_x_490:
[----:B------:R-:W-:Y:S05]  /*5c30*/  BSYNC.RECONVERGENT B0 ;  /* 0x0000000000007941 */ /* 0x000fea0003800200 */
.L_x_465:
[----:B------:R-:W-:Y:S05]  /*5c40*/  @P1 EXIT ;  /* 0x000000000000194d */ /* 0x000fea0003800000 */
[----:B-1234-:R-:W0:Y:S02]  /*5c50*/  LDC.64 R6, c[0x0][0x3a8] ;  /* 0x0000ea00ff067b82 */ /* 0x01ee240000000a00 */
[----:B0-----:R-:W-:-:S05]  /*5c60*/  IMAD.WIDE.U32 R4, R4, 0x10, R6 ;  /* 0x0000001004047825 */ /* 0x001fca00078e0006 */
[----:B------:R-:W-:Y:S04]  /*5c70*/  STG.E.64 desc[UR10][R4.64+0x8], R2 ;  /* 0x0000080204007986 */ /* 0x000fe8000c101b0a */
[----:B------:R-:W-:Y:S01]  /*5c80*/  STG.E.U8 desc[UR10][R4.64], R0 ;  /* 0x0000000004007986 */ /* 0x000fe2000c10110a */
[----:B------:R-:W-:Y:S05]  /*5c90*/  EXIT ;  /* 0x000000000000794d */ /* 0x000fea0003800000 */
.L_x_533:
        /* <DEDUP_REMOVED lines=14> */
.L_x_616:


//--------------------- .text._ZN3cub18CUB_300001_SM_10006detail6reduce28DeviceReduceSingleTileKernelINS2_10policy_hubIN4cuda3std3__45tupleIJblEEEjN6thrust24THRUST_300001_SM_1000_NS8cuda_cub9__find_if7functorIS9_EEE10Policy1000ENSB_12zip_iteratorINS8_IJNSD_26transform_input_iterator_tIbNSC_6detail35transform_pair_of_input_iterators_tIbNSB_18transform_iteratorI6mul_opNSB_17counting_iteratorIiNSB_11use_defaultESP_SP_EESP_SP_EENSB_6detail15normal_iteratorINSB_10device_ptrIjEEEENS7_8equal_toIjEEEENS7_10__not_fn_tINS7_10__identityEEEEENSO_IlSP_SP_SP_EEEEEEEPS9_jSF_S9_S9_S11_EEvT0_T1_T2_T3_T4_T6_ --------------------------
	.section	.text._ZN3cub18CUB_300001_SM_10006detail6reduce28DeviceReduceSingleTileKernelINS2_10policy_hubIN4cuda3std3__45tupleIJblEEEjN6thrust24THRUST_300001_SM_1000_NS8cuda_cub9__find_if7functorIS9_EEE10Policy1000ENSB_12zip_iteratorINS8_IJNSD_26transform_input_iterator_tIbNSC_6detail35transform_pair_of_input_iterators_tIbNSB_18transform_iteratorI6mul_opNSB_17counting_iteratorIiNSB_11use_defaultESP_SP_EESP_SP_EENSB_6detail15normal_iteratorINSB_10device_ptrIjEEEENS7_8equal_toIjEEEENS7_10__not_fn_tINS7_10__identityEEEEENSO_IlSP_SP_SP_EEEEEEEPS9_jSF_S9_S9_S11_EEvT0_T1_T2_T3_T4_T6_,"ax",@progbits
	.align	128
        .global         _ZN3cub18CUB_300001_SM_10006detail6reduce28DeviceReduceSingleTileKernelINS2_10policy_hubIN4cuda3std3__45tupleIJblEEEjN6thrust24THRUST_300001_SM_1000_NS8cuda_cub9__find_if7functorIS9_EEE10Policy1000ENSB_12zip_iteratorINS8_IJNSD_26transform_input_iterator_tIbNSC_6detail35transform_pair_of_input_iterators_tIbNSB_18transform_iteratorI6mul_opNSB_17counting_iteratorIiNSB_11use_defaultESP_SP_EESP_SP_EENSB_6detail15normal_iteratorINSB_10device_ptrIjEEEENS7_8equal_toIjEEEENS7_10__not_fn_tINS7_10__identityEEEEENSO_IlSP_SP_SP_EEEEEEEPS9_jSF_S9_S9_S11_EEvT0_T1_T2_T3_T4_T6_
        .type           _ZN3cub18CUB_300001_SM_10006detail6reduce28DeviceReduceSingleTileKernelINS2_10policy_hubIN4cuda3std3__45tupleIJblEEEjN6thrust24THRUST_300001_SM_1000_NS8cuda_cub9__find_if7functorIS9_EEE10Policy1000ENSB_12zip_iteratorINS8_IJNSD_26transform_input_iterator_tIbNSC_6detail35transform_pair_of_input_iterators_tIbNSB_18transform_iteratorI6mul_opNSB_17counting_iteratorIiNSB_11use_defaultESP_SP_EESP_SP_EENSB_6detail15normal_iteratorINSB_10device_ptrIjEEEENS7_8equal_toIjEEEENS7_10__not_fn_tINS7_10__identityEEEEENSO_IlSP_SP_SP_EEEEEEEPS9_jSF_S9_S9_S11_EEvT0_T1_T2_T3_T4_T6_,@function
        .size           _ZN3cub18CUB_300001_SM_10006detail6reduce28DeviceReduceSingleTileKernelINS2_10policy_hubIN4cuda3std3__45tupleIJblEEEjN6thrust24THRUST_300001_SM_1000_NS8cuda_cub9__find_if7functorIS9_EEE10Policy1000ENSB_12zip_iteratorINS8_IJNSD_26transform_input_iterator_tIbNSC_6detail35transform_pair_of_input_iterators_tIbNSB_18transform_iteratorI6mul_opNSB_17counting_iteratorIiNSB_11use_defaultESP_SP_EESP_SP_EENSB_6detail15normal_iteratorINSB_10device_ptrIjEEEENS7_8equal_toIjEEEENS7_10__not_fn_tINS7_10__identityEEEEENSO_IlSP_SP_SP_EEEEEEEPS9_jSF_S9_S9_S11_EEvT0_T1_T2_T3_T4_T6_,(.L_x_617 - _ZN3cub18CUB_300001_SM_10006detail6reduce28DeviceReduceSingleTileKernelINS2_10policy_hubIN4cuda3std3__45tupleIJblEEEjN6thrust24THRUST_300001_SM_1000_NS8cuda_cub9__find_if7functorIS9_EEE10Policy1000ENSB_12zip_iteratorINS8_IJNSD_26transform_input_iterator_tIbNSC_6detail35transform_pair_of_input_iterators_tIbNSB_18transform_iteratorI6mul_opNSB_17counting_iteratorIiNSB_11use_defaultESP_SP_EESP_SP_EENSB_6detail15normal_iteratorINSB_10device_ptrIjEEEENS7_8equal_toIjEEEENS7_10__not_fn_tINS7_10__identityEEEEENSO_IlSP_SP_SP_EEEEEEEPS9_jSF_S9_S9_S11_EEvT0_T1_T2_T3_T4_T6_)
        .other          _ZN3cub18CUB_300001_SM_10006detail6reduce28DeviceReduceSingleTileKernelINS2_10policy_hubIN4cuda3std3__45tupleIJblEEEjN6thrust24THRUST_300001_SM_1000_NS8cuda_cub9__find_if7functorIS9_EEE10Policy1000ENSB_12zip_iteratorINS8_IJNSD_26transform_input_iterator_tIbNSC_6detail35transform_pair_of_input_iterators_tIbNSB_18transform_iteratorI6mul_opNSB_17counting_iteratorIiNSB_11use_defaultESP_SP_EESP_SP_EENSB_6detail15normal_iteratorINSB_10device_ptrIjEEEENS7_8equal_toIjEEEENS7_10__not_fn_tINS7_10__identityEEEEENSO_IlSP_SP_SP_EEEEEEEPS9_jSF_S9_S9_S11_EEvT0_T1_T2_T3_T4_T6_,@"STO_CUDA_ENTRY STV_DEFAULT"
_ZN3cub18CUB_300001_SM_10006detail6reduce28DeviceReduceSingleTileKernelINS2_10policy_hubIN4cuda3std3__45tupleIJblEEEjN6thrust24THRUST_300001_SM_1000_NS8cuda_cub9__find_if7functorIS9_EEE10Policy1000ENSB_12zip_iteratorINS8_IJNSD_26transform_input_iterator_tIbNSC_6detail35transform_pair_of_input_iterators_tIbNSB_18transform_iteratorI6mul_opNSB_17counting_iteratorIiNSB_11use_defaultESP_SP_EESP_SP_EENSB_6detail15normal_iteratorINSB_10device_ptrIjEEEENS7_8equal_toIjEEEENS7_10__not_fn_tINS7_10__identityEEEEENSO_IlSP_SP_SP_EEEEEEEPS9_jSF_S9_S9_S11_EEvT0_T1_T2_T3_T4_T6_:
.text._ZN3cub18CUB_300001_SM_10006detail6reduce28DeviceReduceSingleTileKernelINS2_10policy_hubIN4cuda3std3__45tupleIJblEEEjN6thrust24THRUST_300001_SM_1000_NS8cuda_cub9__find_if7functorIS9_EEE10Policy1000ENSB_12zip_iteratorINS8_IJNSD_26transform_input_iterator_tIbNSC_6detail35transform_pair_of_input_iterators_tIbNSB_18transform_iteratorI6mul_opNSB_17counting_iteratorIiNSB_11use_defaultESP_SP_EESP_SP_EENSB_6detail15normal_iteratorINSB_10device_ptrIjEEEENS7_8equal_toIjEEEENS7_10__not_fn_tINS7_10__identityEEEEENSO_IlSP_SP_SP_EEEEEEEPS9_jSF_S9_S9_S11_EEvT0_T1_T2_T3_T4_T6_:
        /* <DEDUP_REMOVED lines=14> */
.L_x_534:
[----:B------:R-:W-:Y:S01]  /*00e0*/  UISETP.GT.U32.AND UP0, UPT, UR4, 0x3ff, UPT ;  /* 0x000003ff0400788c */ /* 0x000fe2000bf04070 */
[----:B------:R-:W-:Y:S08]  /*00f0*/  BSSY.RECONVERGENT B0, `(.L_x_535) ;  /* 0x0000584000007945 */ /* 0x000ff00003800200 */
        /* <DEDUP_REMOVED lines=38> */
.L_x_541:
        /* <DEDUP_REMOVED lines=10> */
[----:B------:R-:W-:Y:S01]  /*0400*/  VIADD R17, R11, 0xfffff800 ;  /* 0xfffff8000b117836 */ /* 0x000fe20000000000 */
[----:B------:R-:W-:Y:S01]  /*0410*/  IADD3 R12, P3, PT, R7, UR6, RZ ;  /* 0x00000006070c7c10 */ /* 0x000fe2000ff7e0ff */
[----:B------:R-:W-:Y:S01]  /*0420*/  VIADD R10, R10, 0x8 ;  /* 0x000000080a0a7836 */ /* 0x000fe20000000000 */
[----:B------:R-:W-:Y:S01]  /*0430*/  LOP3.LUT P5, RZ, R25, 0xff, RZ, 0xc0, !PT ;  /* 0x000000ff19ff7812 */ /* 0x000fe200078ac0ff */
[----:B------:R-:W-:-:S02]  /*0440*/  VIADD R7, R7, 0x800 ;  /* 0x0000080007077836 */ /* 0x000fc40000000000 */
[----:B0-----:R-:W-:Y:S01]  /*0450*/  VIADD R8, R11, 0xfffffa00 ;  /* 0xfffffa000b087836 */ /* 0x001fe20000000000 */
[CC--:B--2---:R-:W-:Y:S02]  /*0460*/  ISETP.NE.AND P0, PT, R17.reuse, R22.reuse, PT ;  /* 0x000000161100720c */ /* 0x0c4fe40003f05270 */
[----:B------:R-:W-:Y:S01]  /*0470*/  ISETP.NE.AND P2, PT, R17, R22, P5 ;  /* 0x000000161100720c */ /* 0x000fe20002f45270 */
[----:B------:R-:W-:-:S06]  /*0480*/  IMAD.X R17, RZ, RZ, UR7, P3 ;  /* 0x00000007ff117e24 */ /* 0x000fcc00098e06ff */
[----:B------:R-:W-:Y:S02]  /*0490*/  @!P5 SEL R25, RZ, 0x1, !P0 ;  /* 0x00000001ff19d807 */ /* 0x000fe40004000000 */
[----:B---3--:R-:W-:Y:S02]  /*04a0*/  ISETP.NE.AND P6, PT, R8, R23, PT ;  /* 0x000000170800720c */ /* 0x008fe40003fc5270 */
[----:B------:R-:W-:Y:S02]  /*04b0*/  SEL R22, R25, 0x1, !P2 ;  /* 0x0000000119167807 */ /* 0x000fe40005000000 */
[----:B------:R-:W-:Y:S02]  /*04c0*/  ISETP.LT.U32.AND P0, PT, R12, R13, PT ;  /* 0x0000000d0c00720c */ /* 0x000fe40003f01070 */
[----:B------:R-:W-:Y:S02]  /*04d0*/  LOP3.LUT P3, RZ, R22, 0xff, RZ, 0xc0, !PT ;  /* 0x000000ff16ff7812 */ /* 0x000fe4000786c0ff */
[----:B------:R-:W-:-:S02]  /*04e0*/  ISETP.LT.AND.EX P0, PT, R17, R0, PT, P0 ;  /* 0x000000001100720c */ /* 0x000fc40003f01300 */
[----:B------:R-:W-:Y:S02]  /*04f0*/  ISETP.NE.AND P4, PT, R8, R23, P3 ;  /* 0x000000170800720c */ /* 0x000fe40001f85270 */
[CC--:B------:R-:W-:Y:S02]  /*0500*/  SEL R26, R12.reuse, R13.reuse, P0 ;  /* 0x0000000d0c1a7207 */ /* 0x0c0fe40000000000 */
[CC--:B------:R-:W-:Y:S02]  /*0510*/  SEL R30, R17.reuse, R0.reuse, P0 ;  /* 0x00000000111e7207 */ /* 0x0c0fe40000000000 */
[----:B------:R-:W-:Y:S02]  /*0520*/  @!P2 SEL R26, R12, R13, !P5 ;  /* 0x0000000d0c1aa207 */ /* 0x000fe40006800000 */
[----:B------:R-:W-:Y:S01]  /*0530*/  @!P2 SEL R30, R17, R0, !P5 ;  /* 0x00000000111ea207 */ /* 0x000fe20006800000 */
[----:B------:R-:W-:Y:S01]  /*0540*/  VIADD R0, R11, 0xfffffc00 ;  /* 0xfffffc000b007836 */ /* 0x000fe20000000000 */
[----:B------:R-:W-:-:S02]  /*0550*/  @!P3 SEL R22, RZ, 0x1, !P6 ;  /* 0x00000001ff16b807 */ /* 0x000fc40007000000 */
[----:B------:R-:W-:Y:S02]  /*0560*/  IADD3 R9, P0, PT, R12, 0x100, RZ ;  /* 0x000001000c097810 */ /* 0x000fe40007f1e0ff */
[----:B------:R-:W-:Y:S02]  /*0570*/  SEL R22, R22, 0x1, !P4 ;  /* 0x0000000116167807 */ /* 0x000fe40006000000 */
[-C--:B----4-:R-:W-:Y:S01]  /*0580*/  ISETP.NE.AND P6, PT, R0, R21.reuse, PT ;  /* 0x000000150000720c */ /* 0x090fe20003fc5270 */
        /* <DEDUP_REMOVED lines=9> */
[----:B------:R-:W-:Y:S02]  /*0620*/  @!P4 SEL R23, R9, R26, !P3 ;  /* 0x0000001a0917c207 */ /* 0x000fe40005800000 */
[----:B------:R-:W-:Y:S02]  /*0630*/  SEL R22, R22, 0x1, !P5 ;  /* 0x0000000116167807 */ /* 0x000fe40006800000 */
[----:B------:R-:W-:-:S02]  /*0640*/  @!P4 SEL R28, R13, R30, !P3 ;  /* 0x0000001e0d1cc207 */ /* 0x000fc40005800000 */
[----:B------:R-:W-:Y:S02]  /*0650*/  LOP3.LUT P3, RZ, R22, 0xff, RZ, 0xc0, !PT ;  /* 0x000000ff16ff7812 */ /* 0x000fe4000786c0ff */
[----:B------:R-:W-:Y:S02]  /*0660*/  IADD3 R8, P0, PT, R12, 0x200, RZ ;  /* 0x000002000c087810 */ /* 0x000fe40007f1e0ff */
[CC--:B-----5:R-:W-:Y:S02]  /*0670*/  ISETP.NE.AND P6, PT, R0.reuse, R19.reuse, PT ;  /* 0x000000130000720c */ /* 0x0e0fe40003fc5270 */
[----:B------:R-:W-:Y:S01]  /*0680*/  ISETP.NE.AND P4, PT, R0, R19, P3 ;  /* 0x000000130000720c */ /* 0x000fe20001f85270 */
[----:B------:R-:W-:Y:S01]  /*0690*/  IMAD.X R9, RZ, RZ, R17, P0 ;  /* 0x000000ffff097224 */ /* 0x000fe200000e0611 */
[----:B------:R-:W-:-:S04]  /*06a0*/  ISETP.LT.U32.AND P0, PT, R8, R23, PT ;  /* 0x000000170800720c */ /* 0x000fc80003f01070 */
[CC--:B------:R-:W-:Y:S02]  /*06b0*/  ISETP.LT.AND.EX P0, PT, R9.reuse, R28.reuse, PT, P0 ;  /* 0x0000001c0900720c */ /* 0x0c0fe40003f01300 */
[----:B------:R-:W-:Y:S02]  /*06c0*/  @!P3 SEL R22, RZ, 0x1, !P6 ;  /* 0x00000001ff16b807 */ /* 0x000fe40007000000 */
[-C--:B------:R-:W-:Y:S02]  /*06d0*/  SEL R13, R8, R23.reuse, P0 ;  /* 0x00000017080d7207 */ /* 0x080fe40000000000 */
[----:B------:R-:W-:Y:S02]  /*06e0*/  SEL R22, R22, 0x1, !P4 ;  /* 0x0000000116167807 */ /* 0x000fe40006000000 */
[----:B------:R-:W-:Y:S02]  /*06f0*/  @!P5 SEL R13, R8, R23, !P2 ;  /* 0x00000017080dd207 */ /* 0x000fe40005000000 */
[----:B------:R-:W-:-:S02]  /*0700*/  SEL R26, R9, R28, P0 ;  /* 0x0000001c091a7207 */ /* 0x000fc40000000000 */
[----:B------:R-:W-:Y:S02]  /*0710*/  IADD3 R8, P0, PT, R12, 0x300, RZ ;  /* 0x000003000c087810 */ /* 0x000fe40007f1e0ff */
[----:B------:R-:W-:Y:S02]  /*0720*/  @!P5 SEL R26, R9, R28, !P2 ;  /* 0x0000001c091ad207 */ /* 0x000fe40005000000 */
[----:B------:R-:W-:Y:S01]  /*0730*/  LOP3.LUT P2, RZ, R22, 0xff, RZ, 0xc0, !PT ;  /* 0x000000ff16ff7812 */ /* 0x000fe2000784c0ff */
[----:B------:R-:W-:Y:S01]  /*0740*/  IMAD.X R9, RZ, RZ, R17, P0 ;  /* 0x000000ffff097224 */ /* 0x000fe200000e0611 */
[----:B------:R-:W-:Y:S02]  /*0750*/  ISETP.LT.U32.AND P0, PT, R8, R13, PT ;  /* 0x0000000d0800720c */ /* 0x000fe40003f01070 */
[----:B------:R-:W-:Y:S02]  /*0760*/  ISETP.NE.AND P6, PT, R11, R20, PT ;  /* 0x000000140b00720c */ /* 0x000fe40003fc5270 */
[----:B------:R-:W-:-:S02]  /*0770*/  ISETP.LT.AND.EX P0, PT, R9, R26, PT, P0 ;  /* 0x0000001a0900720c */ /* 0x000fc40003f01300 */
[----:B------:R-:W-:Y:S02]  /*0780*/  ISETP.NE.AND P5, PT, R11, R20, P2 ;  /* 0x000000140b00720c */ /* 0x000fe400017a5270 */
[-C--:B------:R-:W-:Y:S02]  /*0790*/  SEL R19, R8, R13.reuse, P0 ;  /* 0x0000000d08137207 */ /* 0x080fe40000000000 */
[----:B------:R-:W-:Y:S02]  /*07a0*/  SEL R23, R9, R26, P0 ;  /* 0x0000001a09177207 */ /* 0x000fe40000000000 */
[----:B------:R-:W-:Y:S02]  /*07b0*/  IADD3 R0, P0, PT, R12, 0x400, RZ ;  /* 0x000004000c007810 */ /* 0x000fe40007f1e0ff */
[----:B------:R-:W-:Y:S02]  /*07c0*/  @!P2 SEL R22, RZ, 0x1, !P6 ;  /* 0x00000001ff16a807 */ /* 0x000fe40007000000 */
[----:B------:R-:W-:Y:S01]  /*07d0*/  @!P4 SEL R19, R8, R13, !P3 ;  /* 0x0000000d0813c207 */ /* 0x000fe20005800000 */
[----:B------:R-:W-:Y:S01]  /*07e0*/  IMAD.X R8, RZ, RZ, R17, P0 ;  /* 0x000000ffff087224 */ /* 0x000fe200000e0611 */
[----:B------:R-:W-:-:S02]  /*07f0*/  SEL R22, R22, 0x1, !P5 ;  /* 0x0000000116167807 */ /* 0x000fc40006800000 */
[----:B------:R-:W-:Y:S01]  /*0800*/  @!P4 SEL R23, R9, R26, !P3 ;  /* 0x0000001a0917c207 */ /* 0x000fe20005800000 */
[----:B------:R-:W-:Y:S01]  /*0810*/  VIADD R9, R11, 0x200 ;  /* 0x000002000b097836 */ /* 0x000fe20000000000 */
[----:B------:R-:W-:Y:S02]  /*0820*/  ISETP.LT.U32.AND P0, PT, R0, R19, PT ;  /* 0x000000130000720c */ /* 0x000fe40003f01070 */
[----:B------:R-:W-:Y:S02]  /*0830*/  LOP3.LUT P3, RZ, R22, 0xff, RZ, 0xc0, !PT ;  /* 0x000000ff16ff7812 */ /* 0x000fe4000786c0ff */
[----:B------:R-:W-:Y:S02]  /*0840*/  ISETP.LT.AND.EX P0, PT, R8, R23, PT, P0 ;  /* 0x000000170800720c */ /* 0x000fe40003f01300 */
[----:B------:R-:W-:Y:S02]  /*0850*/  ISETP.NE.AND P4, PT, R9, R18, P3 ;  /* 0x000000120900720c */ /* 0x000fe40001f85270 */
[----:B------:R-:W-:-:S02]  /*0860*/  SEL R13, R0, R19, P0 ;  /* 0x00000013000d7207 */ /* 0x000fc40000000000 */
[----:B------:R-:W-:Y:S02]  /*0870*/  @!P5 SEL R13, R0, R19, !P2 ;  /* 0x00000013000dd207 */ /* 0x000fe40005000000 */
[-C--:B------:R-:W-:Y:S02]  /*0880*/  SEL R21, R8, R23.reuse, P0 ;  /* 0x0000001708157207 */ /* 0x080fe40000000000 */
[----:B------:R-:W-:Y:S02]  /*0890*/  IADD3 R0, P6, PT, R12, 0x500, RZ ;  /* 0x000005000c007810 */ /* 0x000fe40007fde0ff */
[----:B------:R-:W-:Y:S01]  /*08a0*/  ISETP.NE.AND P0, PT, R9, R18, PT ;  /* 0x000000120900720c */ /* 0x000fe20003f05270 */
[----:B------:R-:W-:Y:S01]  /*08b0*/  VIADD R9, R11, 0x400 ;  /* 0x000004000b097836 */ /* 0x000fe20000000000 */
[----:B------:R-:W-:Y:S01]  /*08c0*/  @!P5 SEL R21, R8, R23, !P2 ;  /* 0x000000170815d207 */ /* 0x000fe20005000000 */
[----:B------:R-:W-:Y:S01]  /*08d0*/  IMAD.X R8, RZ, RZ, R17, P6 ;  /* 0x000000ffff087224 */ /* 0x000fe200030e0611 */
[----:B------:R-:W-:-:S02]  /*08e0*/  @!P3 SEL R22, RZ, 0x1, !P0 ;  /* 0x00000001ff16b807 */ /* 0x000fc40004000000 */
[----:B------:R-:W-:Y:S02]  /*08f0*/  ISETP.LT.U32.AND P0, PT, R0, R13, PT ;  /* 0x0000000d0000720c */ /* 0x000fe40003f01070 */
[----:B------:R-:W-:Y:S02]  /*0900*/  SEL R22, R22, 0x1, !P4 ;  /* 0x0000000116167807 */ /* 0x000fe40006000000 */
[----:B------:R-:W-:Y:S02]  /*0910*/  ISETP.LT.AND.EX P0, PT, R8, R21, PT, P0 ;  /* 0x000000150800720c */ /* 0x000fe40003f01300 */
[----:B------:R-:W-:Y:S02]  /*0920*/  LOP3.LUT P2, RZ, R22, 0xff, RZ, 0xc0, !PT ;  /* 0x000000ff16ff7812 */ /* 0x000fe4000784c0ff */
[----:B------:R-:W-:Y:S02]  /*0930*/  SEL R18, R0, R13, P0 ;  /* 0x0000000d00127207 */ /* 0x000fe40000000000 */
[----:B------:R-:W-:-:S02]  /*0940*/  SEL R19, R8, R21, P0 ;  /* 0x0000001508137207 */ /* 0x000fc40000000000 */
[----:B------:R-:W-:Y:S01]  /*0950*/  @!P4 SEL R18, R0, R13, !P3 ;  /* 0x0000000d0012c207 */ /* 0x000fe20005800000 */
[C---:B------:R-:W-:Y:S01]  /*0960*/  VIADD R0, R11.reuse, 0x600 ;  /* 0x000006000b007836 */ /* 0x040fe20000000000 */
[----:B------:R-:W-:Y:S01]  /*0970*/  IADD3 R13, P0, PT, R12, 0x600, RZ ;  /* 0x000006000c0d7810 */ /* 0x000fe20007f1e0ff */
[----:B------:R-:W-:Y:S01]  /*0980*/  VIADD R11, R11, 0x1000 ;  /* 0x000010000b0b7836 */ /* 0x000fe20000000000 */
[----:B------:R-:W-:Y:S02]  /*0990*/  @!P4 SEL R19, R8, R21, !P3 ;  /* 0x000000150813c207 */ /* 0x000fe40005800000 */
[CC--:B------:R-:W-:Y:S02]  /*09a0*/  ISETP.NE.AND P3, PT, R9.reuse, R16.reuse, PT ;  /* 0x000000100900720c */ /* 0x0c0fe40003f65270 */
[----:B------:R-:W-:Y:S01]  /*09b0*/  ISETP.NE.AND P4, PT, R9, R16, P2 ;  /* 0x000000100900720c */ /* 0x000fe20001785270 */
[----:B------:R-:W-:Y:S01]  /*09c0*/  IMAD.X R16, RZ, RZ, R17, P0 ;  /* 0x000000ffff107224 */ /* 0x000fe200000e0611 */
[----:B------:R-:W-:-:S02]  /*09d0*/  ISETP.LT.U32.AND P0, PT, R13, R18, PT ;  /* 0x000000120d00720c */ /* 0x000fc40003f01070 */
[----:B------:R-:W-:Y:S02]  /*09e0*/  @!P2 SEL R22, RZ, 0x1, !P3 ;  /* 0x00000001ff16a807 */ /* 0x000fe40005800000 */
[-C--:B------:R-:W-:Y:S02]  /*09f0*/  ISETP.LT.AND.EX P0, PT, R16, R19.reuse, PT, P0 ;  /* 0x000000131000720c */ /* 0x080fe40003f01300 */
[----:B------:R-:W-:Y:S02]  /*0a00*/  SEL R22, R22, 0x1, !P4 ;  /* 0x0000000116167807 */ /* 0x000fe40006000000 */
[----:B------:R-:W-:Y:S02]  /*0a10*/  SEL R9, R13, R18, P0 ;  /* 0x000000120d097207 */ /* 0x000fe40000000000 */
[----:B------:R-:W-:Y:S02]  /*0a20*/  SEL R8, R16, R19, P0 ;  /* 0x0000001310087207 */ /* 0x000fe40000000000 */
[----:B------:R-:W-:-:S02]  /*0a30*/  IADD3 R12, P0, PT, R12, 0x700, RZ ;  /* 0x000007000c0c7810 */ /* 0x000fc40007f1e0ff */
[----:B------:R-:W-:Y:S02]  /*0a40*/  @!P4 SEL R9, R13, R18, !P2 ;  /* 0x000000120d09c207 */ /* 0x000fe40005000000 */
[----:B------:R-:W-:Y:S01]  /*0a50*/  @!P4 SEL R8, R16, R19, !P2 ;  /* 0x000000131008c207 */ /* 0x000fe20005000000 */
[----:B------:R-:W-:Y:S01]  /*0a60*/  IMAD.X R17, RZ, RZ, R17, P0 ;  /* 0x000000ffff117224 */ /* 0x000fe200000e0611 */
[----:B------:R-:W-:Y:S02]  /*0a70*/  ISETP.LT.U32.AND P0, PT, R12, R9, PT ;  /* 0x000000090c00720c */ /* 0x000fe40003f01070 */
[----:B------:R-:W-:Y:S02]  /*0a80*/  LOP3.LUT P3, RZ, R22, 0xff, RZ, 0xc0, !PT ;  /* 0x000000ff16ff7812 */ /* 0x000fe4000786c0ff */
[----:B------:R-:W-:Y:S02]  /*0a90*/  ISETP.LT.AND.EX P0, PT, R17, R8, PT, P0 ;  /* 0x000000081100720c */ /* 0x000fe40003f01300 */
[----:B------:R-:W-:-:S02]  /*0aa0*/  ISETP.NE.AND P4, PT, R0, R15, P3 ;  /* 0x0000000f0000720c */ /* 0x000fc40001f85270 */
[----:B------:R-:W-:Y:S02]  /*0ab0*/  ISETP.NE.AND P2, PT, R0, R15, PT ;  /* 0x0000000f0000720c */ /* 0x000fe40003f45270 */
[----:B------:R-:W-:Y:S02]  /*0ac0*/  SEL R13, R12, R9, P0 ;  /* 0x000000090c0d7207 */ /* 0x000fe40000000000 */
[----:B------:R-:W-:Y:S02]  /*0ad0*/  SEL R0, R17, R8, P0 ;  /* 0x0000000811007207 */ /* 0x000fe40000000000 */
[----:B------:R-:W-:Y:S02]  /*0ae0*/  ISETP.NE.AND P0, PT, R10, RZ, PT ;  /* 0x000000ff0a00720c */ /* 0x000fe40003f05270 */
[----:B------:R-:W-:-:S03]  /*0af0*/  @!P3 SEL R22, RZ, 0x1, !P2 ;  /* 0x00000001ff16b807 */ /* 0x000fc60005000000 */
[----:B------:R-:W-:Y:S02]  /*0b00*/  @!P4 SEL R13, R12, R9, !P3 ;  /* 0x000000090c0dc207 */ /* 0x000fe40005800000 */
[----:B------:R-:W-:Y:S02]  /*0b10*/  SEL R12, R22, 0x1, !P4 ;  /* 0x00000001160c7807 */ /* 0x000fe40006000000 */
[----:B------:R-:W-:-:S04]  /*0b20*/  @!P4 SEL R0, R17, R8, !P3 ;  /* 0x000000081100c207 */ /* 0x000fc80005800000 */
[----:B------:R-:W-:Y:S05]  /*0b30*/  @P0 BRA `(.L_x_541) ;  /* 0xfffffff800080947 */ /* 0x000fea000383ffff */
.L_x_540:
[----:B------:R-:W-:Y:S05]  /*0b40*/  BSYNC.RECONVERGENT B2 ;  /* 0x0000000000027941 */ /* 0x000fea0003800200 */
.L_x_539:
        /* <DEDUP_REMOVED lines=15> */
[----:B---3--:R-:W-:-:S03]  /*0c40*/  IADD3 R16, P2, PT, R7, UR10, RZ ;  /* 0x0000000a07107c10 */ /* 0x008fc6000ff5e0ff */
[----:B------:R-:W-:Y:S02]  /*0c50*/  IMAD.SHL.U32 R8, R8, 0x2, RZ ;  /* 0x0000000208087824 */ /* 0x000fe400078e00ff */
[----:B------:R-:W-:Y:S02]  /*0c60*/  IMAD.X R19, RZ, RZ, UR11, P2 ;  /* 0x0000000bff137e24 */ /* 0x000fe400090e06ff */
[C---:B0-----:R-:W-:Y:S02]  /*0c70*/  VIADD R3, R8.reuse, 0x200 ;  /* 0x0000020008037836 */ /* 0x041fe40000000000 */
[----:B------:R-:W-:Y:S01]  /*0c80*/  VIADD R2, R7, 0x100 ;  /* 0x0000010007027836 */ /* 0x000fe20000000000 */
[CC--:B----4-:R-:W-:Y:S02]  /*0c90*/  ISETP.NE.AND P0, PT, R8.reuse, R9.reuse, PT ;  /* 0x000000090800720c */ /* 0x0d0fe40003f05270 */
[----:B------:R-:W-:Y:S02]  /*0ca0*/  ISETP.NE.AND P4, PT, R8, R9, P3 ;  /* 0x000000090800720c */ /* 0x000fe40001f85270 */
[----:B------:R-:W-:-:S02]  /*0cb0*/  @!P3 SEL R12, RZ, 0x1, !P0 ;  /* 0x00000001ff0cb807 */ /* 0x000fc40004000000 */
[-C--:B------:R-:W-:Y:S02]  /*0cc0*/  ISETP.LT.U32.AND P0, PT, R16, R13.reuse, PT ;  /* 0x0000000d1000720c */ /* 0x080fe40003f01070 */
[----:B------:R-:W-:Y:S02]  /*0cd0*/  SEL R12, R12, 0x1, !P4 ;  /* 0x000000010c0c7807 */ /* 0x000fe40006000000 */
[CC--:B------:R-:W-:Y:S02]  /*0ce0*/  ISETP.LT.AND.EX P0, PT, R19.reuse, R0.reuse, PT, P0 ;  /* 0x000000001300720c */ /* 0x0c0fe40003f01300 */
[----:B------:R-:W-:Y:S02]  /*0cf0*/  LOP3.LUT P2, RZ, R12, 0xff, RZ, 0xc0, !PT ;  /* 0x000000ff0cff7812 */ /* 0x000fe4000784c0ff */
[----:B------:R-:W-:Y:S02]  /*0d00*/  SEL R20, R16, R13, P0 ;  /* 0x0000000d10147207 */ /* 0x000fe40000000000 */
[----:B------:R-:W-:-:S02]  /*0d10*/  SEL R17, R19, R0, P0 ;  /* 0x0000000013117207 */ /* 0x000fc40000000000 */
[----:B-----5:R-:W-:Y:S02]  /*0d20*/  ISETP.NE.AND P0, PT, R3, R10, PT ;  /* 0x0000000a0300720c */ /* 0x020fe40003f05270 */
[----:B------:R-:W-:Y:S02]  /*0d30*/  @!P4 SEL R20, R16, R13, !P3 ;  /* 0x0000000d1014c207 */ /* 0x000fe40005800000 */
[----:B------:R-:W-:Y:S01]  /*0d40*/  @!P4 SEL R17, R19, R0, !P3 ;  /* 0x000000001311c207 */ /* 0x000fe20005800000 */
[----:B------:R-:W-:Y:S01]  /*0d50*/  VIADD R0, R7, 0x200 ;  /* 0x0000020007007836 */ /* 0x000fe20000000000 */
[----:B------:R-:W-:Y:S02]  /*0d60*/  ISETP.NE.AND P4, PT, R3, R10, P2 ;  /* 0x0000000a0300720c */ /* 0x000fe40001785270 */
[----:B------:R-:W-:Y:S02]  /*0d70*/  @!P2 SEL R12, RZ, 0x1, !P0 ;  /* 0x00000001ff0ca807 */ /* 0x000fe40004000000 */
[----:B------:R-:W-:Y:S01]  /*0d80*/  IADD3 R9, P5, PT, R2, UR10, RZ ;  /* 0x0000000a02097c10 */ /* 0x000fe2000ffbe0ff */
[----:B------:R-:W-:Y:S01]  /*0d90*/  VIADD R2, R8, 0x400 ;  /* 0x0000040008027836 */ /* 0x000fe20000000000 */
[----:B------:R-:W-:Y:S01]  /*0da0*/  SEL R12, R12, 0x1, !P4 ;  /* 0x000000010c0c7807 */ /* 0x000fe20006000000 */
[----:B------:R-:W-:Y:S01]  /*0db0*/  VIADD R8, R8, 0x600 ;  /* 0x0000060008087836 */ /* 0x000fe20000000000 */
[----:B------:R-:W-:Y:S01]  /*0dc0*/  ISETP.LT.U32.AND P0, PT, R9, R20, PT ;  /* 0x000000140900720c */ /* 0x000fe20003f01070 */
[----:B------:R-:W-:Y:S01]  /*0dd0*/  IMAD.X R10, RZ, RZ, UR11, P5 ;  /* 0x0000000bff0a7e24 */ /* 0x000fe2000a8e06ff */
[----:B------:R-:W-:-:S04]  /*0de0*/  LOP3.LUT P3, RZ, R12, 0xff, RZ, 0xc0, !PT ;  /* 0x000000ff0cff7812 */ /* 0x000fc8000786c0ff */
[----:B------:R-:W-:-:S04]  /*0df0*/  ISETP.LT.AND.EX P0, PT, R10, R17, PT, P0 ;  /* 0x000000110a00720c */ /* 0x000fc80003f01300 */
[CC--:B------:R-:W-:Y:S02]  /*0e00*/  SEL R16, R9.reuse, R20.reuse, P0 ;  /* 0x0000001409107207 */ /* 0x0c0fe40000000000 */
[CC--:B------:R-:W-:Y:S02]  /*0e10*/  SEL R18, R10.reuse, R17.reuse, P0 ;  /* 0x000000110a127207 */ /* 0x0c0fe40000000000 */
[----:B------:R-:W-:Y:S02]  /*0e20*/  @!P4 SEL R16, R9, R20, !P2 ;  /* 0x000000140910c207 */ /* 0x000fe40005000000 */
[----:B------:R-:W-:Y:S02]  /*0e30*/  @!P4 SEL R18, R10, R17, !P2 ;  /* 0x000000110a12c207 */ /* 0x000fe40005000000 */
[----:B------:R-:W-:Y:S01]  /*0e40*/  IADD3 R3, P0, PT, R0, UR10, RZ ;  /* 0x0000000a00037c10 */ /* 0x000fe2000ff1e0ff */
[C---:B------:R-:W-:Y:S01]  /*0e50*/  VIADD R0, R7.reuse, 0x300 ;  /* 0x0000030007007836 */ /* 0x040fe20000000000 */
[CC--:B------:R-:W-:Y:S01]  /*0e60*/  ISETP.NE.AND P2, PT, R2.reuse, R11.reuse, PT ;  /* 0x0000000b0200720c */ /* 0x0c0fe20003f45270 */
[----:B------:R-:W-:Y:S01]  /*0e70*/  VIADD R7, R7, 0x400 ;  /* 0x0000040007077836 */ /* 0x000fe20000000000 */
[----:B------:R-:W-:Y:S01]  /*0e80*/  ISETP.NE.AND P4, PT, R2, R11, P3 ;  /* 0x0000000b0200720c */ /* 0x000fe20001f85270 */
[----:B------:R-:W-:Y:S01]  /*0e90*/  IMAD.X R11, RZ, RZ, UR11, P0 ;  /* 0x0000000bff0b7e24 */ /* 0x000fe200080e06ff */
[----:B------:R-:W-:-:S02]  /*0ea0*/  @!P3 SEL R12, RZ, 0x1, !P2 ;  /* 0x00000001ff0cb807 */ /* 0x000fc40005000000 */
[----:B------:R-:W-:Y:S02]  /*0eb0*/  ISETP.LT.U32.AND P0, PT, R3, R16, PT ;  /* 0x000000100300720c */ /* 0x000fe40003f01070 */
[----:B------:R-:W-:Y:S02]  /*0ec0*/  SEL R12, R12, 0x1, !P4 ;  /* 0x000000010c0c7807 */ /* 0x000fe40006000000 */
[----:B------:R-:W-:Y:S02]  /*0ed0*/  ISETP.LT.AND.EX P0, PT, R11, R18, PT, P0 ;  /* 0x000000120b00720c */ /* 0x000fe40003f01300 */
[----:B------:R-:W-:Y:S02]  /*0ee0*/  LOP3.LUT P2, RZ, R12, 0xff, RZ, 0xc0, !PT ;  /* 0x000000ff0cff7812 */ /* 0x000fe4000784c0ff */
[----:B------:R-:W-:Y:S02]  /*0ef0*/  IADD3 R2, P5, PT, R0, UR10, RZ ;  /* 0x0000000a00027c10 */ /* 0x000fe4000ffbe0ff */
[----:B------:R-:W-:-:S02]  /*0f00*/  SEL R9, R3, R16, P0 ;  /* 0x0000001003097207 */ /* 0x000fc40000000000 */
[----:B------:R-:W-:Y:S02]  /*0f10*/  SEL R10, R11, R18, P0 ;  /* 0x000000120b0a7207 */ /* 0x000fe40000000000 */
[----:B------:R-:W-:Y:S01]  /*0f20*/  @!P4 SEL R9, R3, R16, !P3 ;  /* 0x000000100309c207 */ /* 0x000fe20005800000 */
[----:B------:R-:W-:Y:S01]  /*0f30*/  IMAD.X R3, RZ, RZ, UR11, P5 ;  /* 0x0000000bff037e24 */ /* 0x000fe2000a8e06ff */
[----:B------:R-:W-:Y:S02]  /*0f40*/  @!P4 SEL R10, R11, R18, !P3 ;  /* 0x000000120b0ac207 */ /* 0x000fe40005800000 */
[----:B------:R-:W-:Y:S02]  /*0f50*/  ISETP.NE.AND P4, PT, R8, R15, P2 ;  /* 0x0000000f0800720c */ /* 0x000fe40001785270 */
[----:B------:R-:W-:Y:S02]  /*0f60*/  ISETP.LT.U32.AND P0, PT, R2, R9, PT ;  /* 0x000000090200720c */ /* 0x000fe40003f01070 */
[----:B------:R-:W-:-:S02]  /*0f70*/  ISETP.NE.AND P3, PT, R8, R15, PT ;  /* 0x0000000f0800720c */ /* 0x000fc40003f65270 */
[CC--:B------:R-:W-:Y:S02]  /*0f80*/  ISETP.LT.AND.EX P0, PT, R3.reuse, R10.reuse, PT, P0 ;  /* 0x0000000a0300720c */ /* 0x0c0fe40003f01300 */
[----:B------:R-:W-:Y:S02]  /*0f90*/  @!P2 SEL R12, RZ, 0x1, !P3 ;  /* 0x00000001ff0ca807 */ /* 0x000fe40005800000 */
[-C--:B------:R-:W-:Y:S02]  /*0fa0*/  SEL R13, R2, R9.reuse, P0 ;  /* 0x00000009020d7207 */ /* 0x080fe40000000000 */
[----:B------:R-:W-:Y:S02]  /*0fb0*/  SEL R0, R3, R10, P0 ;  /* 0x0000000a03007207 */ /* 0x000fe40000000000 */
[----:B------:R-:W-:Y:S02]  /*0fc0*/  SEL R12, R12, 0x1, !P4 ;  /* 0x000000010c0c7807 */ /* 0x000fe40006000000 */
[----:B------:R-:W-:-:S02]  /*0fd0*/  @!P4 SEL R13, R2, R9, !P2 ;  /* 0x00000009020dc207 */ /* 0x000fc40005000000 */
[----:B------:R-:W-:-:S07]  /*0fe0*/  @!P4 SEL R0, R3, R10, !P2 ;  /* 0x0000000a0300c207 */ /* 0x000fce0005000000 */
.L_x_543:
[----:B------:R-:W-:Y:S05]  /*0ff0*/  BSYNC.RECONVERGENT B2 ;  /* 0x0000000000027941 */ /* 0x000fea0003800200 */
.L_x_542:
        /* <DEDUP_REMOVED lines=42> */
.L_x_545:
[----:B------:R-:W-:Y:S05]  /*12a0*/  BSYNC.RECONVERGENT B2 ;  /* 0x0000000000027941 */ /* 0x000fea0003800200 */
.L_x_544:
        /* <DEDUP_REMOVED lines=23> */
.L_x_538:
[----:B------:R-:W-:Y:S05]  /*1420*/  BSYNC.RECONVERGENT B1 ;  /* 0x0000000000017941 */ /* 0x000fea0003800200 */
.L_x_537:
[----:B------:R-:W-:-:S09]  /*1430*/  UISETP.GE.U32.AND UP0, UPT, UR4, 0x100, UPT ;  /* 0x000001000400788c */ /* 0x000fd2000bf06070 */
        /* <DEDUP_REMOVED lines=25> */
.L_x_548:
[----:B------:R-:W-:Y:S05]  /*15d0*/  BSYNC.RECONVERGENT B1 ;  /* 0x0000000000017941 */ /* 0x000fea0003800200 */
.L_x_547:
        /* <DEDUP_REMOVED lines=23> */
.L_x_550:
[----:B------:R-:W-:Y:S05]  /*1750*/  BSYNC.RECONVERGENT B1 ;  /* 0x0000000000017941 */ /* 0x000fea0003800200 */
.L_x_549:
        /* <DEDUP_REMOVED lines=20> */
.L_x_552:
[----:B------:R-:W-:Y:S05]  /*18a0*/  BSYNC.RECONVERGENT B1 ;  /* 0x0000000000017941 */ /* 0x000fea0003800200 */
.L_x_551:
        /* <DEDUP_REMOVED lines=20> */
.L_x_554:
[----:B------:R-:W-:Y:S05]  /*19f0*/  BSYNC.RECONVERGENT B1 ;  /* 0x0000000000017941 */ /* 0x000fea0003800200 */
.L_x_553:
        /* <DEDUP_REMOVED lines=20> */
.L_x_556:
[----:B------:R-:W-:Y:S05]  /*1b40*/  BSYNC.RECONVERGENT B1 ;  /* 0x0000000000017941 */ /* 0x000fea0003800200 */
.L_x_555:
        /* <DEDUP_REMOVED lines=12> */
.L_x_558:
[----:B------:R-:W-:Y:S05]  /*1c10*/  BSYNC.RECONVERGENT B1 ;  /* 0x0000000000017941 */ /* 0x000fea0003800200 */
.L_x_557:
        /* <DEDUP_REMOVED lines=8> */
[----:B----4-:R-:W4:Y:S04]  /*1ca0*/  LDS.64 R4, [UR5+0x20] ;  /* 0x00002005ff047984 */ /* 0x010f280008000a00 */
[----:B------:R-:W1:Y:S04]  /*1cb0*/  LDS.U8 R15, [UR5+0x28] ;  /* 0x00002805ff0f7984 */ /* 0x000e680008000000 */
[----:B------:R-:W3:Y:S04]  /*1cc0*/  LDS.64 R8, [UR5+0x30] ;  /* 0x00003005ff087984 */ /* 0x000ee80008000a00 */
[----:B------:R-:W3:Y:S04]  /*1cd0*/  LDS.U8 R16, [UR5+0x38] ;  /* 0x00003805ff107984 */ /* 0x000ee80008000000 */
[----:B0-2---:R-:W0:Y:S04]  /*1ce0*/  LDS.64 R6, [UR5+0x40] ;  /* 0x00004005ff067984 */ /* 0x005e280008000a00 */
[----:B------:R-:W2:Y:S04]  /*1cf0*/  LDS.U8 R17, [UR5+0x48] ;  /* 0x00004805ff117984 */ /* 0x000ea80008000000 */
[----:B------:R-:W2:Y:S01]  /*1d00*/  LDS.64 R2, [UR5+0x50] ;  /* 0x00005005ff027984 */ /* 0x000ea20008000a00 */
[----:B-----5:R-:W-:-:S02]  /*1d10*/  ISETP.NE.AND P2, PT, R10, RZ, PT ;  /* 0x000000ff0a00720c */ /* 0x020fc40003f45270 */
[----:B----4-:R-:W-:Y:S02]  /*1d20*/  ISETP.LT.U32.AND P0, PT, R4, R13, PT ;  /* 0x0000000d0400720c */ /* 0x010fe40003f01070 */
[----:B------:R-:W-:Y:S02]  /*1d30*/  @P4 SEL R10, R12, 0x1, !P2 ;  /* 0x000000010c0a4807 */ /* 0x000fe40005000000 */
[----:B------:R-:W-:Y:S01]  /*1d40*/  ISETP.LT.AND.EX P0, PT, R5, R0, PT, P0 ;  /* 0x000000000500720c */ /* 0x000fe20003f01300 */
[----:B------:R-:W-:Y:S01]  /*1d50*/  LDS.U8 R12, [UR5+0x78] ;  /* 0x00007805ff0c7984 */ /* 0x000fe20008000000 */
[----:B------:R-:W-:Y:S02]  /*1d60*/  LOP3.LUT P3, RZ, R10, 0xff, RZ, 0xc0, !PT ;  /* 0x000000ff0aff7812 */ /* 0x000fe4000786c0ff */
[----:B-1----:R-:W-:-:S03]  /*1d70*/  ISETP.NE.AND P5, PT, R15, RZ, PT ;  /* 0x000000ff0f00720c */ /* 0x002fc60003fa5270 */
[C---:B---3--:R-:W-:Y:S02]  /*1d80*/  @P2 SEL R13, R4.reuse, R13, P0 ;  /* 0x0000000d040d2207 */ /* 0x048fe40000000000 */
[C---:B------:R-:W-:Y:S02]  /*1d90*/  @P2 SEL R0, R5.reuse, R0, P0 ;  /* 0x0000000005002207 */ /* 0x040fe40000000000 */
[----:B------:R-:W-:Y:S02]  /*1da0*/  SEL R13, R4, R13, !P4 ;  /* 0x0000000d040d7207 */ /* 0x000fe40006000000 */
[----:B------:R-:W-:Y:S02]  /*1db0*/  SEL R11, R5, R0, !P4 ;  /* 0x00000000050b7207 */ /* 0x000fe40006000000 */
[----:B------:R-:W-:Y:S01]  /*1dc0*/  ISETP.LT.U32.AND P0, PT, R8, R13, PT ;  /* 0x0000000d0800720c */ /* 0x000fe20003f01070 */
[----:B------:R-:W1:Y:S01]  /*1dd0*/  LDS.U8 R0, [UR5+0x58] ;  /* 0x00005805ff007984 */ /* 0x000e620008000000 */
[----:B------:R-:W-:-:S02]  /*1de0*/  @P3 SEL R15, R10, 0x1, !P5 ;  /* 0x000000010a0f3807 */ /* 0x000fc40006800000 */
[----:B------:R-:W-:Y:S01]  /*1df0*/  ISETP.LT.AND.EX P0, PT, R9, R11, PT, P0 ;  /* 0x0000000b0900720c */ /* 0x000fe20003f01300 */
[----:B------:R-:W3:Y:S01]  /*1e00*/  LDS.64 R4, [UR5+0x60] ;  /* 0x00006005ff047984 */ /* 0x000ee20008000a00 */
[----:B------:R-:W-:Y:S02]  /*1e10*/  LOP3.LUT P2, RZ, R15, 0xff, RZ, 0xc0, !PT ;  /* 0x000000ff0fff7812 */ /* 0x000fe4000784c0ff */
[----:B------:R-:W-:Y:S01]  /*1e20*/  @P5 SEL R13, R8, R13, P0 ;  /* 0x0000000d080d5207 */ /* 0x000fe20000000000 */
[----:B------:R-:W4:Y:S01]  /*1e30*/  LDS.U8 R10, [UR5+0x68] ;  /* 0x00006805ff0a7984 */ /* 0x000f220008000000 */
[----:B------:R-:W-:Y:S02]  /*1e40*/  ISETP.NE.AND P4, PT, R16, RZ, PT ;  /* 0x000000ff1000720c */ /* 0x000fe40003f85270 */
[----:B------:R-:W-:Y:S02]  /*1e50*/  @P5 SEL R11, R9, R11, P0 ;  /* 0x0000000b090b5207 */ /* 0x000fe40000000000 */
[----:B------:R-:W-:-:S02]  /*1e60*/  SEL R13, R8, R13, !P3 ;  /* 0x0000000d080d7207 */ /* 0x000fc40005800000 */
[----:B------:R-:W-:Y:S02]  /*1e70*/  SEL R11, R9, R11, !P3 ;  /* 0x0000000b090b7207 */ /* 0x000fe40005800000 */
[C---:B0-----:R-:W-:Y:S01]  /*1e80*/  ISETP.LT.U32.AND P0, PT, R6.reuse, R13, PT ;  /* 0x0000000d0600720c */ /* 0x041fe20003f01070 */
[----:B------:R-:W0:Y:S01]  /*1e90*/  LDS.64 R8, [UR5+0x70] ;  /* 0x00007005ff087984 */ /* 0x000e220008000a00 */
[----:B------:R-:W-:Y:S02]  /*1ea0*/  @P2 SEL R16, R15, 0x1, !P4 ;  /* 0x000000010f102807 */ /* 0x000fe40006000000 */
[----:B------:R-:W-:Y:S02]  /*1eb0*/  ISETP.LT.AND.EX P0, PT, R7, R11, PT, P0 ;  /* 0x0000000b0700720c */ /* 0x000fe40003f01300 */
[----:B--2---:R-:W-:Y:S02]  /*1ec0*/  ISETP.NE.AND P3, PT, R17, RZ, PT ;  /* 0x000000ff1100720c */ /* 0x004fe40003f65270 */
[----:B------:R-:W-:-:S02]  /*1ed0*/  @P4 SEL R13, R6, R13, P0 ;  /* 0x0000000d060d4207 */ /* 0x000fc40000000000 */
[----:B------:R-:W-:Y:S02]  /*1ee0*/  LOP3.LUT P5, RZ, R16, 0xff, RZ, 0xc0, !PT ;  /* 0x000000ff10ff7812 */ /* 0x000fe400078ac0ff */
[C---:B------:R-:W-:Y:S02]  /*1ef0*/  @P4 SEL R11, R7.reuse, R11, P0 ;  /* 0x0000000b070b4207 */ /* 0x040fe40000000000 */
[----:B------:R-:W-:Y:S02]  /*1f00*/  SEL R13, R6, R13, !P2 ;  /* 0x0000000d060d7207 */ /* 0x000fe40005000000 */
[----:B------:R-:W-:Y:S02]  /*1f10*/  SEL R11, R7, R11, !P2 ;  /* 0x0000000b070b7207 */ /* 0x000fe40005000000 */
[----:B------:R-:W-:Y:S01]  /*1f20*/  ISETP.LT.U32.AND P0, PT, R2, R13, PT ;  /* 0x0000000d0200720c */ /* 0x000fe20003f01070 */
[----:B------:R-:W2:Y:S03]  /*1f30*/  LDS.64 R6, [UR5+0x80] ;  /* 0x00008005ff067984 */ /* 0x000ea60008000a00 */
[----:B------:R-:W-:-:S02]  /*1f40*/  ISETP.LT.AND.EX P0, PT, R3, R11, PT, P0 ;  /* 0x0000000b0300720c */ /* 0x000fc40003f01300 */
[----:B------:R-:W-:Y:S02]  /*1f50*/  @P5 SEL R17, R16, 0x1, !P3 ;  /* 0x0000000110115807 */ /* 0x000fe40005800000 */
[----:B------:R-:W-:Y:S02]  /*1f60*/  @P3 SEL R13, R2, R13, P0 ;  /* 0x0000000d020d3207 */ /* 0x000fe40000000000 */
[----:B-1----:R-:W-:Y:S02]  /*1f70*/  ISETP.NE.AND P2, PT, R0, RZ, PT ;  /* 0x000000ff0000720c */ /* 0x002fe40003f45270 */
[----:B------:R-:W-:Y:S02]  /*1f80*/  @P3 SEL R11, R3, R11, P0 ;  /* 0x0000000b030b3207 */ /* 0x000fe40000000000 */
[----:B------:R-:W-:Y:S02]  /*1f90*/  SEL R13, R2, R13, !P5 ;  /* 0x0000000d020d7207 */ /* 0x000fe40006800000 */
[----:B------:R-:W-:-:S02]  /*1fa0*/  LOP3.LUT P4, RZ, R17, 0xff, RZ, 0xc0, !PT ;  /* 0x000000ff11ff7812 */ /* 0x000fc4000788c0ff */
[----:B------:R-:W-:Y:S02]  /*1fb0*/  SEL R3, R3, R11, !P5 ;  /* 0x0000000b03037207 */ /* 0x000fe40006800000 */
[----:B---3--:R-:W-:Y:S02]  /*1fc0*/  ISETP.LT.U32.AND P0, PT, R4, R13, PT ;  /* 0x0000000d0400720c */ /* 0x008fe40003f01070 */
[----:B----4-:R-:W-:Y:S02]  /*1fd0*/  ISETP.NE.AND P3, PT, R10, RZ, PT ;  /* 0x000000ff0a00720c */ /* 0x010fe40003f65270 */
[----:B------:R-:W-:-:S04]  /*1fe0*/  ISETP.LT.AND.EX P0, PT, R5, R3, PT, P0 ;  /* 0x000000030500720c */ /* 0x000fc80003f01300 */
[C---:B------:R-:W-:Y:S02]  /*1ff0*/  @P2 SEL R13, R4.reuse, R13, P0 ;  /* 0x0000000d040d2207 */ /* 0x040fe40000000000 */
[----:B------:R-:W-:Y:S02]  /*2000*/  @P4 SEL R0, R17, 0x1, !P2 ;  /* 0x0000000111004807 */ /* 0x000fe40005000000 */
[C---:B------:R-:W-:Y:S02]  /*2010*/  @P2 SEL R3, R5.reuse, R3, P0 ;  /* 0x0000000305032207 */ /* 0x040fe40000000000 */
[----:B------:R-:W-:Y:S02]  /*2020*/  SEL R13, R4, R13, !P4 ;  /* 0x0000000d040d7207 */ /* 0x000fe40006000000 */
[----:B------:R-:W-:Y:S02]  /*2030*/  LOP3.LUT P5, RZ, R0, 0xff, RZ, 0xc0, !PT ;  /* 0x000000ff00ff7812 */ /* 0x000fe400078ac0ff */
[----:B------:R-:W-:-:S02]  /*2040*/  SEL R5, R5, R3, !P4 ;  /* 0x0000000305057207 */ /* 0x000fc40006000000 */
[----:B0-----:R-:W-:Y:S02]  /*2050*/  ISETP.LT.U32.AND P0, PT, R8, R13, PT ;  /* 0x0000000d0800720c */ /* 0x001fe40003f01070 */
[----:B------:R-:W-:Y:S02]  /*2060*/  ISETP.NE.AND P4, PT, R12, RZ, PT ;  /* 0x000000ff0c00720c */ /* 0x000fe40003f85270 */
[----:B------:R-:W-:-:S04]  /*2070*/  ISETP.LT.AND.EX P0, PT, R9, R5, PT, P0 ;  /* 0x000000050900720c */ /* 0x000fc80003f01300 */
[----:B------:R-:W-:Y:S02]  /*2080*/  @P3 SEL R13, R8, R13, P0 ;  /* 0x0000000d080d3207 */ /* 0x000fe40000000000 */
        /* <DEDUP_REMOVED lines=13> */
.L_x_546:
        /* <DEDUP_REMOVED lines=36> */
.L_x_561:
[----:B------:R-:W-:Y:S05]  /*23a0*/  BSYNC.RECONVERGENT B1 ;  /* 0x0000000000017941 */ /* 0x000fea0003800200 */
.L_x_560:
        /* <DEDUP_REMOVED lines=21> */
.L_x_563:
[----:B------:R-:W-:Y:S05]  /*2500*/  BSYNC.RECONVERGENT B1 ;  /* 0x0000000000017941 */ /* 0x000fea0003800200 */
.L_x_562:
        /* <DEDUP_REMOVED lines=20> */
.L_x_565:
[----:B------:R-:W-:Y:S05]  /*2650*/  BSYNC.RECONVERGENT B1 ;  /* 0x0000000000017941 */ /* 0x000fea0003800200 */
.L_x_564:
        /* <DEDUP_REMOVED lines=20> */
.L_x_567:
[----:B------:R-:W-:Y:S05]  /*27a0*/  BSYNC.RECONVERGENT B1 ;  /* 0x0000000000017941 */ /* 0x000fea0003800200 */
.L_x_566:
        /* <DEDUP_REMOVED lines=20> */
.L_x_569:
[----:B------:R-:W-:Y:S05]  /*28f0*/  BSYNC.RECONVERGENT B1 ;  /* 0x0000000000017941 */ /* 0x000fea0003800200 */
.L_x_568:
        /* <DEDUP_REMOVED lines=12> */
.L_x_571:
[----:B------:R-:W-:Y:S05]  /*29c0*/  BSYNC.RECONVERGENT B1 ;  /* 0x0000000000017941 */ /* 0x000fea0003800200 */
.L_x_570:
[----:B------:R-:W-:Y:S01]  /*29d0*/  BAR.SYNC.DEFER_BLOCKING 0x0 ;  /* 0x0000000000007b1d */ /* 0x000fe20000010000 */
[----:B------:R-:W-:-:S13]  /*29e0*/  ISETP.NE.AND P1, PT, R5, RZ, PT ;  /* 0x000000ff0500720c */ /* 0x000fda0003f25270 */
[----:B------:R-:W-:Y:S05]  /*29f0*/  @P1 BRA `(.L_x_559) ;  /* 0x0000002c00cc1947 */ /* 0x000fea0003800000 */
[----:B------:R-:W-:Y:S02]  /*2a00*/  UISETP.GE.U32.AND UP0, UPT, UR4, 0x21, UPT ;  /* 0x000000210400788c */ /* 0x000fe4000bf06070 */
[----:B------:R-:W-:Y:S02]  /*2a10*/  UISETP.GE.U32.AND UP1, UPT, UR4, 0x41, UPT ;  /* 0x000000410400788c */ /* 0x000fe4000bf26070 */
[----:B------:R-:W-:Y:S02]  /*2a20*/  UISETP.GE.U32.AND UP2, UPT, UR4, 0x61, UPT ;  /* 0x000000610400788c */ /* 0x000fe4000bf46070 */
[----:B------:R-:W-:Y:S02]  /*2a30*/  UISETP.GE.U32.AND UP3, UPT, UR4, 0x81, UPT ;  /* 0x000000810400788c */ /* 0x000fe4000bf66070 */
[----:B------:R-:W-:Y:S02]  /*2a40*/  UISETP.GE.U32.AND UP4, UPT, UR4, 0xa1, UPT ;  /* 0x000000a10400788c */ /* 0x000fe4000bf86070 */
[----:B------:R-:W-:-:S02]  /*2a50*/  UISETP.GE.U32.AND UP5, UPT, UR4, 0xc1, UPT ;  /* 0x000000c10400788c */ /* 0x000fc4000bfa6070 */
[----:B------:R-:W-:Y:S01]  /*2a60*/  UISETP.GE.U32.AND UP6, UPT, UR4, 0xe1, UPT ;  /* 0x000000e10400788c */ /* 0x000fe2000bfc6070 */
[----:B------:R-:W-:Y:S10]  /*2a70*/  BRA.U !UP0, `(.L_x_572) ;  /* 0x00000001083c7547 */ /* 0x000ff4000b800000 */
[----:B------:R-:W5:Y:S01]  /*2a80*/  S2UR UR6, SR_CgaCtaId ;  /* 0x00000000000679c3 */ /* 0x000f620000008800 */
[----:B------:R-:W-:Y:S01]  /*2a90*/  UMOV UR5, 0x400 ;  /* 0x0000040000057882 */ /* 0x000fe20000000000 */
[----:B------:R-:W-:Y:S01]  /*2aa0*/  LOP3.LUT P3, RZ, R12, 0xff, RZ, 0xc0, !PT ;  /* 0x000000ff0cff7812 */ /* 0x000fe2000786c0ff */
[----:B-----5:R-:W-:-:S09]  /*2ab0*/  ULEA UR5, UR6, UR5, 0x18 ;  /* 0x0000000506057291 */ /* 0x020fd2000f8ec0ff */
[----:B----4-:R-:W4:Y:S04]  /*2ac0*/  LDS.U8 R4, [UR5+0x18] ;  /* 0x00001805ff047984 */ /* 0x010f280008000000 */
[----:B0-23--:R-:W0:Y:S01]  /*2ad0*/  LDS.64 R2, [UR5+0x20] ;  /* 0x00002005ff027984 */ /* 0x00de220008000a00 */
[----:B----4-:R-:W-:Y:S02]  /*2ae0*/  ISETP.NE.AND P2, PT, R4, RZ, PT ;  /* 0x000000ff0400720c */ /* 0x010fe40003f45270 */
        /* <DEDUP_REMOVED lines=8> */
.L_x_572:
[----:B------:R-:W-:Y:S05]  /*2b70*/  BRA.U !UP1, `(.L_x_573) ;  /* 0x00000001093c7547 */ /* 0x000fea000b800000 */
        /* <DEDUP_REMOVED lines=15> */
.L_x_573:
        /* <DEDUP_REMOVED lines=16> */
.L_x_574:
        /* <DEDUP_REMOVED lines=16> */
.L_x_575:
        /* <DEDUP_REMOVED lines=16> */
.L_x_576:
        /* <DEDUP_REMOVED lines=16> */
.L_x_577:
        /* <DEDUP_REMOVED lines=17> */
.L_x_536:
        /* <DEDUP_REMOVED lines=10> */
[----:B------:R-:W-:Y:S01]  /*3220*/  UIADD3 UR5, UPT, UPT, UR4, -0x400, URZ ;  /* 0xfffffc0004057890 */ /* 0x000fe2000fffe0ff */
[----:B------:R-:W-:-:S02]  /*3230*/  VIADD R6, R15, 0x100 ;  /* 0x000001000f067836 */ /* 0x000fc40000000000 */
[----:B------:R-:W-:Y:S01]  /*3240*/  IMAD.SHL.U32 R19, R5, 0x2, RZ ;  /* 0x0000000205137824 */ /* 0x000fe200078e00ff */
[----:B------:R-:W-:Y:S01]  /*3250*/  UISETP.GE.U32.AND UP0, UPT, UR5, 0x400, UPT ;  /* 0x000004000500788c */ /* 0x000fe2000bf06070 */
[----:B------:R-:W-:Y:S02]  /*3260*/  IMAD.MOV.U32 R16, RZ, RZ, 0x400 ;  /* 0x00000400ff107424 */ /* 0x000fe400078e00ff */
[C---:B------:R-:W-:Y:S01]  /*3270*/  VIADD R4, R19.reuse, 0x400 ;  /* 0x0000040013047836 */ /* 0x040fe20000000000 */
        /* <DEDUP_REMOVED lines=13> */
[----:B------:R-:W-:-:S03]  /*3350*/  ISETP.LT.AND.EX P1, PT, R17, R6, PT, P1 ;  /* 0x000000061100720c */ /* 0x000fc60003f21310 */
[----:B------:R-:W-:Y:S02]  /*3360*/  IMAD.X R7, RZ, RZ, R17, P3 ;  /* 0x000000ffff077224 */ /* 0x000fe400018e0611 */
[----:B------:R-:W-:Y:S02]  /*3370*/  @P2 SEL R13, R10, R13, P1 ;  /* 0x0000000d0a0d2207 */ /* 0x000fe40000800000 */
[----:B------:R-:W-:Y:S02]  /*3380*/  @P2 SEL R6, R17, R6, P1 ;  /* 0x0000000611062207 */ /* 0x000fe40000800000 */
[----:B------:R-:W-:Y:S02]  /*3390*/  ISETP.NE.AND P2, PT, R0, R11, PT ;  /* 0x0000000b0000720c */ /* 0x000fe40003f45270 */
[----:B------:R-:W-:Y:S02]  /*33a0*/  SEL R13, R13, R10, P0 ;  /* 0x0000000a0d0d7207 */ /* 0x000fe40000000000 */
[----:B------:R-:W-:-:S02]  /*33b0*/  SEL R6, R6, R17, P0 ;  /* 0x0000001106067207 */ /* 0x000fc40000000000 */
[----:B------:R-:W-:Y:S02]  /*33c0*/  ISETP.LT.U32.AND P1, PT, R8, R13, PT ;  /* 0x0000000d0800720c */ /* 0x000fe40003f21070 */
[----:B------:R-:W-:Y:S02]  /*33d0*/  ISETP.NE.OR P0, PT, R4, R9, P0 ;  /* 0x000000090400720c */ /* 0x000fe40000705670 */
[CC--:B------:R-:W-:Y:S02]  /*33e0*/  ISETP.LT.AND.EX P1, PT, R7.reuse, R6.reuse, PT, P1 ;  /* 0x000000060700720c */ /* 0x0c0fe40003f21310 */
[----:B------:R-:W-:Y:S02]  /*33f0*/  ISETP.NE.OR P3, PT, R0, R11, P0 ;  /* 0x0000000b0000720c */ /* 0x000fe40000765670 */
[----:B------:R-:W-:Y:S02]  /*3400*/  @P2 SEL R13, R8, R13, P1 ;  /* 0x0000000d080d2207 */ /* 0x000fe40000800000 */
[----:B------:R-:W-:-:S02]  /*3410*/  @P2 SEL R6, R7, R6, P1 ;  /* 0x0000000607062207 */ /* 0x000fc40000800000 */
[----:B------:R-:W-:Y:S02]  /*3420*/  SEL R12, RZ, 0x1, !P3 ;  /* 0x00000001ff0c7807 */ /* 0x000fe40005800000 */
[----:B------:R-:W-:Y:S02]  /*3430*/  SEL R13, R13, R8, P0 ;  /* 0x000000080d0d7207 */ /* 0x000fe40000000000 */
[----:B------:R-:W-:Y:S01]  /*3440*/  SEL R0, R6, R7, P0 ;  /* 0x0000000706007207 */ /* 0x000fe20000000000 */
[----:B------:R-:W-:Y:S06]  /*3450*/  BRA.U !UP0, `(.L_x_578) ;  /* 0x0000000508147547 */ /* 0x000fec000b800000 */
[----:B------:R-:W-:Y:S01]  /*3460*/  IMAD.MOV.U32 R16, RZ, RZ, 0x400 ;  /* 0x00000400ff107424 */ /* 0x000fe200078e00ff */
[----:B------:R-:W0:Y:S01]  /*3470*/  LDCU UR4, c[0x0][0x3b0] ;  /* 0x00007600ff0477ac */ /* 0x000e220008000800 */
[----:B------:R-:W2:Y:S01]  /*3480*/  LDCU.64 UR6, c[0x0][0x3a0] ;  /* 0x00007400ff0677ac */ /* 0x000ea20008000a00 */
[----:B------:R-:W-:-:S04]  /*3490*/  NOP ;  /* 0x0000000000007918 */ /* 0x000fc80000000000 */
.L_x_580:
[----:B------:R-:W-:-:S05]  /*34a0*/  IMAD.WIDE.U32 R6, R16, 0x4, R2 ;  /* 0x0000000410067825 */ /* 0x000fca00078e0002 */
[----:B------:R-:W3:Y:S04]  /*34b0*/  LDG.E R9, desc[UR8][R6.64] ;  /* 0x0000000806097981 */ /* 0x000ee8000c1e1900 */
[----:B------:R-:W4:Y:S04]  /*34c0*/  LDG.E R11, desc[UR8][R6.64+0x400] ;  /* 0x00040008060b7981 */ /* 0x000f28000c1e1900 */
[----:B------:R-:W5:Y:S04]  /*34d0*/  LDG.E R17, desc[UR8][R6.64+0x800] ;  /* 0x0008000806117981 */ /* 0x000f68000c1e1900 */
[----:B------:R1:W5:Y:S01]  /*34e0*/  LDG.E R19, desc[UR8][R6.64+0xc00] ;  /* 0x000c000806137981 */ /* 0x000362000c1e1900 */
[----:B------:R-:W-:Y:S01]  /*34f0*/  IMAD.IADD R4, R5, 0x1, R16 ;  /* 0x0000000105047824 */ /* 0x000fe200078e0210 */
[----:B------:R-:W-:Y:S01]  /*3500*/  LOP3.LUT P2, RZ, R12, 0xff, RZ, 0xc0, !PT ;  /* 0x000000ff0cff7812 */ /* 0x000fe2000784c0ff */
[----:B------:R-:W-:-:S02]  /*3510*/  IMAD.MOV.U32 R21, RZ, RZ, R0 ;  /* 0x000000ffff157224 */ /* 0x000fc400078e0000 */
[----:B------:R-:W-:-:S04]  /*3520*/  IMAD.SHL.U32 R4, R4, 0x2, RZ ;  /* 0x0000000204047824 */ /* 0x000fc800078e00ff */
[C---:B------:R-:W-:Y:S01]  /*3530*/  VIADD R0, R4.reuse, 0x200 ;  /* 0x0000020004007836 */ /* 0x040fe20000000000 */
[----:B---3--:R-:W-:Y:S02]  /*3540*/  ISETP.NE.AND P3, PT, R4, R9, PT ;  /* 0x000000090400720c */ /* 0x008fe40003f65270 */
[----:B--2---:R-:W-:Y:S02]  /*3550*/  IADD3 R9, P1, P4, R15, UR6, R16 ;  /* 0x000000060f097c10 */ /* 0x004fe4000fc3e010 */
[----:B------:R-:W-:Y:S02]  /*3560*/  SEL R18, RZ, 0x1, !P3 ;  /* 0x00000001ff127807 */ /* 0x000fe40005800000 */
[C---:B------:R-:W-:Y:S02]  /*3570*/  ISETP.LT.U32.AND P0, PT, R9.reuse, R13, PT ;  /* 0x0000000d0900720c */ /* 0x040fe40003f01070 */
[----:B------:R-:W-:Y:S02]  /*3580*/  IADD3.X R10, PT, PT, RZ, UR7, RZ, P1, P4 ;  /* 0x00000007ff0a7c10 */ /* 0x000fe40008fe84ff */
[----:B------:R-:W-:-:S02]  /*3590*/  IADD3 R8, P4, PT, R9, 0x100, RZ ;  /* 0x0000010009087810 */ /* 0x000fc40007f9e0ff */
[----:B------:R-:W-:Y:S02]  /*35a0*/  ISETP.LT.AND.EX P0, PT, R10, R21, PT, P0 ;  /* 0x000000150a00720c */ /* 0x000fe40003f01300 */
[----:B----4-:R-:W-:Y:S01]  /*35b0*/  ISETP.NE.AND P1, PT, R0, R11, PT ;  /* 0x0000000b0000720c */ /* 0x010fe20003f25270 */
[----:B-1----:R-:W-:Y:S01]  /*35c0*/  IMAD.X R7, RZ, RZ, R10, P4 ;  /* 0x000000ffff077224 */ /* 0x002fe200020e060a */
[C---:B------:R-:W-:Y:S01]  /*35d0*/  @P3 SEL R13, R9.reuse, R13, P0 ;  /* 0x0000000d090d3207 */ /* 0x040fe20000000000 */
[----:B------:R-:W-:Y:S01]  /*35e0*/  VIADD R0, R4, 0x400 ;  /* 0x0000040004007836 */ /* 0x000fe20000000000 */
[----:B------:R-:W-:Y:S01]  /*35f0*/  @P3 SEL R21, R10, R21, P0 ;  /* 0x000000150a153207 */ /* 0x000fe20000000000 */
[----:B------:R-:W-:Y:S01]  /*3600*/  VIADD R4, R4, 0x600 ;  /* 0x0000060004047836 */ /* 0x000fe20000000000 */
[----:B------:R-:W-:Y:S02]  /*3610*/  SEL R13, R9, R13, !P2 ;  /* 0x0000000d090d7207 */ /* 0x000fe40005000000 */
[----:B------:R-:W-:-:S02]  /*3620*/  @P2 SEL R18, R12, 0x1, !P3 ;  /* 0x000000010c122807 */ /* 0x000fc40005800000 */
[----:B------:R-:W-:Y:S02]  /*3630*/  SEL R6, R10, R21, !P2 ;  /* 0x000000150a067207 */ /* 0x000fe40005000000 */
[----:B------:R-:W-:Y:S02]  /*3640*/  ISETP.LT.U32.AND P0, PT, R8, R13, PT ;  /* 0x0000000d0800720c */ /* 0x000fe40003f01070 */
[----:B------:R-:W-:Y:S02]  /*3650*/  LOP3.LUT P3, RZ, R18, 0xff, RZ, 0xc0, !PT ;  /* 0x000000ff12ff7812 */ /* 0x000fe4000786c0ff */
[----:B------:R-:W-:Y:S02]  /*3660*/  ISETP.LT.AND.EX P0, PT, R7, R6, PT, P0 ;  /* 0x000000060700720c */ /* 0x000fe40003f01300 */
[----:B-----5:R-:W-:Y:S02]  /*3670*/  ISETP.NE.AND P2, PT, R0, R17, PT ;  /* 0x000000110000720c */ /* 0x020fe40003f45270 */
[----:B------:R-:W-:-:S02]  /*3680*/  @P1 SEL R13, R8, R13, P0 ;  /* 0x0000000d080d1207 */ /* 0x000fc40000000000 */
[----:B------:R-:W-:Y:S02]  /*3690*/  @P1 SEL R6, R7, R6, P0 ;  /* 0x0000000607061207 */ /* 0x000fe40000000000 */
[----:B------:R-:W-:Y:S02]  /*36a0*/  SEL R13, R8, R13, !P3 ;  /* 0x0000000d080d7207 */ /* 0x000fe40005800000 */
[----:B------:R-:W-:Y:S02]  /*36b0*/  IADD3 R8, P0, PT, R9, 0x200, RZ ;  /* 0x0000020009087810 */ /* 0x000fe40007f1e0ff */
[----:B------:R-:W-:Y:S02]  /*36c0*/  SEL R11, RZ, 0x1, !P1 ;  /* 0x00000001ff0b7807 */ /* 0x000fe40004800000 */
[----:B------:R-:W-:Y:S02]  /*36d0*/  @P3 SEL R11, R18, 0x1, !P1 ;  /* 0x00000001120b3807 */ /* 0x000fe40004800000 */
[----:B------:R-:W-:Y:S01]  /*36e0*/  SEL R0, R7, R6, !P3 ;  /* 0x0000000607007207 */ /* 0x000fe20005800000 */
[----:B------:R-:W-:Y:S01]  /*36f0*/  IMAD.X R7, RZ, RZ, R10, P0 ;  /* 0x000000ffff077224 */ /* 0x000fe200000e060a */
[----:B------:R-:W-:-:S02]  /*3700*/  ISETP.LT.U32.AND P0, PT, R8, R13, PT ;  /* 0x0000000d0800720c */ /* 0x000fc40003f01070 */
[----:B------:R-:W-:Y:S02]  /*3710*/  LOP3.LUT P4, RZ, R11, 0xff, RZ, 0xc0, !PT ;  /* 0x000000ff0bff7812 */ /* 0x000fe4000788c0ff */
[CC--:B------:R-:W-:Y:S02]  /*3720*/  ISETP.LT.AND.EX P0, PT, R7.reuse, R0.reuse, PT, P0 ;  /* 0x000000000700720c */ /* 0x0c0fe40003f01300 */
[----:B------:R-:W-:Y:S02]  /*3730*/  ISETP.NE.AND P1, PT, R4, R19, PT ;  /* 0x000000130400720c */ /* 0x000fe40003f25270 */
[C---:B------:R-:W-:Y:S02]  /*3740*/  @P2 SEL R13, R8.reuse, R13, P0 ;  /* 0x0000000d080d2207 */ /* 0x040fe40000000000 */
[----:B------:R-:W-:Y:S02]  /*3750*/  @P2 SEL R0, R7, R0, P0 ;  /* 0x0000000007002207 */ /* 0x000fe40000000000 */
[----:B------:R-:W-:-:S02]  /*3760*/  SEL R13, R8, R13, !P4 ;  /* 0x0000000d080d7207 */ /* 0x000fc40006000000 */
[----:B0-----:R-:W-:Y:S02]  /*3770*/  IADD3 R8, PT, PT, -R16, UR4, RZ ;  /* 0x0000000410087c10 */ /* 0x001fe4000fffe1ff */
[----:B------:R-:W-:Y:S02]  /*3780*/  SEL R6, RZ, 0x1, !P2 ;  /* 0x00000001ff067807 */ /* 0x000fe40005000000 */
[----:B------:R-:W-:Y:S02]  /*3790*/  IADD3 R4, P0, PT, R9, 0x300, RZ ;  /* 0x0000030009047810 */ /* 0x000fe40007f1e0ff */
[----:B------:R-:W-:Y:S02]  /*37a0*/  @P4 SEL R6, R11, 0x1, !P2 ;  /* 0x000000010b064807 */ /* 0x000fe40005000000 */
[----:B------:R-:W-:Y:S02]  /*37b0*/  ISETP.GE.U32.AND P3, PT, R8, 0x400, PT ;  /* 0x000004000800780c */ /* 0x000fe40003f66070 */
[----:B------:R-:W-:Y:S01]  /*37c0*/  SEL R0, R7, R0, !P4 ;  /* 0x0000000007007207 */ /* 0x000fe20006000000 */
[----:B------:R-:W-:Y:S01]  /*37d0*/  IMAD.X R7, RZ, RZ, R10, P0 ;  /* 0x000000ffff077224 */ /* 0x000fe200000e060a */
[----:B------:R-:W-:-:S02]  /*37e0*/  LOP3.LUT P2, RZ, R6, 0xff, RZ, 0xc0, !PT ;  /* 0x000000ff06ff7812 */ /* 0x000fc4000784c0ff */
[----:B------:R-:W-:Y:S02]  /*37f0*/  ISETP.LT.U32.AND P0, PT, R4, R13, PT ;  /* 0x0000000d0400720c */ /* 0x000fe40003f01070 */
[----:B------:R-:W-:Y:S02]  /*3800*/  SEL R12, RZ, 0x1, !P1 ;  /* 0x00000001ff0c7807 */ /* 0x000fe40004800000 */
[----:B------:R-:W-:-:S04]  /*3810*/  ISETP.LT.AND.EX P0, PT, R7, R0, PT, P0 ;  /* 0x000000000700720c */ /* 0x000fc80003f01300 */
[----:B------:R-:W-:Y:S02]  /*3820*/  @P1 SEL R13, R4, R13, P0 ;  /* 0x0000000d040d1207 */ /* 0x000fe40000000000 */
[C---:B------:R-:W-:Y:S02]  /*3830*/  @P1 SEL R0, R7.reuse, R0, P0 ;  /* 0x0000000007001207 */ /* 0x040fe40000000000 */
[----:B------:R-:W-:Y:S02]  /*3840*/  @P2 SEL R12, R6, 0x1, !P1 ;  /* 0x00000001060c2807 */ /* 0x000fe40004800000 */
[----:B------:R-:W-:Y:S02]  /*3850*/  SEL R13, R4, R13, !P2 ;  /* 0x0000000d040d7207 */ /* 0x000fe40005000000 */
[----:B------:R-:W-:Y:S01]  /*3860*/  SEL R0, R7, R0, !P2 ;  /* 0x0000000007007207 */ /* 0x000fe20005000000 */
[----:B------:R-:W-:Y:S06]  /*3870*/  @!P3 BRA `(.L_x_579) ;  /* 0x0000001000f0b947 */ /* 0x000fec0003800000 */
[----:B------:R-:W-:-:S05]  /*3880*/  VIADD R16, R16, 0x400 ;  /* 0x0000040010107836 */ /* 0x000fca0000000000 */
[----:B------:R-:W-:-:S13]  /*3890*/  ISETP.GT.U32.AND P0, PT, R16, UR5, PT ;  /* 0x0000000510007c0c */ /* 0x000fda000bf04070 */
[----:B------:R-:W-:Y:S05]  /*38a0*/  @!P0 BRA `(.L_x_580) ;  /* 0xfffffff800fc8947 */ /* 0x000fea000383ffff */
.L_x_578:
[----:B------:R-:W-:Y:S01]  /*38b0*/  IADD3 R2, PT, PT, -R16, UR4, RZ ;  /* 0x0000000410027c10 */ /* 0x000fe2000fffe1ff */
[----:B------:R-:W-:Y:S03]  /*38c0*/  BSSY.RECONVERGENT B1, `(.L_x_579) ;  /* 0x0000137000017945 */ /* 0x000fe60003800200 */
[----:B------:R-:W-:-:S04]  /*38d0*/  ISETP.GE.AND P0, PT, R15, R2, PT ;  /* 0x000000020f00720c */ /* 0x000fc80003f06270 */
[----:B------:R-:W-:-:S13]  /*38e0*/  ISETP.GE.U32.OR P0, PT, R16, UR4, P0 ;  /* 0x0000000410007c0c */ /* 0x000fda0008706470 */
[----:B------:R-:W-:Y:S05]  /*38f0*/  @P0 BRA `(.L_x_581) ;  /* 0x0000001000cc0947 */ /* 0x000fea0003800000 */
[----:B------:R-:W-:Y:S01]  /*3900*/  LOP3.LUT R17, RZ, R15, RZ, 0x33, !PT ;  /* 0x0000000fff117212 */ /* 0x000fe200078e33ff */
[----:B------:R-:W-:Y:S01]  /*3910*/  BSSY.RECONVERGENT B2, `(.L_x_582) ;  /* 0x000009f000027945 */ /* 0x000fe20003800200 */
[----:B------:R-:W-:Y:S02]  /*3920*/  IMAD.MOV.U32 R3, RZ, RZ, R15 ;  /* 0x000000ffff037224 */ /* 0x000fe400078e000f */
[----:B------:R-:W-:-:S04]  /*3930*/  IADD3 R17, PT, PT, -R16, UR4, R17 ;  /* 0x0000000410117c10 */ /* 0x000fc8000fffe111 */
[C---:B------:R-:W-:Y:S02]  /*3940*/  ISETP.GE.U32.AND P0, PT, R17.reuse, 0x700, PT ;  /* 0x000007001100780c */ /* 0x040fe40003f06070 */
[----:B------:R-:W-:-:S04]  /*3950*/  LEA.HI R18, R17, 0x1, RZ, 0x18 ;  /* 0x0000000111127811 */ /* 0x000fc800078fc0ff */
[----:B------:R-:W-:-:S07]  /*3960*/  LOP3.LUT R30, R18, 0x7, RZ, 0xc0, !PT ;  /* 0x00000007121e7812 */ /* 0x000fce00078ec0ff */
[----:B------:R-:W-:Y:S05]  /*3970*/  @!P0 BRA `(.L_x_583) ;  /* 0x0000000800608947 */ /* 0x000fea0003800000 */
[----:B------:R-:W0:Y:S01]  /*3980*/  LDC.64 R2, c[0x0][0x388] ;  /* 0x0000e200ff027b82 */ /* 0x000e220000000a00 */
[--C-:B------:R-:W-:Y:S01]  /*3990*/  IMAD.IADD R5, R5, 0x1, R16.reuse ;  /* 0x0000000105057824 */ /* 0x100fe200078e0210 */
[----:B------:R-:W-:Y:S01]  /*39a0*/  LOP3.LUT R19, R18, 0x1fffff8, RZ, 0xc0, !PT ;  /* 0x01fffff812137812 */ /* 0x000fe200078ec0ff */
[----:B------:R-:W-:Y:S01]  /*39b0*/  BSSY.RECONVERGENT B3, `(.L_x_584) ;  /* 0x0000093000037945 */ /* 0x000fe20003800200 */
[C---:B------:R-:W-:Y:S02]  /*39c0*/  VIADD R22, R15.reuse, 0x400 ;  /* 0x000004000f167836 */ /* 0x040fe40000000000 */
[----:B------:R-:W-:Y:S01]  /*39d0*/  IMAD.IADD R21, R15, 0x1, R16 ;  /* 0x000000010f157824 */ /* 0x000fe200078e0210 */
[----:B------:R-:W-:Y:S01]  /*39e0*/  LEA R20, R5, 0x800, 0x1 ;  /* 0x0000080005147811 */ /* 0x000fe200078e08ff */
[----:B------:R-:W-:-:S07]  /*39f0*/  IMAD.MOV R19, RZ, RZ, -R19 ;  /* 0x000000ffff137224 */ /* 0x000fce00078e0a13 */
.L_x_585:
[----:B0-----:R-:W-:-:S05]  /*3a00*/  IMAD.WIDE.U32 R6, R21, 0x4, R2 ;  /* 0x0000000415067825 */ /* 0x001fca00078e0002 */
[----:B------:R0:W2:Y:S01]  /*3a10*/  LDG.E R25, desc[UR8][R6.64] ;  /* 0x0000000806197981 */ /* 0x0000a2000c1e1900 */
[----:B------:R-:W-:-:S04]  /*3a20*/  VIADD R23, R21, 0x100 ;  /* 0x0000010015177836 */ /* 0x000fc80000000000 */
[----:B------:R-:W-:-:S05]  /*3a30*/  IMAD.WIDE.U32 R8, R23, 0x4, R2 ;  /* 0x0000000417087825 */ /* 0x000fca00078e0002 */
[----:B------:R3:W4:Y:S01]  /*3a40*/  LDG.E R24, desc[UR8][R8.64] ;  /* 0x0000000808187981 */ /* 0x000722000c1e1900 */
[----:B------:R-:W-:-:S04]  /*3a50*/  VIADD R27, R21, 0x200 ;  /* 0x00000200151b7836 */ /* 0x000fc80000000000 */
[----:B------:R-:W-:-:S05]  /*3a60*/  IMAD.WIDE.U32 R10, R27, 0x4, R2 ;  /* 0x000000041b0a7825 */ /* 0x000fca00078e0002 */
[----:B------:R5:W4:Y:S01]  /*3a70*/  LDG.E R26, desc[UR8][R10.64] ;  /* 0x000000080a1a7981 */ /* 0x000b22000c1e1900 */
[----:B------:R-:W-:-:S04]  /*3a80*/  VIADD R29, R21, 0x300 ;  /* 0x00000300151d7836 */ /* 0x000fc80000000000 */
[----:B------:R-:W-:-:S05]  /*3a90*/  IMAD.WIDE.U32 R4, R29, 0x4, R2 ;  /* 0x000000041d047825 */ /* 0x000fca00078e0002 */
[----:B------:R1:W4:Y:S01]  /*3aa0*/  LDG.E R28, desc[UR8][R4.64] ;  /* 0x00000008041c7981 */ /* 0x000322000c1e1900 */
[----:B------:R-:W-:-:S04]  /*3ab0*/  VIADD R31, R21, 0x400 ;  /* 0x00000400151f7836 */ /* 0x000fc80000000000 */
[----:B0-----:R-:W-:-:S06]  /*3ac0*/  IMAD.WIDE.U32 R6, R31, 0x4, R2 ;  /* 0x000000041f067825 */ /* 0x001fcc00078e0002 */
[----:B------:R0:W4:Y:S01]  /*3ad0*/  LDG.E R7, desc[UR8][R6.64] ;  /* 0x0000000806077981 */ /* 0x000122000c1e1900 */
[----:B------:R-:W-:-:S04]  /*3ae0*/  VIADD R33, R21, 0x500 ;  /* 0x0000050015217836 */ /* 0x000fc80000000000 */
[----:B---3--:R-:W-:-:S06]  /*3af0*/  IMAD.WIDE.U32 R8, R33, 0x4, R2 ;  /* 0x0000000421087825 */ /* 0x008fcc00078e0002 */
[----:B------:R-:W3:Y:S01]  /*3b00*/  LDG.E R8, desc[UR8][R8.64] ;  /* 0x0000000808087981 */ /* 0x000ee2000c1e1900 */
[----:B------:R-:W-:-:S04]  /*3b10*/  VIADD R35, R21, 0x600 ;  /* 0x0000060015237836 */ /* 0x000fc80000000000 */
[----:B-----5:R-:W-:-:S06]  /*3b20*/  IMAD.WIDE.U32 R10, R35, 0x4, R2 ;  /* 0x00000004230a7825 */ /* 0x020fcc00078e0002 */
[----:B------:R5:W3:Y:S01]  /*3b30*/  LDG.E R10, desc[UR8][R10.64] ;  /* 0x000000080a0a7981 */ /* 0x000ae2000c1e1900 */
[----:B------:R-:W-:-:S04]  /*3b40*/  VIADD R37, R21, 0x700 ;  /* 0x0000070015257836 */ /* 0x000fc80000000000 */
[----:B-1----:R-:W-:-:S06]  /*3b50*/  IMAD.WIDE.U32 R4, R37, 0x4, R2 ;  /* 0x0000000425047825 */ /* 0x002fcc00078e0002 */
[----:B------:R1:W3:Y:S01]  /*3b60*/  LDG.E R4, desc[UR8][R4.64] ;  /* 0x0000000804047981 */ /* 0x0002e2000c1e1900 */
[----:B------:R-:W-:Y:S01]  /*3b70*/  PRMT R32, R12, 0x7610, R32 ;  /* 0x000076100c207816 */ /* 0x000fe20000000020 */
[C---:B0-----:R-:W-:Y:S01]  /*3b80*/  VIADD R6, R20.reuse, 0xfffff800 ;  /* 0xfffff80014067836 */ /* 0x041fe20000000000 */
[----:B------:R-:W-:Y:S01]  /*3b90*/  IADD3 R12, P2, PT, R21, UR6, RZ ;  /* 0x00000006150c7c10 */ /* 0x000fe2000ff5e0ff */
[----:B-----5:R-:W-:Y:S01]  /*3ba0*/  VIADD R11, R20, 0xfffffa00 ;  /* 0xfffffa00140b7836 */ /* 0x020fe20000000000 */
[----:B------:R-:W-:Y:S01]  /*3bb0*/  LOP3.LUT P3, RZ, R32, 0xff, RZ, 0xc0, !PT ;  /* 0x000000ff20ff7812 */ /* 0x000fe2000786c0ff */
[----:B------:R-:W-:Y:S02]  /*3bc0*/  VIADD R19, R19, 0x8 ;  /* 0x0000000813137836 */ /* 0x000fe40000000000 */
[----:B------:R-:W-:Y:S02]  /*3bd0*/  VIADD R22, R22, 0x800 ;  /* 0x0000080016167836 */ /* 0x000fe40000000000 */
[----:B------:R-:W-:Y:S01]  /*3be0*/  VIADD R21, R21, 0x800 ;  /* 0x0000080015157836 */ /* 0x000fe20000000000 */
[----:B--2---:R-:W-:-:S02]  /*3bf0*/  ISETP.NE.AND P0, PT, R6, R25, PT ;  /* 0x000000190600720c */ /* 0x004fc40003f05270 */
[----:B------:R-:W-:Y:S01]  /*3c00*/  ISETP.NE.AND P1, PT, R6, R25, P3 ;  /* 0x000000190600720c */ /* 0x000fe20001f25270 */
[----:B------:R-:W-:-:S04]  /*3c10*/  IMAD.X R25, RZ, RZ, UR7, P2 ;  /* 0x00000007ff197e24 */ /* 0x000fc800090e06ff */
[----:B------:R-:W-:Y:S02]  /*3c20*/  @!P3 SEL R32, RZ, 0x1, !P0 ;  /* 0x00000001ff20b807 */ /* 0x000fe40004000000 */
        /* <DEDUP_REMOVED lines=8> */
[CC--:B-1----:R-:W-:Y:S02]  /*3cb0*/  SEL R5, R25.reuse, R0.reuse, P0 ;  /* 0x0000000019057207 */ /* 0x0c2fe40000000000 */
[----:B------:R-:W-:Y:S02]  /*3cc0*/  @!P1 SEL R6, R12, R13, !P3 ;  /* 0x0000000d0c069207 */ /* 0x000fe40005800000 */
[----:B------:R-:W-:Y:S02]  /*3cd0*/  @!P1 SEL R5, R25, R0, !P3 ;  /* 0x0000000019059207 */ /* 0x000fe40005800000 */
[----:B------:R-:W-:-:S02]  /*3ce0*/  @!P2 SEL R9, RZ, 0x1, !P5 ;  /* 0x00000001ff09a807 */ /* 0x000fc40006800000 */
[----:B------:R-:W-:Y:S02]  /*3cf0*/  IADD3 R23, P0, PT, R23, UR6, RZ ;  /* 0x0000000617177c10 */ /* 0x000fe4000ff1e0ff */
[----:B------:R-:W-:Y:S02]  /*3d00*/  SEL R9, R9, 0x1, !P4 ;  /* 0x0000000109097807 */ /* 0x000fe40006000000 */
[----:B------:R-:W-:Y:S01]  /*3d10*/  ISETP.NE.AND P5, PT, R11, R26, PT ;  /* 0x0000001a0b00720c */ /* 0x000fe20003fa5270 */
[----:B------:R-:W-:Y:S01]  /*3d20*/  IMAD.X R0, RZ, RZ, UR7, P0 ;  /* 0x00000007ff007e24 */ /* 0x000fe200080e06ff */
[----:B------:R-:W-:Y:S02]  /*3d30*/  LOP3.LUT P1, RZ, R9, 0xff, RZ, 0xc0, !PT ;  /* 0x000000ff09ff7812 */ /* 0x000fe4000782c0ff */
[----:B------:R-:W-:Y:S02]  /*3d40*/  ISETP.LT.U32.AND P0, PT, R23, R6, PT ;  /* 0x000000061700720c */ /* 0x000fe40003f01070 */
[----:B------:R-:W-:-:S02]  /*3d50*/  ISETP.NE.AND P3, PT, R11, R26, P1 ;  /* 0x0000001a0b00720c */ /* 0x000fc40000f65270 */
[----:B------:R-:W-:-:S04]  /*3d60*/  ISETP.LT.AND.EX P0, PT, R0, R5, PT, P0 ;  /* 0x000000050000720c */ /* 0x000fc80003f01300 */
[CC--:B------:R-:W-:Y:S02]  /*3d70*/  SEL R24, R23.reuse, R6.reuse, P0 ;  /* 0x0000000617187207 */ /* 0x0c0fe40000000000 */
[----:B------:R-:W-:Y:S02]  /*3d80*/  @!P4 SEL R24, R23, R6, !P2 ;  /* 0x000000061718c207 */ /* 0x000fe40005000000 */
[----:B------:R-:W-:Y:S02]  /*3d90*/  @!P1 SEL R9, RZ, 0x1, !P5 ;  /* 0x00000001ff099807 */ /* 0x000fe40006800000 */
[CC--:B------:R-:W-:Y:S02]  /*3da0*/  SEL R23, R0.reuse, R5.reuse, P0 ;  /* 0x0000000500177207 */ /* 0x0c0fe40000000000 */
[----:B------:R-:W-:Y:S02]  /*3db0*/  SEL R9, R9, 0x1, !P3 ;  /* 0x0000000109097807 */ /* 0x000fe40005800000 */
[----:B------:R-:W-:Y:S01]  /*3dc0*/  @!P4 SEL R23, R0, R5, !P2 ;  /* 0x000000050017c207 */ /* 0x000fe20005000000 */
[----:B------:R-:W-:Y:S01]  /*3dd0*/  VIADD R5, R20, 0xfffffe00 ;  /* 0xfffffe0014057836 */ /* 0x000fe20000000000 */
[----:B------:R-:W-:-:S02]  /*3de0*/  LOP3.LUT P2, RZ, R9, 0xff, RZ, 0xc0, !PT ;  /* 0x000000ff09ff7812 */ /* 0x000fc4000784c0ff */
[----:B------:R-:W-:Y:S02]  /*3df0*/  IADD3 R27, P0, PT, R27, UR6, RZ ;  /* 0x000000061b1b7c10 */ /* 0x000fe4000ff1e0ff */
[CC--:B------:R-:W-:Y:S02]  /*3e00*/  ISETP.NE.AND P5, PT, R5.reuse, R28.reuse, PT ;  /* 0x0000001c0500720c */ /* 0x0c0fe40003fa5270 */
[----:B------:R-:W-:Y:S01]  /*3e10*/  ISETP.NE.AND P4, PT, R5, R28, P2 ;  /* 0x0000001c0500720c */ /* 0x000fe20001785270 */
[----:B------:R-:W-:Y:S01]  /*3e20*/  IMAD.X R0, RZ, RZ, UR7, P0 ;  /* 0x00000007ff007e24 */ /* 0x000fe200080e06ff */
        /* <DEDUP_REMOVED lines=9> */
[----:B------:R-:W-:Y:S02]  /*3ec0*/  IADD3 R29, P0, PT, R29, UR6, RZ ;  /* 0x000000061d1d7c10 */ /* 0x000fe4000ff1e0ff */
[----:B------:R-:W-:Y:S02]  /*3ed0*/  LOP3.LUT P1, RZ, R9, 0xff, RZ, 0xc0, !PT ;  /* 0x000000ff09ff7812 */ /* 0x000fe4000782c0ff */
[CC--:B------:R-:W-:Y:S01]  /*3ee0*/  ISETP.NE.AND P5, PT, R20.reuse, R7.reuse, PT ;  /* 0x000000071400720c */ /* 0x0c0fe20003fa5270 */
[----:B------:R-:W-:Y:S01]  /*3ef0*/  IMAD.X R0, RZ, RZ, UR7, P0 ;  /* 0x00000007ff007e24 */ /* 0x000fe200080e06ff */
[----:B------:R-:W-:Y:S02]  /*3f00*/  ISETP.LT.U32.AND P0, PT, R29, R12, PT ;  /* 0x0000000c1d00720c */ /* 0x000fe40003f01070 */
[----:B------:R-:W-:-:S02]  /*3f10*/  ISETP.NE.AND P3, PT, R20, R7, P1 ;  /* 0x000000071400720c */ /* 0x000fc40000f65270 */
[----:B------:R-:W-:-:S04]  /*3f20*/  ISETP.LT.AND.EX P0, PT, R0, R13, PT, P0 ;  /* 0x0000000d0000720c */ /* 0x000fc80003f01300 */
[-C--:B------:R-:W-:Y:S02]  /*3f30*/  SEL R6, R29, R12.reuse, P0 ;  /* 0x0000000c1d067207 */ /* 0x080fe40000000000 */
[----:B------:R-:W-:Y:S02]  /*3f40*/  @!P1 SEL R9, RZ, 0x1, !P5 ;  /* 0x00000001ff099807 */ /* 0x000fe40006800000 */
[----:B------:R-:W-:Y:S02]  /*3f50*/  SEL R11, R0, R13, P0 ;  /* 0x0000000d000b7207 */ /* 0x000fe40000000000 */
[----:B------:R-:W-:Y:S02]  /*3f60*/  IADD3 R31, P0, PT, R31, UR6, RZ ;  /* 0x000000061f1f7c10 */ /* 0x000fe4000ff1e0ff */
[----:B------:R-:W-:Y:S02]  /*3f70*/  @!P4 SEL R6, R29, R12, !P2 ;  /* 0x0000000c1d06c207 */ /* 0x000fe40005000000 */
[----:B------:R-:W-:-:S02]  /*3f80*/  SEL R9, R9, 0x1, !P3 ;  /* 0x0000000109097807 */ /* 0x000fc40005800000 */
[----:B------:R-:W-:Y:S01]  /*3f90*/  @!P4 SEL R11, R0, R13, !P2 ;  /* 0x0000000d000bc207 */ /* 0x000fe20005000000 */
[----:B------:R-:W-:Y:S01]  /*3fa0*/  IMAD.X R0, RZ, RZ, UR7, P0 ;  /* 0x00000007ff007e24 */ /* 0x000fe200080e06ff */
[-C--:B------:R-:W-:Y:S02]  /*3fb0*/  ISETP.LT.U32.AND P0, PT, R31, R6.reuse, PT ;  /* 0x000000061f00720c */ /* 0x080fe40003f01070 */
[----:B------:R-:W-:Y:S02]  /*3fc0*/  LOP3.LUT P2, RZ, R9, 0xff, RZ, 0xc0, !PT ;  /* 0x000000ff09ff7812 */ /* 0x000fe4000784c0ff */
[----:B------:R-:W-:Y:S02]  /*3fd0*/  ISETP.LT.AND.EX P0, PT, R0, R11, PT, P0 ;  /* 0x0000000b0000720c */ /* 0x000fe40003f01300 */
[----:B------:R-:W-:Y:S02]  /*3fe0*/  IADD3 R33, P4, PT, R33, UR6, RZ ;  /* 0x0000000621217c10 */ /* 0x000fe4000ff9e0ff */
[----:B------:R-:W-:-:S02]  /*3ff0*/  SEL R12, R31, R6, P0 ;  /* 0x000000061f0c7207 */ /* 0x000fc40000000000 */
[CC--:B------:R-:W-:Y:S02]  /*4000*/  SEL R7, R0.reuse, R11.reuse, P0 ;  /* 0x0000000b00077207 */ /* 0x0c0fe40000000000 */
[----:B---3--:R-:W-:Y:S02]  /*4010*/  ISETP.NE.AND P0, PT, R5, R8, PT ;  /* 0x000000080500720c */ /* 0x008fe40003f05270 */
[----:B------:R-:W-:Y:S02]  /*4020*/  @!P3 SEL R12, R31, R6, !P1 ;  /* 0x000000061f0cb207 */ /* 0x000fe40004800000 */
[----:B------:R-:W-:Y:S01]  /*4030*/  @!P3 SEL R7, R0, R11, !P1 ;  /* 0x0000000b0007b207 */ /* 0x000fe20004800000 */
[----:B------:R-:W-:Y:S01]  /*4040*/  IMAD.X R0, RZ, RZ, UR7, P4 ;  /* 0x00000007ff007e24 */ /* 0x000fe2000a0e06ff */
        /* <DEDUP_REMOVED lines=9> */
[----:B------:R-:W-:Y:S02]  /*40e0*/  IADD3 R35, P0, PT, R35, UR6, RZ ;  /* 0x0000000623237c10 */ /* 0x000fe4000ff1e0ff */
[----:B------:R-:W-:Y:S02]  /*40f0*/  @!P3 SEL R6, R33, R12, !P2 ;  /* 0x0000000c2106b207 */ /* 0x000fe40005000000 */
[----:B------:R-:W-:Y:S01]  /*4100*/  @!P3 SEL R11, R0, R7, !P2 ;  /* 0x00000007000bb207 */ /* 0x000fe20005000000 */
[----:B------:R-:W-:Y:S01]  /*4110*/  IMAD.X R0, RZ, RZ, UR7, P0 ;  /* 0x00000007ff007e24 */ /* 0x000fe200080e06ff */
[----:B------:R-:W-:Y:S02]  /*4120*/  ISETP.NE.AND P3, PT, R5, R10, P1 ;  /* 0x0000000a0500720c */ /* 0x000fe40000f65270 */
[----:B------:R-:W-:Y:S02]  /*4130*/  ISETP.LT.U32.AND P0, PT, R35, R6, PT ;  /* 0x000000062300720c */ /* 0x000fe40003f01070 */
[----:B------:R-:W-:Y:S01]  /*4140*/  ISETP.NE.AND P2, PT, R5, R10, PT ;  /* 0x0000000a0500720c */ /* 0x000fe20003f45270 */
[----:B------:R-:W-:Y:S01]  /*4150*/  VIADD R5, R20, 0x600 ;  /* 0x0000060014057836 */ /* 0x000fe20000000000 */
[----:B------:R-:W-:Y:S01]  /*4160*/  ISETP.LT.AND.EX P0, PT, R0, R11, PT, P0 ;  /* 0x0000000b0000720c */ /* 0x000fe20003f01300 */
[----:B------:R-:W-:Y:S01]  /*4170*/  VIADD R20, R20, 0x1000 ;  /* 0x0000100014147836 */ /* 0x000fe20000000000 */
[----:B------:R-:W-:-:S02]  /*4180*/  @!P1 SEL R9, RZ, 0x1, !P2 ;  /* 0x00000001ff099807 */ /* 0x000fc40005000000 */
[-C--:B------:R-:W-:Y:S02]  /*4190*/  SEL R8, R35, R6.reuse, P0 ;  /* 0x0000000623087207 */ /* 0x080fe40000000000 */
[CC--:B------:R-:W-:Y:S02]  /*41a0*/  SEL R7, R0.reuse, R11.reuse, P0 ;  /* 0x0000000b00077207 */ /* 0x0c0fe40000000000 */
[----:B------:R-:W-:Y:S02]  /*41b0*/  IADD3 R37, P0, PT, R37, UR6, RZ ;  /* 0x0000000625257c10 */ /* 0x000fe4000ff1e0ff */
[----:B------:R-:W-:Y:S02]  /*41c0*/  @!P3 SEL R8, R35, R6, !P1 ;  /* 0x000000062308b207 */ /* 0x000fe40004800000 */
[----:B------:R-:W-:Y:S01]  /*41d0*/  SEL R9, R9, 0x1, !P3 ;  /* 0x0000000109097807 */ /* 0x000fe20005800000 */
[----:B------:R-:W-:Y:S01]  /*41e0*/  IMAD.X R6, RZ, RZ, UR7, P0 ;  /* 0x00000007ff067e24 */ /* 0x000fe200080e06ff */
[----:B------:R-:W-:-:S02]  /*41f0*/  @!P3 SEL R7, R0, R11, !P1 ;  /* 0x0000000b0007b207 */ /* 0x000fc40004800000 */
[----:B------:R-:W-:Y:S02]  /*4200*/  ISETP.LT.U32.AND P0, PT, R37, R8, PT ;  /* 0x000000082500720c */ /* 0x000fe40003f01070 */
[----:B------:R-:W-:Y:S02]  /*4210*/  LOP3.LUT P2, RZ, R9, 0xff, RZ, 0xc0, !PT ;  /* 0x000000ff09ff7812 */ /* 0x000fe4000784c0ff */
[CC--:B------:R-:W-:Y:S02]  /*4220*/  ISETP.LT.AND.EX P0, PT, R6.reuse, R7.reuse, PT, P0 ;  /* 0x000000070600720c */ /* 0x0c0fe40003f01300 */
[----:B------:R-:W-:Y:S02]  /*4230*/  ISETP.NE.AND P3, PT, R5, R4, P2 ;  /* 0x000000040500720c */ /* 0x000fe40001765270 */
[----:B------:R-:W-:Y:S02]  /*4240*/  SEL R13, R37, R8, P0 ;  /* 0x00000008250d7207 */ /* 0x000fe40000000000 */
[----:B------:R-:W-:-:S02]  /*4250*/  SEL R0, R6, R7, P0 ;  /* 0x0000000706007207 */ /* 0x000fc40000000000 */
[----:B------:R-:W-:Y:S02]  /*4260*/  ISETP.NE.AND P0, PT, R19, RZ, PT ;  /* 0x000000ff1300720c */ /* 0x000fe40003f05270 */
[----:B------:R-:W-:-:S04]  /*4270*/  ISETP.NE.AND P1, PT, R5, R4, PT ;  /* 0x000000040500720c */ /* 0x000fc80003f25270 */
[----:B------:R-:W-:Y:S02]  /*4280*/  @!P2 SEL R9, RZ, 0x1, !P1 ;  /* 0x00000001ff09a807 */ /* 0x000fe40004800000 */
[----:B------:R-:W-:Y:S02]  /*4290*/  @!P3 SEL R13, R37, R8, !P2 ;  /* 0x00000008250db207 */ /* 0x000fe40005000000 */
[----:B------:R-:W-:Y:S02]  /*42a0*/  SEL R9, R9, 0x1, !P3 ;  /* 0x0000000109097807 */ /* 0x000fe40005800000 */
[----:B------:R-:W-:Y:S02]  /*42b0*/  @!P3 SEL R0, R6, R7, !P2 ;  /* 0x000000070600b207 */ /* 0x000fe40005000000 */
[----:B------:R-:W-:Y:S01]  /*42c0*/  PRMT R12, R9, 0x7610, R12 ;  /* 0x00007610090c7816 */ /* 0x000fe2000000000c */
[----:B------:R-:W-:Y:S06]  /*42d0*/  @P0 BRA `(.L_x_585) ;  /* 0xfffffff400c80947 */ /* 0x000fec000383ffff */
[----:B------:R-:W-:Y:S05]  /*42e0*/  BSYNC.RECONVERGENT B3 ;  /* 0x0000000000037941 */ /* 0x000fea0003800200 */
.L_x_584:
[----:B------:R-:W-:-:S07]  /*42f0*/  VIADD R3, R22, 0xfffffc00 ;  /* 0xfffffc0016037836 */ /* 0x000fce0000000000 */
.L_x_583:
[----:B------:R-:W-:Y:S05]  /*4300*/  BSYNC.RECONVERGENT B2 ;  /* 0x0000000000027941 */ /* 0x000fea0003800200 */
.L_x_582:
        /* <DEDUP_REMOVED lines=8> */
[----:B------:R-:W2:Y:S03]  /*4390*/  LDCU UR5, c[0x0][0x380] ;  /* 0x00007000ff0577ac */ /* 0x000ea60008000800 */
[C---:B------:R-:W-:Y:S02]  /*43a0*/  VIADD R23, R19.reuse, 0x100 ;  /* 0x0000010013177836 */ /* 0x040fe40000000000 */
[----:B0-----:R-:W-:-:S06]  /*43b0*/  IMAD.WIDE.U32 R8, R19, 0x4, R4 ;  /* 0x0000000413087825 */ /* 0x001fcc00078e0004 */
[----:B------:R-:W3:Y:S01]  /*43c0*/  LDG.E R9, desc[UR8][R8.64] ;  /* 0x0000000808097981 */ /* 0x000ee2000c1e1900 */
[----:B------:R-:W-:-:S06]  /*43d0*/  IMAD.WIDE.U32 R10, R23, 0x4, R4 ;  /* 0x00000004170a7825 */ /* 0x000fcc00078e0004 */
[----:B------:R-:W4:Y:S01]  /*43e0*/  LDG.E R11, desc[UR8][R10.64] ;  /* 0x000000080a0b7981 */ /* 0x000f22000c1e1900 */
[----:B------:R-:W-:-:S04]  /*43f0*/  VIADD R25, R19, 0x200 ;  /* 0x0000020013197836 */ /* 0x000fc80000000000 */
[----:B------:R-:W-:-:S06]  /*4400*/  IMAD.WIDE.U32 R20, R25, 0x4, R4 ;  /* 0x0000000419147825 */ /* 0x000fcc00078e0004 */
[----:B------:R-:W5:Y:S01]  /*4410*/  LDG.E R21, desc[UR8][R20.64] ;  /* 0x0000000814157981 */ /* 0x000f62000c1e1900 */
[----:B------:R-:W-:-:S04]  /*4420*/  VIADD R7, R19, 0x300 ;  /* 0x0000030013077836 */ /* 0x000fc80000000000 */
[----:B------:R-:W-:-:S05]  /*4430*/  IMAD.WIDE.U32 R4, R7, 0x4, R4 ;  /* 0x0000000407047825 */ /* 0x000fca00078e0004 */
[----:B------:R0:W5:Y:S01]  /*4440*/  LDG.E R2, desc[UR8][R4.64] ;  /* 0x0000000804027981 */ /* 0x000162000c1e1900 */
[----:B------:R-:W-:Y:S01]  /*4450*/  LOP3.LUT P3, RZ, R12, 0xff, RZ, 0xc0, !PT ;  /* 0x000000ff0cff7812 */ /* 0x000fe2000786c0ff */
[C---:B--2---:R-:W-:Y:S01]  /*4460*/  VIADD R6, R19.reuse, UR5 ;  /* 0x0000000513067c36 */ /* 0x044fe20008000000 */
[----:B------:R-:W-:Y:S01]  /*4470*/  IADD3 R22, P2, PT, R19, UR6, RZ ;  /* 0x0000000613167c10 */ /* 0x000fe2000ff5e0ff */
[----:B------:R-:W-:Y:S01]  /*4480*/  VIADD R3, R3, 0x400 ;  /* 0x0000040003037836 */ /* 0x000fe20000000000 */
[----:B------:R-:W-:Y:S01]  /*4490*/  IADD3 R23, P5, PT, R23, UR6, RZ ;  /* 0x0000000617177c10 */ /* 0x000fe2000ffbe0ff */
[----:B------:R-:W-:-:S04]  /*44a0*/  IMAD.SHL.U32 R6, R6, 0x2, RZ ;  /* 0x0000000206067824 */ /* 0x000fc800078e00ff */
[C---:B0-----:R-:W-:Y:S02]  /*44b0*/  VIADD R4, R6.reuse, 0x200 ;  /* 0x0000020006047836 */ /* 0x041fe40000000000 */
[----:B------:R-:W-:Y:S01]  /*44c0*/  IMAD.X R5, RZ, RZ, UR7, P5 ;  /* 0x00000007ff057e24 */ /* 0x000fe2000a8e06ff */
[----:B------:R-:W-:Y:S02]  /*44d0*/  IADD3 R7, P5, PT, R7, UR6, RZ ;  /* 0x0000000607077c10 */ /* 0x000fe4000ffbe0ff */
[CC--:B---3--:R-:W-:Y:S02]  /*44e0*/  ISETP.NE.AND P0, PT, R6.reuse, R9.reuse, PT ;  /* 0x000000090600720c */ /* 0x0c8fe40003f05270 */
[----:B------:R-:W-:Y:S01]  /*44f0*/  ISETP.NE.AND P4, PT, R6, R9, P3 ;  /* 0x000000090600720c */ /* 0x000fe20001f85270 */
[----:B------:R-:W-:Y:S01]  /*4500*/  IMAD.X R9, RZ, RZ, UR7, P2 ;  /* 0x00000007ff097e24 */ /* 0x000fe200090e06ff */
[----:B------:R-:W-:Y:S02]  /*4510*/  @!P3 SEL R12, RZ, 0x1, !P0 ;  /* 0x00000001ff0cb807 */ /* 0x000fe40004000000 */
[----:B------:R-:W-:-:S02]  /*4520*/  ISETP.LT.U32.AND P0, PT, R22, R13, PT ;  /* 0x0000000d1600720c */ /* 0x000fc40003f01070 */
[----:B------:R-:W-:Y:S02]  /*4530*/  SEL R12, R12, 0x1, !P4 ;  /* 0x000000010c0c7807 */ /* 0x000fe40006000000 */
[CC--:B------:R-:W-:Y:S02]  /*4540*/  ISETP.LT.AND.EX P0, PT, R9.reuse, R0.reuse, PT, P0 ;  /* 0x000000000900720c */ /* 0x0c0fe40003f01300 */
[----:B------:R-:W-:Y:S02]  /*4550*/  LOP3.LUT P2, RZ, R12, 0xff, RZ, 0xc0, !PT ;  /* 0x000000ff0cff7812 */ /* 0x000fe4000784c0ff */
[----:B------:R-:W-:Y:S02]  /*4560*/  SEL R8, R22, R13, P0 ;  /* 0x0000000d16087207 */ /* 0x000fe40000000000 */
[----:B------:R-:W-:Y:S02]  /*4570*/  SEL R10, R9, R0, P0 ;  /* 0x00000000090a7207 */ /* 0x000fe40000000000 */
[----:B----4-:R-:W-:-:S02]  /*4580*/  ISETP.NE.AND P0, PT, R4, R11, PT ;  /* 0x0000000b0400720c */ /* 0x010fc40003f05270 */
[----:B------:R-:W-:Y:S02]  /*4590*/  @!P4 SEL R8, R22, R13, !P3 ;  /* 0x0000000d1608c207 */ /* 0x000fe40005800000 */
[----:B------:R-:W-:Y:S01]  /*45a0*/  @!P4 SEL R10, R9, R0, !P3 ;  /* 0x00000000090ac207 */ /* 0x000fe20005800000 */
[----:B------:R-:W-:Y:S01]  /*45b0*/  VIADD R0, R6, 0x400 ;  /* 0x0000040006007836 */ /* 0x000fe20000000000 */
[----:B------:R-:W-:Y:S02]  /*45c0*/  ISETP.NE.AND P4, PT, R4, R11, P2 ;  /* 0x0000000b0400720c */ /* 0x000fe40001785270 */
[----:B------:R-:W-:Y:S02]  /*45d0*/  @!P2 SEL R12, RZ, 0x1, !P0 ;  /* 0x00000001ff0ca807 */ /* 0x000fe40004000000 */
[----:B------:R-:W-:Y:S02]  /*45e0*/  ISETP.LT.U32.AND P0, PT, R23, R8, PT ;  /* 0x000000081700720c */ /* 0x000fe40003f01070 */
[----:B------:R-:W-:-:S02]  /*45f0*/  SEL R12, R12, 0x1, !P4 ;  /* 0x000000010c0c7807 */ /* 0x000fc40006000000 */
[----:B------:R-:W-:Y:S02]  /*4600*/  ISETP.LT.AND.EX P0, PT, R5, R10, PT, P0 ;  /* 0x0000000a0500720c */ /* 0x000fe40003f01300 */
[----:B------:R-:W-:Y:S02]  /*4610*/  LOP3.LUT P3, RZ, R12, 0xff, RZ, 0xc0, !PT ;  /* 0x000000ff0cff7812 */ /* 0x000fe4000786c0ff */
[----:B------:R-:W-:Y:S02]  /*4620*/  SEL R4, R23, R8, P0 ;  /* 0x0000000817047207 */ /* 0x000fe40000000000 */
[----:B------:R-:W-:Y:S02]  /*4630*/  SEL R11, R5, R10, P0 ;  /* 0x0000000a050b7207 */ /* 0x000fe40000000000 */
[----:B------:R-:W-:Y:S02]  /*4640*/  @!P4 SEL R4, R23, R8, !P2 ;  /* 0x000000081704c207 */ /* 0x000fe40005000000 */
[----:B------:R-:W-:Y:S01]  /*4650*/  @!P4 SEL R11, R5, R10, !P2 ;  /* 0x0000000a050bc207 */ /* 0x000fe20005000000 */
[----:B------:R-:W-:Y:S01]  /*4660*/  VIADD R5, R6, 0x600 ;  /* 0x0000060006057836 */ /* 0x000fe20000000000 */
[----:B------:R-:W-:-:S02]  /*4670*/  IADD3 R25, P0, PT, R25, UR6, RZ ;  /* 0x0000000619197c10 */ /* 0x000fc4000ff1e0ff */
[CC--:B-----5:R-:W-:Y:S02]  /*4680*/  ISETP.NE.AND P2, PT, R0.reuse, R21.reuse, PT ;  /* 0x000000150000720c */ /* 0x0e0fe40003f45270 */
[----:B------:R-:W-:Y:S01]  /*4690*/  ISETP.NE.AND P4, PT, R0, R21, P3 ;  /* 0x000000150000720c */ /* 0x000fe20001f85270 */
[----:B------:R-:W-:Y:S01]  /*46a0*/  IMAD.X R0, RZ, RZ, UR7, P0 ;  /* 0x00000007ff007e24 */ /* 0x000fe200080e06ff */
[----:B------:R-:W-:Y:S02]  /*46b0*/  @!P3 SEL R12, RZ, 0x1, !P2 ;  /* 0x00000001ff0cb807 */ /* 0x000fe40005000000 */
[----:B------:R-:W-:Y:S02]  /*46c0*/  ISETP.LT.U32.AND P0, PT, R25, R4, PT ;  /* 0x000000041900720c */ /* 0x000fe40003f01070 */
[----:B------:R-:W-:Y:S02]  /*46d0*/  SEL R12, R12, 0x1, !P4 ;  /* 0x000000010c0c7807 */ /* 0x000fe40006000000 */
[----:B------:R-:W-:-:S02]  /*46e0*/  ISETP.LT.AND.EX P0, PT, R0, R11, PT, P0 ;  /* 0x0000000b0000720c */ /* 0x000fc40003f01300 */
[----:B------:R-:W-:Y:S02]  /*46f0*/  LOP3.LUT P2, RZ, R12, 0xff, RZ, 0xc0, !PT ;  /* 0x000000ff0cff7812 */ /* 0x000fe4000784c0ff */
[CC--:B------:R-:W-:Y:S02]  /*4700*/  SEL R8, R25.reuse, R4.reuse, P0 ;  /* 0x0000000419087207 */ /* 0x0c0fe40000000000 */
[CC--:B------:R-:W-:Y:S02]  /*4710*/  SEL R9, R0.reuse, R11.reuse, P0 ;  /* 0x0000000b00097207 */ /* 0x0c0fe40000000000 */
[----:B------:R-:W-:Y:S01]  /*4720*/  @!P4 SEL R8, R25, R4, !P3 ;  /* 0x000000041908c207 */ /* 0x000fe20005800000 */
[----:B------:R-:W-:Y:S01]  /*4730*/  IMAD.X R4, RZ, RZ, UR7, P5 ;  /* 0x00000007ff047e24 */ /* 0x000fe2000a8e06ff */
[----:B------:R-:W-:Y:S02]  /*4740*/  @!P4 SEL R9, R0, R11, !P3 ;  /* 0x0000000b0009c207 */ /* 0x000fe40005800000 */
[----:B------:R-:W-:-:S02]  /*4750*/  ISETP.NE.AND P4, PT, R5, R2, P2 ;  /* 0x000000020500720c */ /* 0x000fc40001785270 */
        /* <DEDUP_REMOVED lines=9> */
.L_x_587:
[----:B------:R-:W-:Y:S05]  /*47f0*/  BSYNC.RECONVERGENT B2 ;  /* 0x0000000000027941 */ /* 0x000fea0003800200 */
.L_x_586:
[----:B------:R-:W-:Y:S05]  /*4800*/  @!P1 BRA `(.L_x_581) ;  /* 0x0000000400089947 */ /* 0x000fea0003800000 */
[----:B------:R-:W-:Y:S01]  /*4810*/  ISETP.NE.AND P0, PT, R18, 0x1, PT ;  /* 0x000000011200780c */ /* 0x000fe20003f05270 */
[----:B------:R-:W-:Y:S01]  /*4820*/  BSSY.RECONVERGENT B2, `(.L_x_588) ;  /* 0x0000029000027945 */ /* 0x000fe20003800200 */
[----:B------:R-:W-:-:S11]  /*4830*/  LOP3.LUT P1, RZ, R17, 0x100, RZ, 0xc0, !PT ;  /* 0x0000010011ff7812 */ /* 0x000fd6000782c0ff */
[----:B------:R-:W-:Y:S05]  /*4840*/  @!P0 BRA `(.L_x_589) ;  /* 0x0000000000988947 */ /* 0x000fea0003800000 */
[----:B------:R-:W0:Y:S01]  /*4850*/  LDC.64 R4, c[0x0][0x388] ;  /* 0x0000e200ff047b82 */ /* 0x000e220000000a00 */
[----:B------:R-:W-:Y:S01]  /*4860*/  IMAD.IADD R9, R3, 0x1, R16 ;  /* 0x0000000103097824 */ /* 0x000fe200078e0210 */
[----:B------:R-:W2:Y:S03]  /*4870*/  LDCU UR5, c[0x0][0x380] ;  /* 0x00007000ff0577ac */ /* 0x000ea60008000800 */
[C---:B------:R-:W-:Y:S02]  /*4880*/  VIADD R11, R9.reuse, 0x100 ;  /* 0x00000100090b7836 */ /* 0x040fe40000000000 */
[----:B0-----:R-:W-:-:S06]  /*4890*/  IMAD.WIDE.U32 R6, R9, 0x4, R4 ;  /* 0x0000000409067825 */ /* 0x001fcc00078e0004 */
[----:B------:R-:W3:Y:S01]  /*48a0*/  LDG.E R7, desc[UR8][R6.64] ;  /* 0x0000000806077981 */ /* 0x000ee2000c1e1900 */
[----:B------:R-:W-:-:S05]  /*48b0*/  IMAD.WIDE.U32 R4, R11, 0x4, R4 ;  /* 0x000000040b047825 */ /* 0x000fca00078e0004 */
[----:B------:R0:W4:Y:S01]  /*48c0*/  LDG.E R17, desc[UR8][R4.64] ;  /* 0x0000000804117981 */ /* 0x000122000c1e1900 */
[----:B------:R-:W-:Y:S01]  /*48d0*/  LOP3.LUT P2, RZ, R12, 0xff, RZ, 0xc0, !PT ;  /* 0x000000ff0cff7812 */ /* 0x000fe2000784c0ff */
[----:B--2---:R-:W-:Y:S02]  /*48e0*/  VIADD R2, R9, UR5 ;  /* 0x0000000509027c36 */ /* 0x004fe40008000000 */
[----:B------:R-:W-:Y:S02]  /*48f0*/  VIADD R3, R3, 0x200 ;  /* 0x0000020003037836 */ /* 0x000fe40000000000 */
[----:B------:R-:W-:Y:S01]  /*4900*/  IMAD.SHL.U32 R8, R2, 0x2, RZ ;  /* 0x0000000202087824 */ /* 0x000fe200078e00ff */
[----:B------:R-:W-:-:S04]  /*4910*/  IADD3 R2, P4, PT, R9, UR6, RZ ;  /* 0x0000000609027c10 */ /* 0x000fc8000ff9e0ff */
[----:B------:R-:W-:Y:S02]  /*4920*/  ISETP.LT.U32.AND P0, PT, R2, R13, PT ;  /* 0x0000000d0200720c */ /* 0x000fe40003f01070 */
[CC--:B---3--:R-:W-:Y:S02]  /*4930*/  ISETP.NE.AND P5, PT, R8.reuse, R7.reuse, PT ;  /* 0x000000070800720c */ /* 0x0c8fe40003fa5270 */
        /* <DEDUP_REMOVED lines=8> */
[CC--:B0-----:R-:W-:Y:S02]  /*49c0*/  SEL R4, R2.reuse, R13.reuse, P0 ;  /* 0x0000000d02047207 */ /* 0x0c1fe40000000000 */
[CC--:B------:R-:W-:Y:S02]  /*49d0*/  SEL R5, R7.reuse, R0.reuse, P0 ;  /* 0x0000000007057207 */ /* 0x0c0fe40000000000 */
[----:B------:R-:W-:Y:S01]  /*49e0*/  @!P3 SEL R4, R2, R13, !P2 ;  /* 0x0000000d0204b207 */ /* 0x000fe20005000000 */
[----:B------:R-:W-:Y:S01]  /*49f0*/  IMAD.X R2, RZ, RZ, UR7, P5 ;  /* 0x00000007ff027e24 */ /* 0x000fe2000a8e06ff */
[----:B------:R-:W-:-:S02]  /*4a00*/  @!P3 SEL R5, R7, R0, !P2 ;  /* 0x000000000705b207 */ /* 0x000fc40005000000 */
[CC--:B----4-:R-:W-:Y:S02]  /*4a10*/  ISETP.NE.AND P3, PT, R8.reuse, R17.reuse, P4 ;  /* 0x000000110800720c */ /* 0x0d0fe40002765270 */
        /* <DEDUP_REMOVED lines=9> */
.L_x_589:
[----:B------:R-:W-:Y:S05]  /*4ab0*/  BSYNC.RECONVERGENT B2 ;  /* 0x0000000000027941 */ /* 0x000fea0003800200 */
.L_x_588:
[----:B------:R-:W-:Y:S05]  /*4ac0*/  @P1 BRA `(.L_x_581) ;  /* 0x0000000000581947 */ /* 0x000fea0003800000 */
[----:B------:R-:W0:Y:S01]  /*4ad0*/  LDC.64 R4, c[0x0][0x388] ;  /* 0x0000e200ff047b82 */ /* 0x000e220000000a00 */
[----:B------:R-:W-:Y:S01]  /*4ae0*/  IMAD.IADD R7, R3, 0x1, R16 ;  /* 0x0000000103077824 */ /* 0x000fe200078e0210 */
[----:B------:R-:W2:Y:S03]  /*4af0*/  LDCU UR5, c[0x0][0x380] ;  /* 0x00007000ff0577ac */ /* 0x000ea60008000800 */
[----:B0-----:R-:W-:-:S06]  /*4b00*/  IMAD.WIDE.U32 R2, R7, 0x4, R4 ;  /* 0x0000000407027825 */ /* 0x001fcc00078e0004 */
[----:B------:R0:W3:Y:S01]  /*4b10*/  LDG.E R3, desc[UR8][R2.64] ;  /* 0x0000000802037981 */ /* 0x0000e2000c1e1900 */
[C---:B--2---:R-:W-:Y:S01]  /*4b20*/  VIADD R4, R7.reuse, UR5 ;  /* 0x0000000507047c36 */ /* 0x044fe20008000000 */
[----:B------:R-:W-:Y:S02]  /*4b30*/  LOP3.LUT P3, RZ, R12, 0xff, RZ, 0xc0, !PT ;  /* 0x000000ff0cff7812 */ /* 0x000fe4000786c0ff */
[----:B------:R-:W-:Y:S01]  /*4b40*/  IADD3 R6, P1, PT, R7, UR6, RZ ;  /* 0x0000000607067c10 */ /* 0x000fe2000ff3e0ff */
[----:B------:R-:W-:-:S03]  /*4b50*/  IMAD.SHL.U32 R4, R4, 0x2, RZ ;  /* 0x0000000204047824 */ /* 0x000fc600078e00ff */
[----:B------:R-:W-:Y:S01]  /*4b60*/  ISETP.LT.U32.AND P0, PT, R6, R13, PT ;  /* 0x0000000d0600720c */ /* 0x000fe20003f01070 */
[----:B------:R-:W-:-:S05]  /*4b70*/  IMAD.X R5, RZ, RZ, UR7, P1 ;  /* 0x00000007ff057e24 */ /* 0x000fca00088e06ff */
        /* <DEDUP_REMOVED lines=11> */
.L_x_581:
[----:B------:R-:W-:Y:S05]  /*4c30*/  BSYNC.RECONVERGENT B1 ;  /* 0x0000000000017941 */ /* 0x000fea0003800200 */
.L_x_579:
        /* <DEDUP_REMOVED lines=24> */
.L_x_591:
[----:B------:R-:W-:Y:S05]  /*4dc0*/  BSYNC.RECONVERGENT B1 ;  /* 0x0000000000017941 */ /* 0x000fea0003800200 */
.L_x_590:
        /* <DEDUP_REMOVED lines=23> */
.L_x_593:
[----:B------:R-:W-:Y:S05]  /*4f40*/  BSYNC.RECONVERGENT B1 ;  /* 0x0000000000017941 */ /* 0x000fea0003800200 */
.L_x_592:
        /* <DEDUP_REMOVED lines=20> */
.L_x_595:
[----:B------:R-:W-:Y:S05]  /*5090*/  BSYNC.RECONVERGENT B1 ;  /* 0x0000000000017941 */ /* 0x000fea0003800200 */
.L_x_594:
        /* <DEDUP_REMOVED lines=20> */
.L_x_597:
[----:B------:R-:W-:Y:S05]  /*51e0*/  BSYNC.RECONVERGENT B1 ;  /* 0x0000000000017941 */ /* 0x000fea0003800200 */
.L_x_596:
        /* <DEDUP_REMOVED lines=20> */
.L_x_599:
[----:B------:R-:W-:Y:S05]  /*5330*/  BSYNC.RECONVERGENT B1 ;  /* 0x0000000000017941 */ /* 0x000fea0003800200 */
.L_x_598:
        /* <DEDUP_REMOVED lines=11> */
.L_x_601:
[----:B------:R-:W-:Y:S05]  /*53f0*/  BSYNC.RECONVERGENT B1 ;  /* 0x0000000000017941 */ /* 0x000fea0003800200 */
.L_x_600:
        /* <DEDUP_REMOVED lines=8> */
[----:B0-2-4-:R-:W0:Y:S04]  /*5480*/  LDS.64 R4, [UR5+0x20] ;  /* 0x00002005ff047984 */ /* 0x015e280008000a00 */
[----:B------:R-:W2:Y:S04]  /*5490*/  LDS.U8 R15, [UR5+0x28] ;  /* 0x00002805ff0f7984 */ /* 0x000ea80008000000 */
[----:B------:R-:W4:Y:S04]  /*54a0*/  LDS.64 R8, [UR5+0x30] ;  /* 0x00003005ff087984 */ /* 0x000f280008000a00 */
[----:B------:R-:W4:Y:S04]  /*54b0*/  LDS.U8 R16, [UR5+0x38] ;  /* 0x00003805ff107984 */ /* 0x000f280008000000 */
[----:B------:R-:W4:Y:S04]  /*54c0*/  LDS.64 R6, [UR5+0x40] ;  /* 0x00004005ff067984 */ /* 0x000f280008000a00 */
[----:B------:R-:W4:Y:S04]  /*54d0*/  LDS.U8 R17, [UR5+0x48] ;  /* 0x00004805ff117984 */ /* 0x000f280008000000 */
[----:B------:R-:W4:Y:S01]  /*54e0*/  LDS.64 R2, [UR5+0x50] ;  /* 0x00005005ff027984 */ /* 0x000f220008000a00 */
[----:B-----5:R-:W-:-:S02]  /*54f0*/  ISETP.NE.AND P2, PT, R10, RZ, PT ;  /* 0x000000ff0a00720c */ /* 0x020fc40003f45270 */
[----:B0-----:R-:W-:Y:S02]  /*5500*/  ISETP.LT.U32.AND P0, PT, R4, R13, PT ;  /* 0x0000000d0400720c */ /* 0x001fe40003f01070 */
[----:B------:R-:W-:Y:S02]  /*5510*/  @P4 SEL R10, R12, 0x1, !P2 ;  /* 0x000000010c0a4807 */ /* 0x000fe40005000000 */
[----:B------:R-:W-:Y:S01]  /*5520*/  ISETP.LT.AND.EX P0, PT, R5, R0, PT, P0 ;  /* 0x000000000500720c */ /* 0x000fe20003f01300 */
[----:B------:R-:W-:Y:S01]  /*5530*/  LDS.U8 R12, [UR5+0x78] ;  /* 0x00007805ff0c7984 */ /* 0x000fe20008000000 */
[----:B------:R-:W-:Y:S02]  /*5540*/  LOP3.LUT P3, RZ, R10, 0xff, RZ, 0xc0, !PT ;  /* 0x000000ff0aff7812 */ /* 0x000fe4000786c0ff */
[----:B--2---:R-:W-:-:S03]  /*5550*/  ISETP.NE.AND P5, PT, R15, RZ, PT ;  /* 0x000000ff0f00720c */ /* 0x004fc60003fa5270 */
[C---:B-1-3--:R-:W-:Y:S02]  /*5560*/  @P2 SEL R13, R4.reuse, R13, P0 ;  /* 0x0000000d040d2207 */ /* 0x04afe40000000000 */
[C---:B------:R-:W-:Y:S02]  /*5570*/  @P2 SEL R0, R5.reuse, R0, P0 ;  /* 0x0000000005002207 */ /* 0x040fe40000000000 */
[----:B------:R-:W-:Y:S02]  /*5580*/  SEL R13, R4, R13, !P4 ;  /* 0x0000000d040d7207 */ /* 0x000fe40006000000 */
[----:B------:R-:W-:Y:S02]  /*5590*/  SEL R11, R5, R0, !P4 ;  /* 0x00000000050b7207 */ /* 0x000fe40006000000 */
[----:B----4-:R-:W-:Y:S01]  /*55a0*/  ISETP.LT.U32.AND P0, PT, R8, R13, PT ;  /* 0x0000000d0800720c */ /* 0x010fe20003f01070 */
[----:B------:R-:W0:Y:S01]  /*55b0*/  LDS.U8 R0, [UR5+0x58] ;  /* 0x00005805ff007984 */ /* 0x000e220008000000 */
[----:B------:R-:W-:-:S02]  /*55c0*/  @P3 SEL R15, R10, 0x1, !P5 ;  /* 0x000000010a0f3807 */ /* 0x000fc40006800000 */
[----:B------:R-:W-:Y:S01]  /*55d0*/  ISETP.LT.AND.EX P0, PT, R9, R11, PT, P0 ;  /* 0x0000000b0900720c */ /* 0x000fe20003f01300 */
[----:B------:R-:W1:Y:S01]  /*55e0*/  LDS.64 R4, [UR5+0x60] ;  /* 0x00006005ff047984 */ /* 0x000e620008000a00 */
[----:B------:R-:W-:Y:S02]  /*55f0*/  LOP3.LUT P2, RZ, R15, 0xff, RZ, 0xc0, !PT ;  /* 0x000000ff0fff7812 */ /* 0x000fe4000784c0ff */
[----:B------:R-:W-:Y:S01]  /*5600*/  @P5 SEL R13, R8, R13, P0 ;  /* 0x0000000d080d5207 */ /* 0x000fe20000000000 */
[----:B------:R-:W2:Y:S01]  /*5610*/  LDS.U8 R10, [UR5+0x68] ;  /* 0x00006805ff0a7984 */ /* 0x000ea20008000000 */
[----:B------:R-:W-:Y:S02]  /*5620*/  ISETP.NE.AND P4, PT, R16, RZ, PT ;  /* 0x000000ff1000720c */ /* 0x000fe40003f85270 */
[----:B------:R-:W-:Y:S02]  /*5630*/  @P5 SEL R11, R9, R11, P0 ;  /* 0x0000000b090b5207 */ /* 0x000fe40000000000 */
[----:B------:R-:W-:-:S02]  /*5640*/  SEL R13, R8, R13, !P3 ;  /* 0x0000000d080d7207 */ /* 0x000fc40005800000 */
[----:B------:R-:W-:Y:S02]  /*5650*/  SEL R11, R9, R11, !P3 ;  /* 0x0000000b090b7207 */ /* 0x000fe40005800000 */
[C---:B------:R-:W-:Y:S01]  /*5660*/  ISETP.LT.U32.AND P0, PT, R6.reuse, R13, PT ;  /* 0x0000000d0600720c */ /* 0x040fe20003f01070 */
[----:B------:R-:W3:Y:S01]  /*5670*/  LDS.64 R8, [UR5+0x70] ;  /* 0x00007005ff087984 */ /* 0x000ee20008000a00 */
[----:B------:R-:W-:Y:S02]  /*5680*/  @P2 SEL R16, R15, 0x1, !P4 ;  /* 0x000000010f102807 */ /* 0x000fe40006000000 */
[----:B------:R-:W-:Y:S02]  /*5690*/  ISETP.LT.AND.EX P0, PT, R7, R11, PT, P0 ;  /* 0x0000000b0700720c */ /* 0x000fe40003f01300 */
[----:B------:R-:W-:Y:S02]  /*56a0*/  ISETP.NE.AND P3, PT, R17, RZ, PT ;  /* 0x000000ff1100720c */ /* 0x000fe40003f65270 */
[----:B------:R-:W-:-:S02]  /*56b0*/  @P4 SEL R13, R6, R13, P0 ;  /* 0x0000000d060d4207 */ /* 0x000fc40000000000 */
[----:B------:R-:W-:Y:S02]  /*56c0*/  LOP3.LUT P5, RZ, R16, 0xff, RZ, 0xc0, !PT ;  /* 0x000000ff10ff7812 */ /* 0x000fe400078ac0ff */
[C---:B------:R-:W-:Y:S02]  /*56d0*/  @P4 SEL R11, R7.reuse, R11, P0 ;  /* 0x0000000b070b4207 */ /* 0x040fe40000000000 */
[----:B------:R-:W-:Y:S02]  /*56e0*/  SEL R13, R6, R13, !P2 ;  /* 0x0000000d060d7207 */ /* 0x000fe40005000000 */
[----:B------:R-:W-:Y:S02]  /*56f0*/  SEL R11, R7, R11, !P2 ;  /* 0x0000000b070b7207 */ /* 0x000fe40005000000 */
[----:B------:R-:W-:Y:S01]  /*5700*/  ISETP.LT.U32.AND P0, PT, R2, R13, PT ;  /* 0x0000000d0200720c */ /* 0x000fe20003f01070 */
[----:B------:R-:W4:Y:S03]  /*5710*/  LDS.64 R6, [UR5+0x80] ;  /* 0x00008005ff067984 */ /* 0x000f260008000a00 */
[----:B------:R-:W-:-:S02]  /*5720*/  ISETP.LT.AND.EX P0, PT, R3, R11, PT, P0 ;  /* 0x0000000b0300720c */ /* 0x000fc40003f01300 */
[----:B------:R-:W-:Y:S02]  /*5730*/  @P5 SEL R17, R16, 0x1, !P3 ;  /* 0x0000000110115807 */ /* 0x000fe40005800000 */
[----:B------:R-:W-:Y:S02]  /*5740*/  @P3 SEL R13, R2, R13, P0 ;  /* 0x0000000d020d3207 */ /* 0x000fe40000000000 */
[----:B0-----:R-:W-:Y:S02]  /*5750*/  ISETP.NE.AND P2, PT, R0, RZ, PT ;  /* 0x000000ff0000720c */ /* 0x001fe40003f45270 */
[----:B------:R-:W-:Y:S02]  /*5760*/  @P3 SEL R11, R3, R11, P0 ;  /* 0x0000000b030b3207 */ /* 0x000fe40000000000 */
[----:B------:R-:W-:Y:S02]  /*5770*/  SEL R13, R2, R13, !P5 ;  /* 0x0000000d020d7207 */ /* 0x000fe40006800000 */
[----:B------:R-:W-:-:S02]  /*5780*/  LOP3.LUT P4, RZ, R17, 0xff, RZ, 0xc0, !PT ;  /* 0x000000ff11ff7812 */ /* 0x000fc4000788c0ff */
[----:B------:R-:W-:Y:S02]  /*5790*/  SEL R3, R3, R11, !P5 ;  /* 0x0000000b03037207 */ /* 0x000fe40006800000 */
[----:B-1----:R-:W-:Y:S02]  /*57a0*/  ISETP.LT.U32.AND P0, PT, R4, R13, PT ;  /* 0x0000000d0400720c */ /* 0x002fe40003f01070 */
[----:B--2---:R-:W-:Y:S02]  /*57b0*/  ISETP.NE.AND P3, PT, R10, RZ, PT ;  /* 0x000000ff0a00720c */ /* 0x004fe40003f65270 */
[----:B------:R-:W-:-:S04]  /*57c0*/  ISETP.LT.AND.EX P0, PT, R5, R3, PT, P0 ;  /* 0x000000030500720c */ /* 0x000fc80003f01300 */
[C---:B------:R-:W-:Y:S02]  /*57d0*/  @P2 SEL R13, R4.reuse, R13, P0 ;  /* 0x0000000d040d2207 */ /* 0x040fe40000000000 */
[----:B------:R-:W-:Y:S02]  /*57e0*/  @P4 SEL R0, R17, 0x1, !P2 ;  /* 0x0000000111004807 */ /* 0x000fe40005000000 */
[C---:B------:R-:W-:Y:S02]  /*57f0*/  @P2 SEL R3, R5.reuse, R3, P0 ;  /* 0x0000000305032207 */ /* 0x040fe40000000000 */
[----:B------:R-:W-:Y:S02]  /*5800*/  SEL R13, R4, R13, !P4 ;  /* 0x0000000d040d7207 */ /* 0x000fe40006000000 */
[----:B------:R-:W-:Y:S02]  /*5810*/  LOP3.LUT P5, RZ, R0, 0xff, RZ, 0xc0, !PT ;  /* 0x000000ff00ff7812 */ /* 0x000fe400078ac0ff */
[----:B------:R-:W-:-:S02]  /*5820*/  SEL R5, R5, R3, !P4 ;  /* 0x0000000305057207 */ /* 0x000fc40006000000 */
[----:B---3--:R-:W-:Y:S02]  /*5830*/  ISETP.LT.U32.AND P0, PT, R8, R13, PT ;  /* 0x0000000d0800720c */ /* 0x008fe40003f01070 */
        /* <DEDUP_REMOVED lines=8> */
[----:B----4-:R-:W-:-:S04]  /*58c0*/  ISETP.LT.U32.AND P0, PT, R6, R13, PT ;  /* 0x0000000d0600720c */ /* 0x010fc80003f01070 */
[----:B------:R-:W-:-:S04]  /*58d0*/  ISETP.LT.AND.EX P0, PT, R7, R9, PT, P0 ;  /* 0x000000090700720c */ /* 0x000fc80003f01300 */
[----:B------:R-:W-:Y:S02]  /*58e0*/  @P4 SEL R13, R6, R13, P0 ;  /* 0x0000000d060d4207 */ /* 0x000fe40000000000 */
[C---:B------:R-:W-:Y:S02]  /*58f0*/  @P4 SEL R9, R7.reuse, R9, P0 ;  /* 0x0000000907094207 */ /* 0x040fe40000000000 */
[----:B------:R-:W-:Y:S02]  /*5900*/  @P2 SEL R12, R10, 0x1, !P4 ;  /* 0x000000010a0c2807 */ /* 0x000fe40006000000 */
[----:B------:R-:W-:Y:S02]  /*5910*/  SEL R13, R6, R13, !P2 ;  /* 0x0000000d060d7207 */ /* 0x000fe40005000000 */
[----:B------:R-:W-:-:S07]  /*5920*/  SEL R0, R7, R9, !P2 ;  /* 0x0000000907007207 */ /* 0x000fce0005000000 */
.L_x_559:
[----:B------:R-:W-:Y:S05]  /*5930*/  BSYNC.RECONVERGENT B0 ;  /* 0x0000000000007941 */ /* 0x000fea0003800200 */
.L_x_535:
        /* <DEDUP_REMOVED lines=16> */
.L_x_602:
        /* <DEDUP_REMOVED lines=12> */
.L_x_617:


//--------------------- .text._ZN3cub18CUB_300001_SM_10006detail11EmptyKernelIvEEvv --------------------------
	.section	.text._ZN3cub18CUB_300001_SM_10006detail11EmptyKernelIvEEvv,"ax",@progbits
	.align	128
        .global         _ZN3cub18CUB_300001_SM_10006detail11EmptyKernelIvEEvv
        .type           _ZN3cub18CUB_300001_SM_10006detail11EmptyKernelIvEEvv,@function
        .size           _ZN3cub18CUB_300001_SM_10006detail11EmptyKernelIvEEvv,(.L_x_618 - _ZN3cub18CUB_300001_SM_10006detail11EmptyKernelIvEEvv)
        .other          _ZN3cub18CUB_300001_SM_10006detail11EmptyKernelIvEEvv,@"STO_CUDA_ENTRY STV_DEFAULT"
_ZN3cub18CUB_300001_SM_10006detail11EmptyKernelIvEEvv:
.text._ZN3cub18CUB_300001_SM_10006detail11EmptyKernelIvEEvv:
[----:B------:R-:W-:Y:S01]  /*0000*/  LDC R1, c[0x0][0x37c] ;  /* 0x0000df00ff017b82 */ /* 0x000fe20000000800 */
[----:B------:R-:W-:Y:S05]  /*0010*/  EXIT ;  /* 0x000000000000794d */ /* 0x000fea0003800000 */
.L_x_603:
        /* <DEDUP_REMOVED lines=14> */
.L_x_618:


//--------------------- .nv.shared._ZN3cub18CUB_300001_SM_10006detail6select23DeviceSelectSweepKernelINS2_10policy_hubIN4cuda3std3__45tupleIJsjjEEENS0_8NullTypeEiLb0ELNS0_10SelectImplE1EE10Policy1000EN6thrust24THRUST_300001_SM_1000_NS12zip_iteratorINS8_IJNSF_6detail15normal_iteratorINSF_10device_ptrIsEEEENSI_INSJ_IjEEEESN_EEEEEPSA_SP_PlNS0_13ScanTileStateIiLb1EEENS7_10__not_fn_tI10RemovePredEESA_iNS2_19streaming_context_tIlLb1EEELSB_1EEEvT0_T1_T2_T3_T4_T5_T6_T7_iT8_NS1_7vsmem_tE --------------------------
	.section	.nv.shared._ZN3cub18CUB_300001_SM_10006detail6select23DeviceSelectSweepKernelINS2_10policy_hubIN4cuda3std3__45tupleIJsjjEEENS0_8NullTypeEiLb0ELNS0_10SelectImplE1EE10Policy1000EN6thrust24THRUST_300001_SM_1000_NS12zip_iteratorINS8_IJNSF_6detail15normal_iteratorINSF_10device_ptrIsEEEENSI_INSJ_IjEEEESN_EEEEEPSA_SP_PlNS0_13ScanTileStateIiLb1EEENS7_10__not_fn_tI10RemovePredEESA_iNS2_19streaming_context_tIlLb1EEELSB_1EEEvT0_T1_T2_T3_T4_T5_T6_T7_iT8_NS1_7vsmem_tE,"aw",@nobits
	.sectionflags	@""
	.align	16
.nv.shared._ZN3cub18CUB_300001_SM_10006detail6select23DeviceSelectSweepKernelINS2_10policy_hubIN4cuda3std3__45tupleIJsjjEEENS0_8NullTypeEiLb0ELNS0_10SelectImplE1EE10Policy1000EN6thrust24THRUST_300001_SM_1000_NS12zip_iteratorINS8_IJNSF_6detail15normal_iteratorINSF_10device_ptrIsEEEENSI_INSJ_IjEEEESN_EEEEEPSA_SP_PlNS0_13ScanTileStateIiLb1EEENS7_10__not_fn_tI10RemovePredEESA_iNS2_19streaming_context_tIlLb1EEELSB_1EEEvT0_T1_T2_T3_T4_T5_T6_T7_iT8_NS1_7vsmem_tE:
	.zero		5632


//--------------------- .nv.shared.reserved.0     --------------------------
	.section	.nv.shared.reserved.0,"aw",@nobits
	.weak		__nv_reservedSMEM_offset_0_alias
	.size		__nv_reservedSMEM_offset_0_alias, 0, 64
	.other		__nv_reservedSMEM_offset_0_alias,@"STO_CUDA_RESERVED_SHARED STV_DEFAULT"
__nv_reservedSMEM_offset_0_alias:
	.zero		0
	.zero		64


//--------------------- .nv.global                --------------------------
	.section	.nv.global,"aw",@nobits
.nv.global:
	.type		_ZN34_INTERNAL_e9a77be6_4_k_cu_95392cc66thrust24THRUST_300001_SM_1000_NS3seqE,@object
	.size		_ZN34_INTERNAL_e9a77be6_4_k_cu_95392cc66thrust24THRUST_300001_SM_1000_NS3seqE,(_ZN34_INTERNAL_e9a77be6_4_k_cu_95392cc64cuda3std3__48in_placeE - _ZN34_INTERNAL_e9a77be6_4_k_cu_95392cc66thrust24THRUST_300001_SM_1000_NS3seqE)
_ZN34_INTERNAL_e9a77be6_4_k_cu_95392cc66thrust24THRUST_300001_SM_1000_NS3seqE:
	.zero		1
	.type		_ZN34_INTERNAL_e9a77be6_4_k_cu_95392cc64cuda3std3__48in_placeE,@object
	.size		_ZN34_INTERNAL_e9a77be6_4_k_cu_95392cc64cuda3std3__48in_placeE,(_ZN34_INTERNAL_e9a77be6_4_k_cu_95392cc64cuda3std6ranges3__45__cpo4sizeE - _ZN34_INTERNAL_e9a77be6_4_k_cu_95392cc64cuda3std3__48in_placeE)
_ZN34_INTERNAL_e9a77be6_4_k_cu_95392cc64cuda3std3__48in_placeE:
	.zero		1
	.type		_ZN34_INTERNAL_e9a77be6_4_k_cu_95392cc64cuda3std6ranges3__45__cpo4sizeE,@object
	.size		_ZN34_INTERNAL_e9a77be6_4_k_cu_95392cc64cuda3std6ranges3__45__cpo4sizeE,(_ZN34_INTERNAL_e9a77be6_4_k_cu_95392cc66thrust24THRUST_300001_SM_1000_NS12placeholders2_3E - _ZN34_INTERNAL_e9a77be6_4_k_cu_95392cc64cuda3std6ranges3__45__cpo4sizeE)
_ZN34_INTERNAL_e9a77be6_4_k_cu_95392cc64cuda3std6ranges3__45__cpo4sizeE:
	.zero		1
	.type		_ZN34_INTERNAL_e9a77be6_4_k_cu_95392cc66thrust24THRUST_300001_SM_1000_NS12placeholders2_3E,@object
	.size		_ZN34_INTERNAL_e9a77be6_4_k_cu_95392cc66thrust24THRUST_300001_SM_1000_NS12placeholders2_3E,(_ZN34_INTERNAL_e9a77be6_4_k_cu_95392cc64cuda3std3__45__cpo6cbeginE - _ZN34_INTERNAL_e9a77be6_4_k_cu_95392cc66thrust24THRUST_300001_SM_1000_NS12placeholders2_3E)
_ZN34_INTERNAL_e9a77be6_4_k_cu_95392cc66thrust24THRUST_300001_SM_1000_NS12placeholders2_3E:
	.zero		1
	.type		_ZN34_INTERNAL_e9a77be6_4_k_cu_95392cc64cuda3std3__45__cpo6cbeginE,@object
	.size		_ZN34_INTERNAL_e9a77be6_4_k_cu_95392cc64cuda3std3__45__cpo6cbeginE,(_ZN34_INTERNAL_e9a77be6_4_k_cu_95392cc64cuda3std6ranges3__45__cpo6cbeginE - _ZN34_INTERNAL_e9a77be6_4_k_cu_95392cc64cuda3std3__45__cpo6cbeginE)
_ZN34_INTERNAL_e9a77be6_4_k_cu_95392cc64cuda3std3__45__cpo6cbeginE:
	.zero		1
	.type		_ZN34_INTERNAL_e9a77be6_4_k_cu_95392cc64cuda3std6ranges3__45__cpo6cbeginE,@object
	.size		_ZN34_INTERNAL_e9a77be6_4_k_cu_95392cc64cuda3std6ranges3__45__cpo6cbeginE,(_ZN34_INTERNAL_e9a77be6_4_k_cu_95392cc66thrust24THRUST_300001_SM_1000_NS12placeholders2_7E - _ZN34_INTERNAL_e9a77be6_4_k_cu_95392cc64cuda3std6ranges3__45__cpo6cbeginE)
_ZN34_INTERNAL_e9a77be6_4_k_cu_95392cc64cuda3std6ranges3__45__cpo6cbeginE:
	.zero		1
	.type		_ZN34_INTERNAL_e9a77be6_4_k_cu_95392cc66thrust24THRUST_300001_SM_1000_NS12placeholders2_7E,@object
	.size		_ZN34_INTERNAL_e9a77be6_4_k_cu_95392cc66thrust24THRUST_300001_SM_1000_NS12placeholders2_7E,(_ZN34_INTERNAL_e9a77be6_4_k_cu_95392cc64cuda3std3__45__cpo7crbeginE - _ZN34_INTERNAL_e9a77be6_4_k_cu_95392cc66thrust24THRUST_300001_SM_1000_NS12placeholders2_7E)
_ZN34_INTERNAL_e9a77be6_4_k_cu_95392cc66thrust24THRUST_300001_SM_1000_NS12placeholders2_7E:
	.zero		1
	.type		_ZN34_INTERNAL_e9a77be6_4_k_cu_95392cc64cuda3std3__45__cpo7crbeginE,@object
	.size		_ZN34_INTERNAL_e9a77be6_4_k_cu_95392cc64cuda3std3__45__cpo7crbeginE,(_ZN34_INTERNAL_e9a77be6_4_k_cu_95392cc64cuda3std6ranges3__45__cpo4nextE - _ZN34_INTERNAL_e9a77be6_4_k_cu_95392cc64cuda3std3__45__cpo7crbeginE)
_ZN34_INTERNAL_e9a77be6_4_k_cu_95392cc64cuda3std3__45__cpo7crbeginE:
	.zero		1
	.type		_ZN34_INTERNAL_e9a77be6_4_k_cu_95392cc64cuda3std6ranges3__45__cpo4nextE,@object
	.size		_ZN34_INTERNAL_e9a77be6_4_k_cu_95392cc64cuda3std6ranges3__45__cpo4nextE,(_ZN34_INTERNAL_e9a77be6_4_k_cu_95392cc64cuda3std6ranges3__45__cpo4swapE - _ZN34_INTERNAL_e9a77be6_4_k_cu_95392cc64cuda3std6ranges3__45__cpo4nextE)
_ZN34_INTERNAL_e9a77be6_4_k_cu_95392cc64cuda3std6ranges3__45__cpo4nextE:
	.zero		1
	.type		_ZN34_INTERNAL_e9a77be6_4_k_cu_95392cc64cuda3std6ranges3__45__cpo4swapE,@object
	.size		_ZN34_INTERNAL_e9a77be6_4_k_cu_95392cc64cuda3std6ranges3__45__cpo4swapE,(_ZN34_INTERNAL_e9a77be6_4_k_cu_95392cc66thrust24THRUST_300001_SM_1000_NS8cuda_cub10par_nosyncE - _ZN34_INTERNAL_e9a77be6_4_k_cu_95392cc64cuda3std6ranges3__45__cpo4swapE)
_ZN34_INTERNAL_e9a77be6_4_k_cu_95392cc64cuda3std6ranges3__45__cpo4swapE:
	.zero		1
	.type		_ZN34_INTERNAL_e9a77be6_4_k_cu_95392cc66thrust24THRUST_300001_SM_1000_NS8cuda_cub10par_nosyncE,@object
	.size		_ZN34_INTERNAL_e9a77be6_4_k_cu_95392cc66thrust24THRUST_300001_SM_1000_NS8cuda_cub10par_nosyncE,(_ZN34_INTERNAL_e9a77be6_4_k_cu_95392cc66thrust24THRUST_300001_SM_1000_NS12placeholders2_9E - _ZN34_INTERNAL_e9a77be6_4_k_cu_95392cc66thrust24THRUST_300001_SM_1000_NS8cuda_cub10par_nosyncE)
_ZN34_INTERNAL_e9a77be6_4_k_cu_95392cc66thrust24THRUST_300001_SM_1000_NS8cuda_cub10par_nosyncE:
	.zero		1
	.type		_ZN34_INTERNAL_e9a77be6_4_k_cu_95392cc66thrust24THRUST_300001_SM_1000_NS12placeholders2_9E,@object
	.size		_ZN34_INTERNAL_e9a77be6_4_k_cu_95392cc66thrust24THRUST_300001_SM_1000_NS12placeholders2_9E,(_ZN34_INTERNAL_e9a77be6_4_k_cu_95392cc64cuda3std3__436_GLOBAL__N__e9a77be6_4_k_cu_95392cc66ignoreE - _ZN34_INTERNAL_e9a77be6_4_k_cu_95392cc66thrust24THRUST_300001_SM_1000_NS12placeholders2_9E)
_ZN34_INTERNAL_e9a77be6_4_k_cu_95392cc66thrust24THRUST_300001_SM_1000_NS12placeholders2_9E:
	.zero		1
	.type		_ZN34_INTERNAL_e9a77be6_4_k_cu_95392cc64cuda3std3__436_GLOBAL__N__e9a77be6_4_k_cu_95392cc66ignoreE,@object
	.size		_ZN34_INTERNAL_e9a77be6_4_k_cu_95392cc64cuda3std3__436_GLOBAL__N__e9a77be6_4_k_cu_95392cc66ignoreE,(_ZN34_INTERNAL_e9a77be6_4_k_cu_95392cc64cuda3std6ranges3__45__cpo4dataE - _ZN34_INTERNAL_e9a77be6_4_k_cu_95392cc64cuda3std3__436_GLOBAL__N__e9a77be6_4_k_cu_95392cc66ignoreE)
_ZN34_INTERNAL_e9a77be6_4_k_cu_95392cc64cuda3std3__436_GLOBAL__N__e9a77be6_4_k_cu_95392cc66ignoreE:
	.zero		1
	.type		_ZN34_INTERNAL_e9a77be6_4_k_cu_95392cc64cuda3std6ranges3__45__cpo4dataE,@object
	.size		_ZN34_INTERNAL_e9a77be6_4_k_cu_95392cc64cuda3std6ranges3__45__cpo4dataE,(_ZN34_INTERNAL_e9a77be6_4_k_cu_95392cc66thrust24THRUST_300001_SM_1000_NS12placeholders2_1E - _ZN34_INTERNAL_e9a77be6_4_k_cu_95392cc64cuda3std6ranges3__45__cpo4dataE)
_ZN34_INTERNAL_e9a77be6_4_k_cu_95392cc64cuda3std6ranges3__45__cpo4dataE:
	.zero		1
	.type		_ZN34_INTERNAL_e9a77be6_4_k_cu_95392cc66thrust24THRUST_300001_SM_1000_NS12placeholders2_1E,@object
	.size		_ZN34_INTERNAL_e9a77be6_4_k_cu_95392cc66thrust24THRUST_300001_SM_1000_NS12placeholders2_1E,(_ZN34_INTERNAL_e9a77be6_4_k_cu_95392cc64cuda3std3__45__cpo5beginE - _ZN34_INTERNAL_e9a77be6_4_k_cu_95392cc66thrust24THRUST_300001_SM_1000_NS12placeholders2_1E)
_ZN34_INTERNAL_e9a77be6_4_k_cu_95392cc66thrust24THRUST_300001_SM_1000_NS12placeholders2_1E:
	.zero		1
	.type		_ZN34_INTERNAL_e9a77be6_4_k_cu_95392cc64cuda3std3__45__cpo5beginE,@object
	.size		_ZN34_INTERNAL_e9a77be6_4_k_cu_95392cc64cuda3std3__45__cpo5beginE,(_ZN34_INTERNAL_e9a77be6_4_k_cu_95392cc64cuda3std6ranges3__45__cpo5beginE - _ZN34_INTERNAL_e9a77be6_4_k_cu_95392cc64cuda3std3__45__cpo5beginE)
_ZN34_INTERNAL_e9a77be6_4_k_cu_95392cc64cuda3std3__45__cpo5beginE:
	.zero		1
	.type		_ZN34_INTERNAL_e9a77be6_4_k_cu_95392cc64cuda3std6ranges3__45__cpo5beginE,@object
	.size		_ZN34_INTERNAL_e9a77be6_4_k_cu_95392cc64cuda3std6ranges3__45__cpo5beginE,(_ZN34_INTERNAL_e9a77be6_4_k_cu_95392cc66thrust24THRUST_300001_SM_1000_NS12placeholders2_5E - _ZN34_INTERNAL_e9a77be6_4_k_cu_95392cc64cuda3std6ranges3__45__cpo5beginE)
_ZN34_INTERNAL_e9a77be6_4_k_cu_95392cc64cuda3std6ranges3__45__cpo5beginE:
	.zero		1
	.type		_ZN34_INTERNAL_e9a77be6_4_k_cu_95392cc66thrust24THRUST_300001_SM_1000_NS12placeholders2_5E,@object
	.size		_ZN34_INTERNAL_e9a77be6_4_k_cu_95392cc66thrust24THRUST_300001_SM_1000_NS12placeholders2_5E,(_ZN34_INTERNAL_e9a77be6_4_k_cu_95392cc64cuda3std3__45__cpo6rbeginE - _ZN34_INTERNAL_e9a77be6_4_k_cu_95392cc66thrust24THRUST_300001_SM_1000_NS12placeholders2_5E)
_ZN34_INTERNAL_e9a77be6_4_k_cu_95392cc66thrust24THRUST_300001_SM_1000_NS12placeholders2_5E:
	.zero		1
	.type		_ZN34_INTERNAL_e9a77be6_4_k_cu_95392cc64cuda3std3__45__cpo6rbeginE,@object
	.size		_ZN34_INTERNAL_e9a77be6_4_k_cu_95392cc64cuda3std3__45__cpo6rbeginE,(_ZN34_INTERNAL_e9a77be6_4_k_cu_95392cc64cuda3std6ranges3__45__cpo7advanceE - _ZN34_INTERNAL_e9a77be6_4_k_cu_95392cc64cuda3std3__45__cpo6rbeginE)
_ZN34_INTERNAL_e9a77be6_4_k_cu_95392cc64cuda3std3__45__cpo6rbeginE:
	.zero		1
	.type		_ZN34_INTERNAL_e9a77be6_4_k_cu_95392cc64cuda3std6ranges3__45__cpo7advanceE,@object
	.size		_ZN34_INTERNAL_e9a77be6_4_k_cu_95392cc64cuda3std6ranges3__45__cpo7advanceE,(_ZN34_INTERNAL_e9a77be6_4_k_cu_95392cc64cuda3std3__47nulloptE - _ZN34_INTERNAL_e9a77be6_4_k_cu_95392cc64cuda3std6ranges3__45__cpo7advanceE)
_ZN34_INTERNAL_e9a77be6_4_k_cu_95392cc64cuda3std6ranges3__45__cpo7advanceE:
	.zero		1
	.type		_ZN34_INTERNAL_e9a77be6_4_k_cu_95392cc64cuda3std3__47nulloptE,@object
	.size		_ZN34_INTERNAL_e9a77be6_4_k_cu_95392cc64cuda3std3__47nulloptE,(_ZN34_INTERNAL_e9a77be6_4_k_cu_95392cc64cuda3std6ranges3__45__cpo8distanceE - _ZN34_INTERNAL_e9a77be6_4_k_cu_95392cc64cuda3std3__47nulloptE)
_ZN34_INTERNAL_e9a77be6_4_k_cu_95392cc64cuda3std3__47nulloptE:
	.zero		1
	.type		_ZN34_INTERNAL_e9a77be6_4_k_cu_95392cc64cuda3std6ranges3__45__cpo8distanceE,@object
	.size		_ZN34_INTERNAL_e9a77be6_4_k_cu_95392cc64cuda3std6ranges3__45__cpo8distanceE,(_ZN34_INTERNAL_e9a77be6_4_k_cu_95392cc66thrust24THRUST_300001_SM_1000_NS12placeholders3_10E - _ZN34_INTERNAL_e9a77be6_4_k_cu_95392cc64cuda3std6ranges3__45__cpo8distanceE)
_ZN34_INTERNAL_e9a77be6_4_k_cu_95392cc64cuda3std6ranges3__45__cpo8distanceE:
	.zero		1
	.type		_ZN34_INTERNAL_e9a77be6_4_k_cu_95392cc66thrust24THRUST_300001_SM_1000_NS12placeholders3_10E,@object
	.size		_ZN34_INTERNAL_e9a77be6_4_k_cu_95392cc66thrust24THRUST_300001_SM_1000_NS12placeholders3_10E,(_ZN34_INTERNAL_e9a77be6_4_k_cu_95392cc64cuda3std3__419piecewise_constructE - _ZN34_INTERNAL_e9a77be6_4_k_cu_95392cc66thrust24THRUST_300001_SM_1000_NS12placeholders3_10E)
_ZN34_INTERNAL_e9a77be6_4_k_cu_95392cc66thrust24THRUST_300001_SM_1000_NS12placeholders3_10E:
	.zero		1
	.type		_ZN34_INTERNAL_e9a77be6_4_k_cu_95392cc64cuda3std3__419piecewise_constructE,@object
	.size		_ZN34_INTERNAL_e9a77be6_4_k_cu_95392cc64cuda3std3__419piecewise_constructE,(_ZN34_INTERNAL_e9a77be6_4_k_cu_95392cc64cuda3std6ranges3__45__cpo5cdataE - _ZN34_INTERNAL_e9a77be6_4_k_cu_95392cc64cuda3std3__419piecewise_constructE)
_ZN34_INTERNAL_e9a77be6_4_k_cu_95392cc64cuda3std3__419piecewise_constructE:
	.zero		1
	.type		_ZN34_INTERNAL_e9a77be6_4_k_cu_95392cc64cuda3std6ranges3__45__cpo5cdataE,@object
	.size		_ZN34_INTERNAL_e9a77be6_4_k_cu_95392cc64cuda3std6ranges3__45__cpo5cdataE,(_ZN34_INTERNAL_e9a77be6_4_k_cu_95392cc66thrust24THRUST_300001_SM_1000_NS12placeholders2_2E - _ZN34_INTERNAL_e9a77be6_4_k_cu_95392cc64cuda3std6ranges3__45__cpo5cdataE)
_ZN34_INTERNAL_e9a77be6_4_k_cu_95392cc64cuda3std6ranges3__45__cpo5cdataE:
	.zero		1
	.type		_ZN34_INTERNAL_e9a77be6_4_k_cu_95392cc66thrust24THRUST_300001_SM_1000_NS12placeholders2_2E,@object
	.size		_ZN34_INTERNAL_e9a77be6_4_k_cu_95392cc66thrust24THRUST_300001_SM_1000_NS12placeholders2_2E,(_ZN34_INTERNAL_e9a77be6_4_k_cu_95392cc64cuda3std3__45__cpo3endE - _ZN34_INTERNAL_e9a77be6_4_k_cu_95392cc66thrust24THRUST_300001_SM_1000_NS12placeholders2_2E)
_ZN34_INTERNAL_e9a77be6_4_k_cu_95392cc66thrust24THRUST_300001_SM_1000_NS12placeholders2_2E:
	.zero		1
	.type		_ZN34_INTERNAL_e9a77be6_4_k_cu_95392cc64cuda3std3__45__cpo3endE,@object
	.size		_ZN34_INTERNAL_e9a77be6_4_k_cu_95392cc64cuda3std3__45__cpo3endE,(_ZN34_INTERNAL_e9a77be6_4_k_cu_95392cc64cuda3std6ranges3__45__cpo3endE - _ZN34_INTERNAL_e9a77be6_4_k_cu_95392cc64cuda3std3__45__cpo3endE)
_ZN34_INTERNAL_e9a77be6_4_k_cu_95392cc64cuda3std3__45__cpo3endE:
	.zero		1
	.type		_ZN34_INTERNAL_e9a77be6_4_k_cu_95392cc64cuda3std6ranges3__45__cpo3endE,@object
	.size		_ZN34_INTERNAL_e9a77be6_4_k_cu_95392cc64cuda3std6ranges3__45__cpo3endE,(_ZN34_INTERNAL_e9a77be6_4_k_cu_95392cc66thrust24THRUST_300001_SM_1000_NS12placeholders2_6E - _ZN34_INTERNAL_e9a77be6_4_k_cu_95392cc64cuda3std6ranges3__45__cpo3endE)
_ZN34_INTERNAL_e9a77be6_4_k_cu_95392cc64cuda3std6ranges3__45__cpo3endE:
	.zero		1
	.type		_ZN34_INTERNAL_e9a77be6_4_k_cu_95392cc66thrust24THRUST_300001_SM_1000_NS12placeholders2_6E,@object
	.size		_ZN34_INTERNAL_e9a77be6_4_k_cu_95392cc66thrust24THRUST_300001_SM_1000_NS12placeholders2_6E,(_ZN34_INTERNAL_e9a77be6_4_k_cu_95392cc64cuda3std3__45__cpo4rendE - _ZN34_INTERNAL_e9a77be6_4_k_cu_95392cc66thrust24THRUST_300001_SM_1000_NS12placeholders2_6E)
_ZN34_INTERNAL_e9a77be6_4_k_cu_95392cc66thrust24THRUST_300001_SM_1000_NS12placeholders2_6E:
	.zero		1
	.type		_ZN34_INTERNAL_e9a77be6_4_k_cu_95392cc64cuda3std3__45__cpo4rendE,@object
	.size		_ZN34_INTERNAL_e9a77be6_4_k_cu_95392cc64cuda3std3__45__cpo4rendE,(_ZN34_INTERNAL_e9a77be6_4_k_cu_95392cc64cuda3std6ranges3__45__cpo9iter_swapE - _ZN34_INTERNAL_e9a77be6_4_k_cu_95392cc64cuda3std3__45__cpo4rendE)
_ZN34_INTERNAL_e9a77be6_4_k_cu_95392cc64cuda3std3__45__cpo4rendE:
	.zero		1
	.type		_ZN34_INTERNAL_e9a77be6_4_k_cu_95392cc64cuda3std6ranges3__45__cpo9iter_swapE,@object
	.size		_ZN34_INTERNAL_e9a77be6_4_k_cu_95392cc64cuda3std6ranges3__45__cpo9iter_swapE,(_ZN34_INTERNAL_e9a77be6_4_k_cu_95392cc64cuda3std3__48unexpectE - _ZN34_INTERNAL_e9a77be6_4_k_cu_95392cc64cuda3std6ranges3__45__cpo9iter_swapE)
_ZN34_INTERNAL_e9a77be6_4_k_cu_95392cc64cuda3std6ranges3__45__cpo9iter_swapE:
	.zero		1
	.type		_ZN34_INTERNAL_e9a77be6_4_k_cu_95392cc64cuda3std3__48unexpectE,@object
	.size		_ZN34_INTERNAL_e9a77be6_4_k_cu_95392cc64cuda3std3__48unexpectE,(_ZN34_INTERNAL_e9a77be6_4_k_cu_95392cc66thrust24THRUST_300001_SM_1000_NS8cuda_cub3parE - _ZN34_INTERNAL_e9a77be6_4_k_cu_95392cc64cuda3std3__48unexpectE)
_ZN34_INTERNAL_e9a77be6_4_k_cu_95392cc64cuda3std3__48unexpectE:
	.zero		1
	.type		_ZN34_INTERNAL_e9a77be6_4_k_cu_95392cc66thrust24THRUST_300001_SM_1000_NS8cuda_cub3parE,@object
	.size		_ZN34_INTERNAL_e9a77be6_4_k_cu_95392cc66thrust24THRUST_300001_SM_1000_NS8cuda_cub3parE,(_ZN34_INTERNAL_e9a77be6_4_k_cu_95392cc66thrust24THRUST_300001_SM_1000_NS12placeholders2_4E - _ZN34_INTERNAL_e9a77be6_4_k_cu_95392cc66thrust24THRUST_300001_SM_1000_NS8cuda_cub3parE)
_ZN34_INTERNAL_e9a77be6_4_k_cu_95392cc66thrust24THRUST_300001_SM_1000_NS8cuda_cub3parE:
	.zero		1
	.type		_ZN34_INTERNAL_e9a77be6_4_k_cu_95392cc66thrust24THRUST_300001_SM_1000_NS12placeholders2_4E,@object
	.size		_ZN34_INTERNAL_e9a77be6_4_k_cu_95392cc66thrust24THRUST_300001_SM_1000_NS12placeholders2_4E,(_ZN34_INTERNAL_e9a77be6_4_k_cu_95392cc64cuda3std3__45__cpo4cendE - _ZN34_INTERNAL_e9a77be6_4_k_cu_95392cc66thrust24THRUST_300001_SM_1000_NS12placeholders2_4E)
_ZN34_INTERNAL_e9a77be6_4_k_cu_95392cc66thrust24THRUST_300001_SM_1000_NS12placeholders2_4E:
	.zero		1
	.type		_ZN34_INTERNAL_e9a77be6_4_k_cu_95392cc64cuda3std3__45__cpo4cendE,@object
	.size		_ZN34_INTERNAL_e9a77be6_4_k_cu_95392cc64cuda3std3__45__cpo4cendE,(_ZN34_INTERNAL_e9a77be6_4_k_cu_95392cc64cuda3std6ranges3__45__cpo4cendE - _ZN34_INTERNAL_e9a77be6_4_k_cu_95392cc64cuda3std3__45__cpo4cendE)
_ZN34_INTERNAL_e9a77be6_4_k_cu_95392cc64cuda3std3__45__cpo4cendE:
	.zero		1
	.type		_ZN34_INTERNAL_e9a77be6_4_k_cu_95392cc64cuda3std6ranges3__45__cpo4cendE,@object
	.size		_ZN34_INTERNAL_e9a77be6_4_k_cu_95392cc64cuda3std6ranges3__45__cpo4cendE,(_ZN34_INTERNAL_e9a77be6_4_k_cu_95392cc64cuda3std3__420unreachable_sentinelE - _ZN34_INTERNAL_e9a77be6_4_k_cu_95392cc64cuda3std6ranges3__45__cpo4cendE)
_ZN34_INTERNAL_e9a77be6_4_k_cu_95392cc64cuda3std6ranges3__45__cpo4cendE:
	.zero		1
	.type		_ZN34_INTERNAL_e9a77be6_4_k_cu_95392cc64cuda3std3__420unreachable_sentinelE,@object
	.size		_ZN34_INTERNAL_e9a77be6_4_k_cu_95392cc64cuda3std3__420unreachable_sentinelE,(_ZN34_INTERNAL_e9a77be6_4_k_cu_95392cc64cuda3std6ranges3__45__cpo5ssizeE - _ZN34_INTERNAL_e9a77be6_4_k_cu_95392cc64cuda3std3__420unreachable_sentinelE)
_ZN34_INTERNAL_e9a77be6_4_k_cu_95392cc64cuda3std3__420unreachable_sentinelE:
	.zero		1
	.type		_ZN34_INTERNAL_e9a77be6_4_k_cu_95392cc64cuda3std6ranges3__45__cpo5ssizeE,@object
	.size		_ZN34_INTERNAL_e9a77be6_4_k_cu_95392cc64cuda3std6ranges3__45__cpo5ssizeE,(_ZN34_INTERNAL_e9a77be6_4_k_cu_95392cc66thrust24THRUST_300001_SM_1000_NS12placeholders2_8E - _ZN34_INTERNAL_e9a77be6_4_k_cu_95392cc64cuda3std6ranges3__45__cpo5ssizeE)
_ZN34_INTERNAL_e9a77be6_4_k_cu_95392cc64cuda3std6ranges3__45__cpo5ssizeE:
	.zero		1
	.type		_ZN34_INTERNAL_e9a77be6_4_k_cu_95392cc66thrust24THRUST_300001_SM_1000_NS12placeholders2_8E,@object
	.size		_ZN34_INTERNAL_e9a77be6_4_k_cu_95392cc66thrust24THRUST_300001_SM_1000_NS12placeholders2_8E,(_ZN34_INTERNAL_e9a77be6_4_k_cu_95392cc64cuda3std3__45__cpo5crendE - _ZN34_INTERNAL_e9a77be6_4_k_cu_95392cc66thrust24THRUST_300001_SM_1000_NS12placeholders2_8E)
_ZN34_INTERNAL_e9a77be6_4_k_cu_95392cc66thrust24THRUST_300001_SM_1000_NS12placeholders2_8E:
	.zero		1
	.type		_ZN34_INTERNAL_e9a77be6_4_k_cu_95392cc64cuda3std3__45__cpo5crendE,@object
	.size		_ZN34_INTERNAL_e9a77be6_4_k_cu_95392cc64cuda3std3__45__cpo5crendE,(_ZN34_INTERNAL_e9a77be6_4_k_cu_95392cc64cuda3std6ranges3__45__cpo4prevE - _ZN34_INTERNAL_e9a77be6_4_k_cu_95392cc64cuda3std3__45__cpo5crendE)
_ZN34_INTERNAL_e9a77be6_4_k_cu_95392cc64cuda3std3__45__cpo5crendE:
	.zero		1
	.type		_ZN34_INTERNAL_e9a77be6_4_k_cu_95392cc64cuda3std6ranges3__45__cpo4prevE,@object
	.size		_ZN34_INTERNAL_e9a77be6_4_k_cu_95392cc64cuda3std6ranges3__45__cpo4prevE,(_ZN34_INTERNAL_e9a77be6_4_k_cu_95392cc64cuda3std6ranges3__45__cpo9iter_moveE - _ZN34_INTERNAL_e9a77be6_4_k_cu_95392cc64cuda3std6ranges3__45__cpo4prevE)
_ZN34_INTERNAL_e9a77be6_4_k_cu_95392cc64cuda3std6ranges3__45__cpo4prevE:
	.zero		1
	.type		_ZN34_INTERNAL_e9a77be6_4_k_cu_95392cc64cuda3std6ranges3__45__cpo9iter_moveE,@object
	.size		_ZN34_INTERNAL_e9a77be6_4_k_cu_95392cc64cuda3std6ranges3__45__cpo9iter_moveE,(_ZN34_INTERNAL_e9a77be6_4_k_cu_95392cc66thrust24THRUST_300001_SM_1000_NS6system6detail10sequential3seqE - _ZN34_INTERNAL_e9a77be6_4_k_cu_95392cc64cuda3std6ranges3__45__cpo9iter_moveE)
_ZN34_INTERNAL_e9a77be6_4_k_cu_95392cc64cuda3std6ranges3__45__cpo9iter_moveE:
	.zero		1
	.type		_ZN34_INTERNAL_e9a77be6_4_k_cu_95392cc66thrust24THRUST_300001_SM_1000_NS6system6detail10sequential3seqE,@object
	.size		_ZN34_INTERNAL_e9a77be6_4_k_cu_95392cc66thrust24THRUST_300001_SM_1000_NS6system6detail10sequential3seqE,(.L_31 - _ZN34_INTERNAL_e9a77be6_4_k_cu_95392cc66thrust24THRUST_300001_SM_1000_NS6system6detail10sequential3seqE)
_ZN34_INTERNAL_e9a77be6_4_k_cu_95392cc66thrust24THRUST_300001_SM_1000_NS6system6detail10sequential3seqE:
	.zero		1
.L_31:


//--------------------- .nv.shared._ZN3cub18CUB_300001_SM_10006detail6reduce28DeviceReduceSingleTileKernelINS2_10policy_hubIN4cuda3std3__45tupleIJblEEEyN6thrust24THRUST_300001_SM_1000_NS8cuda_cub9__find_if7functorIS9_EEE10Policy1000EPS9_SI_iSF_S9_S9_NS7_10__identityEEEvT0_T1_T2_T3_T4_T6_ --------------------------
	.section	.nv.shared._ZN3cub18CUB_300001_SM_10006detail6reduce28DeviceReduceSingleTileKernelINS2_10policy_hubIN4cuda3std3__45tupleIJblEEEyN6thrust24THRUST_300001_SM_1000_NS8cuda_cub9__find_if7functorIS9_EEE10Policy1000EPS9_SI_iSF_S9_S9_NS7_10__identityEEEvT0_T1_T2_T3_T4_T6_,"aw",@nobits
	.sectionflags	@""
	.align	8
.nv.shared._ZN3cub18CUB_300001_SM_10006detail6reduce28DeviceReduceSingleTileKernelINS2_10policy_hubIN4cuda3std3__45tupleIJblEEEyN6thrust24THRUST_300001_SM_1000_NS8cuda_cub9__find_if7functorIS9_EEE10Policy1000EPS9_SI_iSF_S9_S9_NS7_10__identityEEEvT0_T1_T2_T3_T4_T6_:
	.zero		1176


//--------------------- .nv.shared._ZN3cub18CUB_300001_SM_10006detail6reduce18DeviceReduceKernelINS2_10policy_hubIN4cuda3std3__45tupleIJblEEEyN6thrust24THRUST_300001_SM_1000_NS8cuda_cub9__find_if7functorIS9_EEE10Policy1000ENSB_12zip_iteratorINS8_IJNSD_26transform_input_iterator_tIbNSC_6detail35transform_pair_of_input_iterators_tIbNSB_18transform_iteratorI6mul_opNSB_17counting_iteratorIiNSB_11use_defaultESP_SP_EESP_SP_EENSB_6detail15normal_iteratorINSB_10device_ptrIjEEEENS7_8equal_toIjEEEENS7_10__not_fn_tINS7_10__identityEEEEENSO_IlSP_SP_SP_EEEEEEEySF_S9_S11_EEvT0_PT3_T1_NS0_13GridEvenShareIS1A_EET2_T4_ --------------------------
	.section	.nv.shared._ZN3cub18CUB_300001_SM_10006detail6reduce18DeviceReduceKernelINS2_10policy_hubIN4cuda3std3__45tupleIJblEEEyN6thrust24THRUST_300001_SM_1000_NS8cuda_cub9__find_if7functorIS9_EEE10Policy1000ENSB_12zip_iteratorINS8_IJNSD_26transform_input_iterator_tIbNSC_6detail35transform_pair_of_input_iterators_tIbNSB_18transform_iteratorI6mul_opNSB_17counting_iteratorIiNSB_11use_defaultESP_SP_EESP_SP_EENSB_6detail15normal_iteratorINSB_10device_ptrIjEEEENS7_8equal_toIjEEEENS7_10__not_fn_tINS7_10__identityEEEEENSO_IlSP_SP_SP_EEEEEEEySF_S9_S11_EEvT0_PT3_T1_NS0_13GridEvenShareIS1A_EET2_T4_,"aw",@nobits
	.sectionflags	@""
	.align	8
.nv.shared._ZN3cub18CUB_300001_SM_10006detail6reduce18DeviceReduceKernelINS2_10policy_hubIN4cuda3std3__45tupleIJblEEEyN6thrust24THRUST_300001_SM_1000_NS8cuda_cub9__find_if7functorIS9_EEE10Policy1000ENSB_12zip_iteratorINS8_IJNSD_26transform_input_iterator_tIbNSC_6detail35transform_pair_of_input_iterators_tIbNSB_18transform_iteratorI6mul_opNSB_17counting_iteratorIiNSB_11use_defaultESP_SP_EESP_SP_EENSB_6detail15normal_iteratorINSB_10device_ptrIjEEEENS7_8equal_toIjEEEENS7_10__not_fn_tINS7_10__identityEEEEENSO_IlSP_SP_SP_EEEEEEEySF_S9_S11_EEvT0_PT3_T1_NS0_13GridEvenShareIS1A_EET2_T4_:
	.zero		1176


//--------------------- .nv.shared._ZN3cub18CUB_300001_SM_10006detail6reduce28DeviceReduceSingleTileKernelINS2_10policy_hubIN4cuda3std3__45tupleIJblEEEyN6thrust24THRUST_300001_SM_1000_NS8cuda_cub9__find_if7functorIS9_EEE10Policy1000ENSB_12zip_iteratorINS8_IJNSD_26transform_input_iterator_tIbNSC_6detail35transform_pair_of_input_iterators_tIbNSB_18transform_iteratorI6mul_opNSB_17counting_iteratorIiNSB_11use_defaultESP_SP_EESP_SP_EENSB_6detail15normal_iteratorINSB_10device_ptrIjEEEENS7_8equal_toIjEEEENS7_10__not_fn_tINS7_10__identityEEEEENSO_IlSP_SP_SP_EEEEEEEPS9_ySF_S9_S9_S11_EEvT0_T1_T2_T3_T4_T6_ --------------------------
	.section	.nv.shared._ZN3cub18CUB_300001_SM_10006detail6reduce28DeviceReduceSingleTileKernelINS2_10policy_hubIN4cuda3std3__45tupleIJblEEEyN6thrust24THRUST_300001_SM_1000_NS8cuda_cub9__find_if7functorIS9_EEE10Policy1000ENSB_12zip_iteratorINS8_IJNSD_26transform_input_iterator_tIbNSC_6detail35transform_pair_of_input_iterators_tIbNSB_18transform_iteratorI6mul_opNSB_17counting_iteratorIiNSB_11use_defaultESP_SP_EESP_SP_EENSB_6detail15normal_iteratorINSB_10device_ptrIjEEEENS7_8equal_toIjEEEENS7_10__not_fn_tINS7_10__identityEEEEENSO_IlSP_SP_SP_EEEEEEEPS9_ySF_S9_S9_S11_EEvT0_T1_T2_T3_T4_T6_,"aw",@nobits
	.sectionflags	@""
	.align	8
.nv.shared._ZN3cub18CUB_300001_SM_10006detail6reduce28DeviceReduceSingleTileKernelINS2_10policy_hubIN4cuda3std3__45tupleIJblEEEyN6thrust24THRUST_300001_SM_1000_NS8cuda_cub9__find_if7functorIS9_EEE10Policy1000ENSB_12zip_iteratorINS8_IJNSD_26transform_input_iterator_tIbNSC_6detail35transform_pair_of_input_iterators_tIbNSB_18transform_iteratorI6mul_opNSB_17counting_iteratorIiNSB_11use_defaultESP_SP_EESP_SP_EENSB_6detail15normal_iteratorINSB_10device_ptrIjEEEENS7_8equal_toIjEEEENS7_10__not_fn_tINS7_10__identityEEEEENSO_IlSP_SP_SP_EEEEEEEPS9_ySF_S9_S9_S11_EEvT0_T1_T2_T3_T4_T6_:
	.zero		1176


//--------------------- .nv.shared._ZN3cub18CUB_300001_SM_10006detail6reduce28DeviceReduceSingleTileKernelINS2_10policy_hubIN4cuda3std3__45tupleIJblEEEjN6thrust24THRUST_300001_SM_1000_NS8cuda_cub9__find_if7functorIS9_EEE10Policy1000EPS9_SI_iSF_S9_S9_NS7_10__identityEEEvT0_T1_T2_T3_T4_T6_ --------------------------
	.section	.nv.shared._ZN3cub18CUB_300001_SM_10006detail6reduce28DeviceReduceSingleTileKernelINS2_10policy_hubIN4cuda3std3__45tupleIJblEEEjN6thrust24THRUST_300001_SM_1000_NS8cuda_cub9__find_if7functorIS9_EEE10Policy1000EPS9_SI_iSF_S9_S9_NS7_10__identityEEEvT0_T1_T2_T3_T4_T6_,"aw",@nobits
	.sectionflags	@""
	.align	8
.nv.shared._ZN3cub18CUB_300001_SM_10006detail6reduce28DeviceReduceSingleTileKernelINS2_10policy_hubIN4cuda3std3__45tupleIJblEEEjN6thrust24THRUST_300001_SM_1000_NS8cuda_cub9__find_if7functorIS9_EEE10Policy1000EPS9_SI_iSF_S9_S9_NS7_10__identityEEEvT0_T1_T2_T3_T4_T6_:
	.zero		1176


//--------------------- .nv.shared._ZN3cub18CUB_300001_SM_10006detail6reduce18DeviceReduceKernelINS2_10policy_hubIN4cuda3std3__45tupleIJblEEEjN6thrust24THRUST_300001_SM_1000_NS8cuda_cub9__find_if7functorIS9_EEE10Policy1000ENSB_12zip_iteratorINS8_IJNSD_26transform_input_iterator_tIbNSC_6detail35transform_pair_of_input_iterators_tIbNSB_18transform_iteratorI6mul_opNSB_17counting_iteratorIiNSB_11use_defaultESP_SP_EESP_SP_EENSB_6detail15normal_iteratorINSB_10device_ptrIjEEEENS7_8equal_toIjEEEENS7_10__not_fn_tINS7_10__identityEEEEENSO_IlSP_SP_SP_EEEEEEEjSF_S9_S11_EEvT0_PT3_T1_NS0_13GridEvenShareIS1A_EET2_T4_ --------------------------
	.section	.nv.shared._ZN3cub18CUB_300001_SM_10006detail6reduce18DeviceReduceKernelINS2_10policy_hubIN4cuda3std3__45tupleIJblEEEjN6thrust24THRUST_300001_SM_1000_NS8cuda_cub9__find_if7functorIS9_EEE10Policy1000ENSB_12zip_iteratorINS8_IJNSD_26transform_input_iterator_tIbNSC_6detail35transform_pair_of_input_iterators_tIbNSB_18transform_iteratorI6mul_opNSB_17counting_iteratorIiNSB_11use_defaultESP_SP_EESP_SP_EENSB_6detail15normal_iteratorINSB_10device_ptrIjEEEENS7_8equal_toIjEEEENS7_10__not_fn_tINS7_10__identityEEEEENSO_IlSP_SP_SP_EEEEEEEjSF_S9_S11_EEvT0_PT3_T1_NS0_13GridEvenShareIS1A_EET2_T4_,"aw",@nobits
	.sectionflags	@""
	.align	8
.nv.shared._ZN3cub18CUB_300001_SM_10006detail6reduce18DeviceReduceKernelINS2_10policy_hubIN4cuda3std3__45tupleIJblEEEjN6thrust24THRUST_300001_SM_1000_NS8cuda_cub9__find_if7functorIS9_EEE10Policy1000ENSB_12zip_iteratorINS8_IJNSD_26transform_input_iterator_tIbNSC_6detail35transform_pair_of_input_iterators_tIbNSB_18transform_iteratorI6mul_opNSB_17counting_iteratorIiNSB_11use_defaultESP_SP_EESP_SP_EENSB_6detail15normal_iteratorINSB_10device_ptrIjEEEENS7_8equal_toIjEEEENS7_10__not_fn_tINS7_10__identityEEEEENSO_IlSP_SP_SP_EEEEEEEjSF_S9_S11_EEvT0_PT3_T1_NS0_13GridEvenShareIS1A_EET2_T4_:
	.zero		1176


//--------------------- .nv.shared._ZN3cub18CUB_300001_SM_10006detail6reduce28DeviceReduceSingleTileKernelINS2_10policy_hubIN4cuda3std3__45tupleIJblEEEjN6thrust24THRUST_300001_SM_1000_NS8cuda_cub9__find_if7functorIS9_EEE10Policy1000ENSB_12zip_iteratorINS8_IJNSD_26transform_input_iterator_tIbNSC_6detail35transform_pair_of_input_iterators_tIbNSB_18transform_iteratorI6mul_opNSB_17counting_iteratorIiNSB_11use_defaultESP_SP_EESP_SP_EENSB_6detail15normal_iteratorINSB_10device_ptrIjEEEENS7_8equal_toIjEEEENS7_10__not_fn_tINS7_10__identityEEEEENSO_IlSP_SP_SP_EEEEEEEPS9_jSF_S9_S9_S11_EEvT0_T1_T2_T3_T4_T6_ --------------------------
	.section	.nv.shared._ZN3cub18CUB_300001_SM_10006detail6reduce28DeviceReduceSingleTileKernelINS2_10policy_hubIN4cuda3std3__45tupleIJblEEEjN6thrust24THRUST_300001_SM_1000_NS8cuda_cub9__find_if7functorIS9_EEE10Policy1000ENSB_12zip_iteratorINS8_IJNSD_26transform_input_iterator_tIbNSC_6detail35transform_pair_of_input_iterators_tIbNSB_18transform_iteratorI6mul_opNSB_17counting_iteratorIiNSB_11use_defaultESP_SP_EESP_SP_EENSB_6detail15normal_iteratorINSB_10device_ptrIjEEEENS7_8equal_toIjEEEENS7_10__not_fn_tINS7_10__identityEEEEENSO_IlSP_SP_SP_EEEEEEEPS9_jSF_S9_S9_S11_EEvT0_T1_T2_T3_T4_T6_,"aw",@nobits
	.sectionflags	@""
	.align	8
.nv.shared._ZN3cub18CUB_300001_SM_10006detail6reduce28DeviceReduceSingleTileKernelINS2_10policy_hubIN4cuda3std3__45tupleIJblEEEjN6thrust24THRUST_300001_SM_1000_NS8cuda_cub9__find_if7functorIS9_EEE10Policy1000ENSB_12zip_iteratorINS8_IJNSD_26transform_input_iterator_tIbNSC_6detail35transform_pair_of_input_iterators_tIbNSB_18transform_iteratorI6mul_opNSB_17counting_iteratorIiNSB_11use_defaultESP_SP_EESP_SP_EENSB_6detail15normal_iteratorINSB_10device_ptrIjEEEENS7_8equal_toIjEEEENS7_10__not_fn_tINS7_10__identityEEEEENSO_IlSP_SP_SP_EEEEEEEPS9_jSF_S9_S9_S11_EEvT0_T1_T2_T3_T4_T6_:
	.zero		1176


//--------------------- .nv.constant0._ZN3cub18CUB_300001_SM_10006detail6select23DeviceSelectSweepKernelINS2_10policy_hubIN4cuda3std3__45tupleIJsjjEEENS0_8NullTypeEiLb0ELNS0_10SelectImplE1EE10Policy1000EN6thrust24THRUST_300001_SM_1000_NS12zip_iteratorINS8_IJNSF_6detail15normal_iteratorINSF_10device_ptrIsEEEENSI_INSJ_IjEEEESN_EEEEEPSA_SP_PlNS0_13ScanTileStateIiLb1EEENS7_10__not_fn_tI10RemovePredEESA_iNS2_19streaming_context_tIlLb1EEELSB_1EEEvT0_T1_T2_T3_T4_T5_T6_T7_iT8_NS1_7vsmem_tE --------------------------
	.section	.nv.constant0._ZN3cub18CUB_300001_SM_10006detail6select23DeviceSelectSweepKernelINS2_10policy_hubIN4cuda3std3__45tupleIJsjjEEENS0_8NullTypeEiLb0ELNS0_10SelectImplE1EE10Policy1000EN6thrust24THRUST_300001_SM_1000_NS12zip_iteratorINS8_IJNSF_6detail15normal_iteratorINSF_10device_ptrIsEEEENSI_INSJ_IjEEEESN_EEEEEPSA_SP_PlNS0_13ScanTileStateIiLb1EEENS7_10__not_fn_tI10RemovePredEESA_iNS2_19streaming_context_tIlLb1EEELSB_1EEEvT0_T1_T2_T3_T4_T5_T6_T7_iT8_NS1_7vsmem_tE,"a",@progbits
	.sectionflags	@""
	.align	4
.nv.constant0._ZN3cub18CUB_300001_SM_10006detail6select23DeviceSelectSweepKernelINS2_10policy_hubIN4cuda3std3__45tupleIJsjjEEENS0_8NullTypeEiLb0ELNS0_10SelectImplE1EE10Policy1000EN6thrust24THRUST_300001_SM_1000_NS12zip_iteratorINS8_IJNSF_6detail15normal_iteratorINSF_10device_ptrIsEEEENSI_INSJ_IjEEEESN_EEEEEPSA_SP_PlNS0_13ScanTileStateIiLb1EEENS7_10__not_fn_tI10RemovePredEESA_iNS2_19streaming_context_tIlLb1EEELSB_1EEEvT0_T1_T2_T3_T4_T5_T6_T7_iT8_NS1_7vsmem_tE:
	.zero		1032


//--------------------- .nv.constant0._ZN3cub18CUB_300001_SM_10006detail9transform16transform_kernelINS2_10policy_hubILb1EN4cuda3std3__45tupleIJN6thrust24THRUST_300001_SM_1000_NS17counting_iteratorIiNSA_11use_defaultESC_SC_EEEEEE10policy1000ElNS7_10__identityENSA_6detail15normal_iteratorINSA_10device_ptrIjEEEEJSD_EEEvT0_iT1_T2_DpNS2_10kernel_argIT3_EE --------------------------
	.section	.nv.constant0._ZN3cub18CUB_300001_SM_10006detail9transform16transform_kernelINS2_10policy_hubILb1EN4cuda3std3__45tupleIJN6thrust24THRUST_300001_SM_1000_NS17counting_iteratorIiNSA_11use_defaultESC_SC_EEEEEE10policy1000ElNS7_10__identityENSA_6detail15normal_iteratorINSA_10device_ptrIjEEEEJSD_EEEvT0_iT1_T2_DpNS2_10kernel_argIT3_EE,"a",@progbits
	.sectionflags	@""
	.align	4
.nv.constant0._ZN3cub18CUB_300001_SM_10006detail9transform16transform_kernelINS2_10policy_hubILb1EN4cuda3std3__45tupleIJN6thrust24THRUST_300001_SM_1000_NS17counting_iteratorIiNSA_11use_defaultESC_SC_EEEEEE10policy1000ElNS7_10__identityENSA_6detail15normal_iteratorINSA_10device_ptrIjEEEEJSD_EEEvT0_iT1_T2_DpNS2_10kernel_argIT3_EE:
	.zero		936


//--------------------- .nv.constant0._ZN3cub18CUB_300001_SM_10006detail9transform16transform_kernelINS2_10policy_hubILb1EN4cuda3std3__45tupleIJN6thrust24THRUST_300001_SM_1000_NS17counting_iteratorIiNSA_11use_defaultESC_SC_EEEEEE10policy1000EiNS7_10__identityENSA_6detail15normal_iteratorINSA_10device_ptrIjEEEEJSD_EEEvT0_iT1_T2_DpNS2_10kernel_argIT3_EE --------------------------
	.section	.nv.constant0._ZN3cub18CUB_300001_SM_10006detail9transform16transform_kernelINS2_10policy_hubILb1EN4cuda3std3__45tupleIJN6thrust24THRUST_300001_SM_1000_NS17counting_iteratorIiNSA_11use_defaultESC_SC_EEEEEE10policy1000EiNS7_10__identityENSA_6detail15normal_iteratorINSA_10device_ptrIjEEEEJSD_EEEvT0_iT1_T2_DpNS2_10kernel_argIT3_EE,"a",@progbits
	.sectionflags	@""
	.align	4
.nv.constant0._ZN3cub18CUB_300001_SM_10006detail9transform16transform_kernelINS2_10policy_hubILb1EN4cuda3std3__45tupleIJN6thrust24THRUST_300001_SM_1000_NS17counting_iteratorIiNSA_11use_defaultESC_SC_EEEEEE10policy1000EiNS7_10__identityENSA_6detail15normal_iteratorINSA_10device_ptrIjEEEEJSD_EEEvT0_iT1_T2_DpNS2_10kernel_argIT3_EE:
	.zero		936


//--------------------- .nv.constant0._ZN3cub18CUB_300001_SM_10006detail9transform16transform_kernelINS2_10policy_hubILb1EN4cuda3std3__45tupleIJN6thrust24THRUST_300001_SM_1000_NS18transform_iteratorI6mod_opNSA_17counting_iteratorIiNSA_11use_defaultESE_SE_EESE_SE_EEEEEE10policy1000ElNS7_10__identityENSA_6detail15normal_iteratorINSA_10device_ptrIsEEEEJSG_EEEvT0_iT1_T2_DpNS2_10kernel_argIT3_EE --------------------------
	.section	.nv.constant0._ZN3cub18CUB_300001_SM_10006detail9transform16transform_kernelINS2_10policy_hubILb1EN4cuda3std3__45tupleIJN6thrust24THRUST_300001_SM_1000_NS18transform_iteratorI6mod_opNSA_17counting_iteratorIiNSA_11use_defaultESE_SE_EESE_SE_EEEEEE10policy1000ElNS7_10__identityENSA_6detail15normal_iteratorINSA_10device_ptrIsEEEEJSG_EEEvT0_iT1_T2_DpNS2_10kernel_argIT3_EE,"a",@progbits
	.sectionflags	@""
	.align	4
.nv.constant0._ZN3cub18CUB_300001_SM_10006detail9transform16transform_kernelINS2_10policy_hubILb1EN4cuda3std3__45tupleIJN6thrust24THRUST_300001_SM_1000_NS18transform_iteratorI6mod_opNSA_17counting_iteratorIiNSA_11use_defaultESE_SE_EESE_SE_EEEEEE10policy1000ElNS7_10__identityENSA_6detail15normal_iteratorINSA_10device_ptrIsEEEEJSG_EEEvT0_iT1_T2_DpNS2_10kernel_argIT3_EE:
	.zero		936


//--------------------- .nv.constant0._ZN3cub18CUB_300001_SM_10006detail9transform16transform_kernelINS2_10policy_hubILb1EN4cuda3std3__45tupleIJN6thrust24THRUST_300001_SM_1000_NS18transform_iteratorI6mod_opNSA_17counting_iteratorIiNSA_11use_defaultESE_SE_EESE_SE_EEEEEE10policy1000EiNS7_10__identityENSA_6detail15normal_iteratorINSA_10device_ptrIsEEEEJSG_EEEvT0_iT1_T2_DpNS2_10kernel_argIT3_EE --------------------------
	.section	.nv.constant0._ZN3cub18CUB_300001_SM_10006detail9transform16transform_kernelINS2_10policy_hubILb1EN4cuda3std3__45tupleIJN6thrust24THRUST_300001_SM_1000_NS18transform_iteratorI6mod_opNSA_17counting_iteratorIiNSA_11use_defaultESE_SE_EESE_SE_EEEEEE10policy1000EiNS7_10__identityENSA_6detail15normal_iteratorINSA_10device_ptrIsEEEEJSG_EEEvT0_iT1_T2_DpNS2_10kernel_argIT3_EE,"a",@progbits
	.sectionflags	@""
	.align	4
.nv.constant0._ZN3cub18CUB_300001_SM_10006detail9transform16transform_kernelINS2_10policy_hubILb1EN4cuda3std3__45tupleIJN6thrust24THRUST_300001_SM_1000_NS18transform_iteratorI6mod_opNSA_17counting_iteratorIiNSA_11use_defaultESE_SE_EESE_SE_EEEEEE10policy1000EiNS7_10__identityENSA_6detail15normal_iteratorINSA_10device_ptrIsEEEEJSG_EEEvT0_iT1_T2_DpNS2_10kernel_argIT3_EE:
	.zero		936


//--------------------- .nv.constant0._ZN3cub18CUB_300001_SM_10006detail8for_each13static_kernelINS2_12policy_hub_t12policy_500_tEmN6thrust24THRUST_300001_SM_1000_NS8cuda_cub20__uninitialized_fill7functorINS7_10device_ptrIjEEjEEEEvT0_T1_ --------------------------
	.section	.nv.constant0._ZN3cub18CUB_300001_SM_10006detail8for_each13static_kernelINS2_12policy_hub_t12policy_500_tEmN6thrust24THRUST_300001_SM_1000_NS8cuda_cub20__uninitialized_fill7functorINS7_10device_ptrIjEEjEEEEvT0_T1_,"a",@progbits
	.sectionflags	@""
	.align	4
.nv.constant0._ZN3cub18CUB_300001_SM_10006detail8for_each13static_kernelINS2_12policy_hub_t12policy_500_tEmN6thrust24THRUST_300001_SM_1000_NS8cuda_cub20__uninitialized_fill7functorINS7_10device_ptrIjEEjEEEEvT0_T1_:
	.zero		920


//--------------------- .nv.constant0._ZN3cub18CUB_300001_SM_10006detail8for_each13static_kernelINS2_12policy_hub_t12policy_500_tEmN6thrust24THRUST_300001_SM_1000_NS8cuda_cub20__uninitialized_fill7functorINS7_10device_ptrIsEEsEEEEvT0_T1_ --------------------------
	.section	.nv.constant0._ZN3cub18CUB_300001_SM_10006detail8for_each13static_kernelINS2_12policy_hub_t12policy_500_tEmN6thrust24THRUST_300001_SM_1000_NS8cuda_cub20__uninitialized_fill7functorINS7_10device_ptrIsEEsEEEEvT0_T1_,"a",@progbits
	.sectionflags	@""
	.align	4
.nv.constant0._ZN3cub18CUB_300001_SM_10006detail8for_each13static_kernelINS2_12policy_hub_t12policy_500_tEmN6thrust24THRUST_300001_SM_1000_NS8cuda_cub20__uninitialized_fill7functorINS7_10device_ptrIsEEsEEEEvT0_T1_:
	.zero		920


//--------------------- .nv.constant0._ZN3cub18CUB_300001_SM_10006detail4scan23DeviceCompactInitKernelINS0_13ScanTileStateIiLb1EEEPlEEvT_iT0_ --------------------------
	.section	.nv.constant0._ZN3cub18CUB_300001_SM_10006detail4scan23DeviceCompactInitKernelINS0_13ScanTileStateIiLb1EEEPlEEvT_iT0_,"a",@progbits
	.sectionflags	@""
	.align	4
.nv.constant0._ZN3cub18CUB_300001_SM_10006detail4scan23DeviceCompactInitKernelINS0_13ScanTileStateIiLb1EEEPlEEvT_iT0_:
	.zero		920


//--------------------- .nv.constant0._ZN3cub18CUB_300001_SM_10006detail6reduce28DeviceReduceSingleTileKernelINS2_10policy_hubIN4cuda3std3__45tupleIJblEEEyN6thrust24THRUST_300001_SM_1000_NS8cuda_cub9__find_if7functorIS9_EEE10Policy1000EPS9_SI_iSF_S9_S9_NS7_10__identityEEEvT0_T1_T2_T3_T4_T6_ --------------------------
	.section	.nv.constant0._ZN3cub18CUB_300001_SM_10006detail6reduce28DeviceReduceSingleTileKernelINS2_10policy_hubIN4cuda3std3__45tupleIJblEEEyN6thrust24THRUST_300001_SM_1000_NS8cuda_cub9__find_if7functorIS9_EEE10Policy1000EPS9_SI_iSF_S9_S9_NS7_10__identityEEEvT0_T1_T2_T3_T4_T6_,"a",@progbits
	.sectionflags	@""
	.align	4
.nv.constant0._ZN3cub18CUB_300001_SM_10006detail6reduce28DeviceReduceSingleTileKernelINS2_10policy_hubIN4cuda3std3__45tupleIJblEEEyN6thrust24THRUST_300001_SM_1000_NS8cuda_cub9__find_if7functorIS9_EEE10Policy1000EPS9_SI_iSF_S9_S9_NS7_10__identityEEEvT0_T1_T2_T3_T4_T6_:
	.zero		937


//--------------------- .nv.constant0._ZN3cub18CUB_300001_SM_10006detail6reduce18DeviceReduceKernelINS2_10policy_hubIN4cuda3std3__45tupleIJblEEEyN6thrust24THRUST_300001_SM_1000_NS8cuda_cub9__find_if7functorIS9_EEE10Policy1000ENSB_12zip_iteratorINS8_IJNSD_26transform_input_iterator_tIbNSC_6detail35transform_pair_of_input_iterators_tIbNSB_18transform_iteratorI6mul_opNSB_17counting_iteratorIiNSB_11use_defaultESP_SP_EESP_SP_EENSB_6detail15normal_iteratorINSB_10device_ptrIjEEEENS7_8equal_toIjEEEENS7_10__not_fn_tINS7_10__identityEEEEENSO_IlSP_SP_SP_EEEEEEEySF_S9_S11_EEvT0_PT3_T1_NS0_13GridEvenShareIS1A_EET2_T4_ --------------------------
	.section	.nv.constant0._ZN3cub18CUB_300001_SM_10006detail6reduce18DeviceReduceKernelINS2_10policy_hubIN4cuda3std3__45tupleIJblEEEyN6thrust24THRUST_300001_SM_1000_NS8cuda_cub9__find_if7functorIS9_EEE10Policy1000ENSB_12zip_iteratorINS8_IJNSD_26transform_input_iterator_tIbNSC_6detail35transform_pair_of_input_iterators_tIbNSB_18transform_iteratorI6mul_opNSB_17counting_iteratorIiNSB_11use_defaultESP_SP_EESP_SP_EENSB_6detail15normal_iteratorINSB_10device_ptrIjEEEENS7_8equal_toIjEEEENS7_10__not_fn_tINS7_10__identityEEEEENSO_IlSP_SP_SP_EEEEEEEySF_S9_S11_EEvT0_PT3_T1_NS0_13GridEvenShareIS1A_EET2_T4_,"a",@progbits
	.sectionflags	@""
	.align	4
.nv.constant0._ZN3cub18CUB_300001_SM_10006detail6reduce18DeviceReduceKernelINS2_10policy_hubIN4cuda3std3__45tupleIJblEEEyN6thrust24THRUST_300001_SM_1000_NS8cuda_cub9__find_if7functorIS9_EEE10Policy1000ENSB_12zip_iteratorINS8_IJNSD_26transform_input_iterator_tIbNSC_6detail35transform_pair_of_input_iterators_tIbNSB_18transform_iteratorI6mul_opNSB_17counting_iteratorIiNSB_11use_defaultESP_SP_EESP_SP_EENSB_6detail15normal_iteratorINSB_10device_ptrIjEEEENS7_8equal_toIjEEEENS7_10__not_fn_tINS7_10__identityEEEEENSO_IlSP_SP_SP_EEEEEEEySF_S9_S11_EEvT0_PT3_T1_NS0_13GridEvenShareIS1A_EET2_T4_:
	.zero		1026


//--------------------- .nv.constant0._ZN3cub18CUB_300001_SM_10006detail6reduce28DeviceReduceSingleTileKernelINS2_10policy_hubIN4cuda3std3__45tupleIJblEEEyN6thrust24THRUST_300001_SM_1000_NS8cuda_cub9__find_if7functorIS9_EEE10Policy1000ENSB_12zip_iteratorINS8_IJNSD_26transform_input_iterator_tIbNSC_6detail35transform_pair_of_input_iterators_tIbNSB_18transform_iteratorI6mul_opNSB_17counting_iteratorIiNSB_11use_defaultESP_SP_EESP_SP_EENSB_6detail15normal_iteratorINSB_10device_ptrIjEEEENS7_8equal_toIjEEEENS7_10__not_fn_tINS7_10__identityEEEEENSO_IlSP_SP_SP_EEEEEEEPS9_ySF_S9_S9_S11_EEvT0_T1_T2_T3_T4_T6_ --------------------------
	.section	.nv.constant0._ZN3cub18CUB_300001_SM_10006detail6reduce28DeviceReduceSingleTileKernelINS2_10policy_hubIN4cuda3std3__45tupleIJblEEEyN6thrust24THRUST_300001_SM_1000_NS8cuda_cub9__find_if7functorIS9_EEE10Policy1000ENSB_12zip_iteratorINS8_IJNSD_26transform_input_iterator_tIbNSC_6detail35transform_pair_of_input_iterators_tIbNSB_18transform_iteratorI6mul_opNSB_17counting_iteratorIiNSB_11use_defaultESP_SP_EESP_SP_EENSB_6detail15normal_iteratorINSB_10device_ptrIjEEEENS7_8equal_toIjEEEENS7_10__not_fn_tINS7_10__identityEEEEENSO_IlSP_SP_SP_EEEEEEEPS9_ySF_S9_S9_S11_EEvT0_T1_T2_T3_T4_T6_,"a",@progbits
	.sectionflags	@""
	.align	4
.nv.constant0._ZN3cub18CUB_300001_SM_10006detail6reduce28DeviceReduceSingleTileKernelINS2_10policy_hubIN4cuda3std3__45tupleIJblEEEyN6thrust24THRUST_300001_SM_1000_NS8cuda_cub9__find_if7functorIS9_EEE10Policy1000ENSB_12zip_iteratorINS8_IJNSD_26transform_input_iterator_tIbNSC_6detail35transform_pair_of_input_iterators_tIbNSB_18transform_iteratorI6mul_opNSB_17counting_iteratorIiNSB_11use_defaultESP_SP_EESP_SP_EENSB_6detail15normal_iteratorINSB_10device_ptrIjEEEENS7_8equal_toIjEEEENS7_10__not_fn_tINS7_10__identityEEEEENSO_IlSP_SP_SP_EEEEEEEPS9_ySF_S9_S9_S11_EEvT0_T1_T2_T3_T4_T6_:
	.zero		977


//--------------------- .nv.constant0._ZN3cub18CUB_300001_SM_10006detail6reduce28DeviceReduceSingleTileKernelINS2_10policy_hubIN4cuda3std3__45tupleIJblEEEjN6thrust24THRUST_300001_SM_1000_NS8cuda_cub9__find_if7functorIS9_EEE10Policy1000EPS9_SI_iSF_S9_S9_NS7_10__identityEEEvT0_T1_T2_T3_T4_T6_ --------------------------
	.section	.nv.constant0._ZN3cub18CUB_300001_SM_10006detail6reduce28DeviceReduceSingleTileKernelINS2_10policy_hubIN4cuda3std3__45tupleIJblEEEjN6thrust24THRUST_300001_SM_1000_NS8cuda_cub9__find_if7functorIS9_EEE10Policy1000EPS9_SI_iSF_S9_S9_NS7_10__identityEEEvT0_T1_T2_T3_T4_T6_,"a",@progbits
	.sectionflags	@""
	.align	4
.nv.constant0._ZN3cub18CUB_300001_SM_10006detail6reduce28DeviceReduceSingleTileKernelINS2_10policy_hubIN4cuda3std3__45tupleIJblEEEjN6thrust24THRUST_300001_SM_1000_NS8cuda_cub9__find_if7functorIS9_EEE10Policy1000EPS9_SI_iSF_S9_S9_NS7_10__identityEEEvT0_T1_T2_T3_T4_T6_:
	.zero		937


//--------------------- .nv.constant0._ZN3cub18CUB_300001_SM_10006detail6reduce18DeviceReduceKernelINS2_10policy_hubIN4cuda3std3__45tupleIJblEEEjN6thrust24THRUST_300001_SM_1000_NS8cuda_cub9__find_if7functorIS9_EEE10Policy1000ENSB_12zip_iteratorINS8_IJNSD_26transform_input_iterator_tIbNSC_6detail35transform_pair_of_input_iterators_tIbNSB_18transform_iteratorI6mul_opNSB_17counting_iteratorIiNSB_11use_defaultESP_SP_EESP_SP_EENSB_6detail15normal_iteratorINSB_10device_ptrIjEEEENS7_8equal_toIjEEEENS7_10__not_fn_tINS7_10__identityEEEEENSO_IlSP_SP_SP_EEEEEEEjSF_S9_S11_EEvT0_PT3_T1_NS0_13GridEvenShareIS1A_EET2_T4_ --------------------------
	.section	.nv.constant0._ZN3cub18CUB_300001_SM_10006detail6reduce18DeviceReduceKernelINS2_10policy_hubIN4cuda3std3__45tupleIJblEEEjN6thrust24THRUST_300001_SM_1000_NS8cuda_cub9__find_if7functorIS9_EEE10Policy1000ENSB_12zip_iteratorINS8_IJNSD_26transform_input_iterator_tIbNSC_6detail35transform_pair_of_input_iterators_tIbNSB_18transform_iteratorI6mul_opNSB_17counting_iteratorIiNSB_11use_defaultESP_SP_EESP_SP_EENSB_6detail15normal_iteratorINSB_10device_ptrIjEEEENS7_8equal_toIjEEEENS7_10__not_fn_tINS7_10__identityEEEEENSO_IlSP_SP_SP_EEEEEEEjSF_S9_S11_EEvT0_PT3_T1_NS0_13GridEvenShareIS1A_EET2_T4_,"a",@progbits
	.sectionflags	@""
	.align	4
.nv.constant0._ZN3cub18CUB_300001_SM_10006detail6reduce18DeviceReduceKernelINS2_10policy_hubIN4cuda3std3__45tupleIJblEEEjN6thrust24THRUST_300001_SM_1000_NS8cuda_cub9__find_if7functorIS9_EEE10Policy1000ENSB_12zip_iteratorINS8_IJNSD_26transform_input_iterator_tIbNSC_6detail35transform_pair_of_input_iterators_tIbNSB_18transform_iteratorI6mul_opNSB_17counting_iteratorIiNSB_11use_defaultESP_SP_EESP_SP_EENSB_6detail15normal_iteratorINSB_10device_ptrIjEEEENS7_8equal_toIjEEEENS7_10__not_fn_tINS7_10__identityEEEEENSO_IlSP_SP_SP_EEEEEEEjSF_S9_S11_EEvT0_PT3_T1_NS0_13GridEvenShareIS1A_EET2_T4_:
	.zero		990


//--------------------- .nv.constant0._ZN3cub18CUB_300001_SM_10006detail6reduce28DeviceReduceSingleTileKernelINS2_10policy_hubIN4cuda3std3__45tupleIJblEEEjN6thrust24THRUST_300001_SM_1000_NS8cuda_cub9__find_if7functorIS9_EEE10Policy1000ENSB_12zip_iteratorINS8_IJNSD_26transform_input_iterator_tIbNSC_6detail35transform_pair_of_input_iterators_tIbNSB_18transform_iteratorI6mul_opNSB_17counting_iteratorIiNSB_11use_defaultESP_SP_EESP_SP_EENSB_6detail15normal_iteratorINSB_10device_ptrIjEEEENS7_8equal_toIjEEEENS7_10__not_fn_tINS7_10__identityEEEEENSO_IlSP_SP_SP_EEEEEEEPS9_jSF_S9_S9_S11_EEvT0_T1_T2_T3_T4_T6_ --------------------------
	.section	.nv.constant0._ZN3cub18CUB_300001_SM_10006detail6reduce28DeviceReduceSingleTileKernelINS2_10policy_hubIN4cuda3std3__45tupleIJblEEEjN6thrust24THRUST_300001_SM_1000_NS8cuda_cub9__find_if7functorIS9_EEE10Policy1000ENSB_12zip_iteratorINS8_IJNSD_26transform_input_iterator_tIbNSC_6detail35transform_pair_of_input_iterators_tIbNSB_18transform_iteratorI6mul_opNSB_17counting_iteratorIiNSB_11use_defaultESP_SP_EESP_SP_EENSB_6detail15normal_iteratorINSB_10device_ptrIjEEEENS7_8equal_toIjEEEENS7_10__not_fn_tINS7_10__identityEEEEENSO_IlSP_SP_SP_EEEEEEEPS9_jSF_S9_S9_S11_EEvT0_T1_T2_T3_T4_T6_,"a",@progbits
	.sectionflags	@""
	.align	4
.nv.constant0._ZN3cub18CUB_300001_SM_10006detail6reduce28DeviceReduceSingleTileKernelINS2_10policy_hubIN4cuda3std3__45tupleIJblEEEjN6thrust24THRUST_300001_SM_1000_NS8cuda_cub9__find_if7functorIS9_EEE10Policy1000ENSB_12zip_iteratorINS8_IJNSD_26transform_input_iterator_tIbNSC_6detail35transform_pair_of_input_iterators_tIbNSB_18transform_iteratorI6mul_opNSB_17counting_iteratorIiNSB_11use_defaultESP_SP_EESP_SP_EENSB_6detail15normal_iteratorINSB_10device_ptrIjEEEENS7_8equal_toIjEEEENS7_10__not_fn_tINS7_10__identityEEEEENSO_IlSP_SP_SP_EEEEEEEPS9_jSF_S9_S9_S11_EEvT0_T1_T2_T3_T4_T6_:
	.zero		969


//--------------------- .nv.constant0._ZN3cub18CUB_300001_SM_10006detail11EmptyKernelIvEEvv --------------------------
	.section	.nv.constant0._ZN3cub18CUB_300001_SM_10006detail11EmptyKernelIvEEvv,"a",@progbits
	.sectionflags	@""
	.align	4
.nv.constant0._ZN3cub18CUB_300001_SM_10006detail11EmptyKernelIvEEvv:
	.zero		896


//--------------------- SYMBOLS --------------------------

	.type		.nv.reservedSmem.offset0,@object
	.size		.nv.reservedSmem.offset0,0x4
	.type		.nv.reservedSmem.cap,@object
	.size		.nv.reservedSmem.cap,0x4
